def matmul_kernel(
    a_ptr,
    b_ptr,
    c_ptr,
    M,
    N,
    K,
    stride_am,
    stride_ak,
    stride_bk,
    stride_bn,
    stride_cm,
    stride_cn,
    BLOCK_M: tl.constexpr,
    BLOCK_N: tl.constexpr,
    BLOCK_K: tl.constexpr,
    GROUP_M: tl.constexpr,
):
    pid = tl.program_id(axis=0)
    num_pid_m = tl.cdiv(M, BLOCK_M)
    num_pid_n = tl.cdiv(N, BLOCK_N)
    num_pid_in_group = GROUP_M * num_pid_n
    group_id = pid // num_pid_in_group
    first_pid_m = group_id * GROUP_M
    group_size_m = min(num_pid_m - first_pid_m, GROUP_M)
    pid_m = first_pid_m + ((pid % num_pid_in_group) % group_size_m)
    pid_n = (pid % num_pid_in_group) // group_size_m

    offs_am = (pid_m * BLOCK_M + tl.arange(0, BLOCK_M)) % M
    offs_bn = (pid_n * BLOCK_N + tl.arange(0, BLOCK_N)) % N
    offs_k = tl.arange(0, BLOCK_K)
    a_ptrs = a_ptr + offs_am[:, None] * stride_am + offs_k[None, :] * stride_ak
    b_ptrs = b_ptr + offs_k[:, None] * stride_bk + offs_bn[None, :] * stride_bn

    acc = tl.zeros((BLOCK_M, BLOCK_N), dtype=tl.float32)
    for kk in range(0, tl.cdiv(K, BLOCK_K)):
        a = tl.load(a_ptrs, mask=offs_k[None, :] < K - kk * BLOCK_K, other=0.0)
        b = tl.load(b_ptrs, mask=offs_k[:, None] < K - kk * BLOCK_K, other=0.0)
        acc = tl.dot(a, b, acc)
        a_ptrs += BLOCK_K * stride_ak
        b_ptrs += BLOCK_K * stride_bk

    c = acc.to(c_ptr.dtype.element_ty)
    offs_cm = pid_m * BLOCK_M + tl.arange(0, BLOCK_M)
    offs_cn = pid_n * BLOCK_N + tl.arange(0, BLOCK_N)
    c_ptrs = c_ptr + offs_cm[:, None] * stride_cm + offs_cn[None, :] * stride_cn
    mask = (offs_cm[:, None] < M) & (offs_cn[None, :] < N)
    tl.store(c_ptrs, c, mask=mask)

# config = {"BLOCK_K": 128, "BLOCK_M": 128, "BLOCK_N": 128, "GROUP_M": 8, "arch": "sm_100", "dtype": "fp16", "num_ctas": 1, "num_stages": 2, "num_warps": 2}
# arch = sm_100


// ===== COMPILED SASS (sm_100a) =====

	.target	sm_100a

	.elftype	@"ET_EXEC"


//--------------------- .note.nv.tkinfo           --------------------------
	.section	.note.nv.tkinfo,"",@"SHT_NOTE"
	.sectionflags	@"SHF_NOTE_NV_TKINFO"
	.tkinfo
        /*0018*/ 	.word	0x00000081
        /*0030*/ 	.string	""
        /*0030*/ 	.string	"ptxas-blackwell"
        /*0030*/ 	.string	"Cuda compilation tools, release 12.9, V12.9.86"
        /*0030*/ 	.string	"Build cuda_12.9.r12.9/compiler.36037853_0"
        /*0030*/ 	.string	"-v  -suppress-debug-info  -lineinfo  -arch sm_100a "



//--------------------- .note.nv.cuver            --------------------------
	.section	.note.nv.cuver,"",@"SHT_NOTE"
	.sectionflags	@"SHF_NOTE_NV_CUVER"
        /*0018*/ 	.short	0x0001
        /*001a*/ 	.short	0x0064
        /*001c*/ 	.short	0x0001
        /*001e*/ 	.short	0x0000
        /*0020*/ 	.short	0x0001
        /*0022*/ 	.short	0x0000


//--------------------- .nv.info                  --------------------------
	.section	.nv.info,"",@"SHT_CUDA_INFO"
	.align	4


	//----- nvinfo : EIATTR_REGCOUNT
	.align		4
        /*0000*/ 	.byte	0x04, 0x2f
        /*0002*/ 	.short	(.L_1 - .L_0)
	.align		4
.L_0:
        /*0004*/ 	.word	index@(matmul_kernel)
        /*0008*/ 	.word	0x00000020


	//----- nvinfo : EIATTR_FRAME_SIZE
	.align		4
.L_1:
        /*000c*/ 	.byte	0x04, 0x11
        /*000e*/ 	.short	(.L_3 - .L_2)
	.align		4
.L_2:
        /*0010*/ 	.word	index@(matmul_kernel)
        /*0014*/ 	.word	0x000041e0


	//----- nvinfo : EIATTR_MIN_STACK_SIZE
	.align		4
.L_3:
        /*0018*/ 	.byte	0x04, 0x12
        /*001a*/ 	.short	(.L_5 - .L_4)
	.align		4
.L_4:
        /*001c*/ 	.word	index@(matmul_kernel)
        /*0020*/ 	.word	0x000041e0
.L_5:


//--------------------- .nv.info.matmul_kernel    --------------------------
	.section	.nv.info.matmul_kernel,"",@"SHT_CUDA_INFO"
	.sectionflags	@""
	.align	4


	//----- nvinfo : EIATTR_CUDA_API_VERSION
	.align		4
        /*0000*/ 	.byte	0x04, 0x37
        /*0002*/ 	.short	(.L_7 - .L_6)
.L_6:
        /*0004*/ 	.word	0x00000081


	//----- nvinfo : EIATTR_KPARAM_INFO
	.align		4
.L_7:
        /*0008*/ 	.byte	0x04, 0x17
        /*000a*/ 	.short	(.L_9 - .L_8)
.L_8:
        /*000c*/ 	.word	0x00000000
        /*0010*/ 	.short	0x000d
        /*0012*/ 	.short	0x0048
        /*0014*/ 	.byte	0x00, 0xf4, 0x21, 0x00


	//----- nvinfo : EIATTR_KPARAM_INFO
	.align		4
.L_9:
        /*0018*/ 	.byte	0x04, 0x17
        /*001a*/ 	.short	(.L_11 - .L_10)
.L_10:
        /*001c*/ 	.word	0x00000000
        /*0020*/ 	.short	0x000c
        /*0022*/ 	.short	0x0040
        /*0024*/ 	.byte	0x00, 0xf4, 0x21, 0x00


	//----- nvinfo : EIATTR_KPARAM_INFO
	.align		4
.L_11:
        /*0028*/ 	.byte	0x04, 0x17
        /*002a*/ 	.short	(.L_13 - .L_12)
.L_12:
        /*002c*/ 	.word	0x00000000
        /*0030*/ 	.short	0x000b
        /*0032*/ 	.short	0x0038
        /*0034*/ 	.byte	0x00, 0xf0, 0x11, 0x00


	//----- nvinfo : EIATTR_KPARAM_INFO
	.align		4
.L_13:
        /*0038*/ 	.byte	0x04, 0x17
        /*003a*/ 	.short	(.L_15 - .L_14)
.L_14:
        /*003c*/ 	.word	0x00000000
        /*0040*/ 	.short	0x000a
        /*0042*/ 	.short	0x0034
        /*0044*/ 	.byte	0x00, 0xf0, 0x11, 0x00


	//----- nvinfo : EIATTR_KPARAM_INFO
	.align		4
.L_15:
        /*0048*/ 	.byte	0x04, 0x17
        /*004a*/ 	.short	(.L_17 - .L_16)
.L_16:
        /*004c*/ 	.word	0x00000000
        /*0050*/ 	.short	0x0009
        /*0052*/ 	.short	0x0030
        /*0054*/ 	.byte	0x00, 0xf0, 0x11, 0x00


	//----- nvinfo : EIATTR_KPARAM_INFO
	.align		4
.L_17:
        /*0058*/ 	.byte	0x04, 0x17
        /*005a*/ 	.short	(.L_19 - .L_18)
.L_18:
        /*005c*/ 	.word	0x00000000
        /*0060*/ 	.short	0x0008
        /*0062*/ 	.short	0x002c
        /*0064*/ 	.byte	0x00, 0xf0, 0x11, 0x00


	//----- nvinfo : EIATTR_KPARAM_INFO
	.align		4
.L_19:
        /*0068*/ 	.byte	0x04, 0x17
        /*006a*/ 	.short	(.L_21 - .L_20)
.L_20:
        /*006c*/ 	.word	0x00000000
        /*0070*/ 	.short	0x0007
        /*0072*/ 	.short	0x0028
        /*0074*/ 	.byte	0x00, 0xf0, 0x11, 0x00


	//----- nvinfo : EIATTR_KPARAM_INFO
	.align		4
.L_21:
        /*0078*/ 	.byte	0x04, 0x17
        /*007a*/ 	.short	(.L_23 - .L_22)
.L_22:
        /*007c*/ 	.word	0x00000000
        /*0080*/ 	.short	0x0006
        /*0082*/ 	.short	0x0024
        /*0084*/ 	.byte	0x00, 0xf0, 0x11, 0x00


	//----- nvinfo : EIATTR_KPARAM_INFO
	.align		4
.L_23:
        /*0088*/ 	.byte	0x04, 0x17
        /*008a*/ 	.short	(.L_25 - .L_24)
.L_24:
        /*008c*/ 	.word	0x00000000
        /*0090*/ 	.short	0x0005
        /*0092*/ 	.short	0x0020
        /*0094*/ 	.byte	0x00, 0xf0, 0x11, 0x00


	//----- nvinfo : EIATTR_KPARAM_INFO
	.align		4
.L_25:
        /*0098*/ 	.byte	0x04, 0x17
        /*009a*/ 	.short	(.L_27 - .L_26)
.L_26:
        /*009c*/ 	.word	0x00000000
        /*00a0*/ 	.short	0x0004
        /*00a2*/ 	.short	0x001c
        /*00a4*/ 	.byte	0x00, 0xf0, 0x11, 0x00


	//----- nvinfo : EIATTR_KPARAM_INFO
	.align		4
.L_27:
        /*00a8*/ 	.byte	0x04, 0x17
        /*00aa*/ 	.short	(.L_29 - .L_28)
.L_28:
        /*00ac*/ 	.word	0x00000000
        /*00b0*/ 	.short	0x0003
        /*00b2*/ 	.short	0x0018
        /*00b4*/ 	.byte	0x00, 0xf0, 0x11, 0x00


	//----- nvinfo : EIATTR_KPARAM_INFO
	.align		4
.L_29:
        /*00b8*/ 	.byte	0x04, 0x17
        /*00ba*/ 	.short	(.L_31 - .L_30)
.L_30:
        /*00bc*/ 	.word	0x00000000
        /*00c0*/ 	.short	0x0002
        /*00c2*/ 	.short	0x0010
        /*00c4*/ 	.byte	0x00, 0xf4, 0x21, 0x00


	//----- nvinfo : EIATTR_KPARAM_INFO
	.align		4
.L_31:
        /*00c8*/ 	.byte	0x04, 0x17
        /*00ca*/ 	.short	(.L_33 - .L_32)
.L_32:
        /*00cc*/ 	.word	0x00000000
        /*00d0*/ 	.short	0x0001
        /*00d2*/ 	.short	0x0008
        /*00d4*/ 	.byte	0x00, 0xf4, 0x21, 0x00


	//----- nvinfo : EIATTR_KPARAM_INFO
	.align		4
.L_33:
        /*00d8*/ 	.byte	0x04, 0x17
        /*00da*/ 	.short	(.L_35 - .L_34)
.L_34:
        /*00dc*/ 	.word	0x00000000
        /*00e0*/ 	.short	0x0000
        /*00e2*/ 	.short	0x0000
        /*00e4*/ 	.byte	0x00, 0xf4, 0x21, 0x00


	//----- nvinfo : EIATTR_SPARSE_MMA_MASK
	.align		4
.L_35:
        /*00e8*/ 	.byte	0x03, 0x50
        /*00ea*/ 	.short	0x0000


	//----- nvinfo : EIATTR_MAXREG_COUNT
	.align		4
        /*00ec*/ 	.byte	0x03, 0x1b
        /*00ee*/ 	.short	0x00ff


	//----- nvinfo : EIATTR_NUM_BARRIERS
	.align		4
        /*00f0*/ 	.byte	0x02, 0x4c
        /*00f2*/ 	.byte	0x01
	.zero		1


	//----- nvinfo : EIATTR_ANNOTATIONS
	.align		4
        /*00f4*/ 	.byte	0x04, 0x55
        /*00f6*/ 	.short	(.L_37 - .L_36)


	//   ....[0]....
.L_36:
        /*00f8*/ 	.word	0x00000001
        /*00fc*/ 	.byte	0x10, 0x01, 0x00, 0x00, 0x01, 0x00, 0x00, 0x00, 0x40, 0x01, 0x00, 0x00, 0x01, 0x00, 0x00, 0x00
        /* <DEDUP_REMOVED lines=3134> */
        /*c4ec*/ 	.byte	0x30, 0x03, 0x03, 0x00, 0x01, 0x00, 0x00, 0x00, 0x40, 0x03, 0x03, 0x00


	//----- nvinfo : EIATTR_VRC_CTA_INIT_COUNT
	.align		4
.L_37:
        /*c4f8*/ 	.byte	0x02, 0x4a
	.zero		1
	.zero		1


	//----- nvinfo : EIATTR_EXIT_INSTR_OFFSETS
	.align		4
        /*c4fc*/ 	.byte	0x04, 0x1c
        /*c4fe*/ 	.short	(.L_39 - .L_38)


	//   ....[0]....
.L_38:
        /*c500*/ 	.word	0x00061b80


	//   ....[1]....
        /*c504*/ 	.word	0x00061bb0


	//----- nvinfo : EIATTR_REQNTID
	.align		4
.L_39:
        /*c508*/ 	.byte	0x04, 0x10
        /*c50a*/ 	.short	(.L_41 - .L_40)
.L_40:
        /*c50c*/ 	.word	0x00000040
        /*c510*/ 	.word	0x00000001
        /*c514*/ 	.word	0x00000001


	//----- nvinfo : EIATTR_CBANK_PARAM_SIZE
	.align		4
.L_41:
        /*c518*/ 	.byte	0x03, 0x19
        /*c51a*/ 	.short	0x0050


	//----- nvinfo : EIATTR_PARAM_CBANK
	.align		4
        /*c51c*/ 	.byte	0x04, 0x0a
        /*c51e*/ 	.short	(.L_43 - .L_42)
	.align		4
.L_42:
        /*c520*/ 	.word	index@(.nv.constant0.matmul_kernel)
        /*c524*/ 	.short	0x0380
        /*c526*/ 	.short	0x0050


	//----- nvinfo : EIATTR_SW_WAR
	.align		4
.L_43:
        /*c528*/ 	.byte	0x04, 0x36
        /*c52a*/ 	.short	(.L_45 - .L_44)
.L_44:
        /*c52c*/ 	.word	0x00000008
.L_45:


//--------------------- .nv.compat                --------------------------
	.section	.nv.compat,"",@"SHT_CUDA_COMPAT_INFO"
	.align	4
        /*0000*/ 	.byte	0x02, 0x02, 0x01, 0x00, 0x02, 0x05, 0x05, 0x00, 0x02, 0x03, 0x00, 0x00, 0x02, 0x06, 0x01, 0x00


//--------------------- .nv.callgraph             --------------------------
	.section	.nv.callgraph,"",@"SHT_CUDA_CALLGRAPH"
	.align	4
	.sectionentsize	8
	.align		4
        /*0000*/ 	.word	0x00000000
	.align		4
        /*0004*/ 	.word	0xffffffff
	.align		4
        /*0008*/ 	.word	0x00000000
	.align		4
        /*000c*/ 	.word	0xfffffffe
	.align		4
        /*0010*/ 	.word	0x00000000
	.align		4
        /*0014*/ 	.word	0xfffffffd
	.align		4
        /*0018*/ 	.word	0x00000000
	.align		4
        /*001c*/ 	.word	0xfffffffc


//--------------------- .text.matmul_kernel       --------------------------
	.section	.text.matmul_kernel,"ax",@progbits
	.align	128
        .global         matmul_kernel
        .type           matmul_kernel,@function
        .size           matmul_kernel,(.L_x_3 - matmul_kernel)
        .other          matmul_kernel,@"STO_CUDA_ENTRY STV_DEFAULT"
matmul_kernel:
.text.matmul_kernel:
[----:B------:R-:W0:Y:S08]  /*0000*/  LDC R1, c[0x0][0x37c] ;  /* 0x0000df00ff017b82 */ /* 0x000e300000000800 */
[----:B------:R-:W1:Y:S01]  /*0010*/  LDC.64 R2, c[0x0][0x398] ;  /* 0x0000e600ff027b82 */ /* 0x000e620000000a00 */
[----:B0-----:R-:W-:Y:S01]  /*0020*/  VIADD R1, R1, 0xffffbe20 ;  /* 0xffffbe2001017836 */ /* 0x001fe20000000000 */
[----:B------:R-:W0:Y:S01]  /*0030*/  S2R R29, SR_TID.X ;  /* 0x00000000001d7919 */ /* 0x000e220000002100 */
[----:B------:R-:W2:Y:S01]  /*0040*/  LDCU UR4, c[0x0][0x3a0] ;  /* 0x00007400ff0477ac */ /* 0x000ea20008000800 */
[----:B------:R-:W-:-:S02]  /*0050*/  CS2R R24, SRZ ;  /* 0x0000000000187805 */ /* 0x000fc4000001ff00 */
[----:B------:R-:W-:Y:S02]  /*0060*/  CS2R R26, SRZ ;  /* 0x00000000001a7805 */ /* 0x000fe4000001ff00 */
[----:B------:R-:W-:Y:S02]  /*0070*/  CS2R R20, SRZ ;  /* 0x0000000000147805 */ /* 0x000fe4000001ff00 */
[----:B------:R-:W-:Y:S01]  /*0080*/  CS2R R22, SRZ ;  /* 0x0000000000167805 */ /* 0x000fe2000001ff00 */
[----:B------:R-:W3:Y:S01]  /*0090*/  S2UR UR6, SR_CgaCtaId ;  /* 0x00000000000679c3 */ /* 0x000ee20000008800 */
[----:B------:R-:W-:Y:S02]  /*00a0*/  CS2R R14, SRZ ;  /* 0x00000000000e7805 */ /* 0x000fe4000001ff00 */
[----:B------:R-:W-:Y:S02]  /*00b0*/  CS2R R16, SRZ ;  /* 0x0000000000107805 */ /* 0x000fe4000001ff00 */
[----:B------:R-:W-:Y:S01]  /*00c0*/  CS2R R18, SRZ ;  /* 0x0000000000127805 */ /* 0x000fe2000001ff00 */
[----:B------:R-:W-:Y:S01]  /*00d0*/  UMOV UR5, 0x400 ;  /* 0x0000040000057882 */ /* 0x000fe20000000000 */
[----:B------:R-:W4:Y:S01]  /*00e0*/  LDCU.64 UR12, c[0x0][0x358] ;  /* 0x00006b00ff0c77ac */ /* 0x000f220008000a00 */
[----:B--2---:R-:W-:Y:S01]  /*00f0*/  UIADD3 UR4, UPT, UPT, UR4, 0x7f, URZ ;  /* 0x0000007f04047890 */ /* 0x004fe2000fffe0ff */
[----:B-1----:R-:W-:Y:S01]  /*0100*/  VIADD R0, R3, 0x7f ;  /* 0x0000007f03007836 */ /* 0x002fe20000000000 */
[----:B------:R1:W-:Y:S02]  /*0110*/  STL [R1+0x1800], R3 ;  /* 0x0018000301007387 */ /* 0x0003e40000100800 */
[----:B------:R-:W-:-:S02]  /*0120*/  UISETP.GE.AND UP0, UPT, UR4, 0x80, UPT ;  /* 0x000000800400788c */ /* 0x000fc4000bf06270 */
[----:B------:R-:W-:Y:S01]  /*0130*/  SHF.R.S32.HI R5, RZ, 0x1f, R0 ;  /* 0x0000001fff057819 */ /* 0x000fe20000011400 */
[----:B------:R2:W-:Y:S01]  /*0140*/  STL [R1+0x1804], R2 ;  /* 0x0018040201007387 */ /* 0x0005e20000100800 */
[----:B---3--:R-:W-:Y:S02]  /*0150*/  ULEA UR5, UR6, UR5, 0x18 ;  /* 0x0000000506057291 */ /* 0x008fe4000f8ec0ff */
[----:B------:R-:W-:Y:S01]  /*0160*/  LEA.HI R5, R5, R0, RZ, 0x7 ;  /* 0x0000000005057211 */ /* 0x000fe200078f38ff */
[----:B------:R-:W-:Y:S01]  /*0170*/  STL [R1+0x180], RZ ;  /* 0x000180ff01007387 */ /* 0x000fe20000100800 */
[----:B0-----:R-:W-:Y:S02]  /*0180*/  LOP3.LUT R29, R29, 0x3f, RZ, 0xc0, !PT ;  /* 0x0000003f1d1d7812 */ /* 0x001fe400078ec0ff */
[----:B------:R-:W-:Y:S01]  /*0190*/  SHF.R.S32.HI R0, RZ, 0x7, R5 ;  /* 0x00000007ff007819 */ /* 0x000fe20000011405 */
[----:B------:R-:W-:Y:S04]  /*01a0*/  STL [R1+0x184], RZ ;  /* 0x000184ff01007387 */ /* 0x000fe80000100800 */
[----:B------:R-:W-:Y:S01]  /*01b0*/  IMAD.SHL.U32 R0, R0, 0x8, RZ ;  /* 0x0000000800007824 */ /* 0x000fe200078e00ff */
[----:B------:R-:W0:Y:S04]  /*01c0*/  S2R R5, SR_CTAID.X ;  /* 0x0000000000057919 */ /* 0x000e280000002500 */
[-C--:B------:R-:W-:Y:S01]  /*01d0*/  IABS R9, R0.reuse ;  /* 0x0000000000097213 */ /* 0x080fe20000000000 */
[----:B------:R-:W-:Y:S01]  /*01e0*/  STL [R1+0x188], RZ ;  /* 0x000188ff01007387 */ /* 0x000fe20000100800 */
[----:B------:R-:W-:-:S02]  /*01f0*/  IABS R12, R0 ;  /* 0x00000000000c7213 */ /* 0x000fc40000000000 */
[----:B------:R-:W3:Y:S01]  /*0200*/  I2F.RP R4, R9 ;  /* 0x0000000900047306 */ /* 0x000ee20000209400 */
[----:B------:R-:W-:Y:S04]  /*0210*/  STL [R1+0x18c], RZ ;  /* 0x00018cff01007387 */ /* 0x000fe80000100800 */
[----:B------:R-:W-:Y:S04]  /*0220*/  STL [R1+0x170], RZ ;  /* 0x000170ff01007387 */ /* 0x000fe80000100800 */
[----:B------:R-:W-:Y:S04]  /*0230*/  STL [R1+0x174], RZ ;  /* 0x000174ff01007387 */ /* 0x000fe80000100800 */
[----:B------:R-:W-:Y:S01]  /*0240*/  STL [R1+0x178], RZ ;  /* 0x000178ff01007387 */ /* 0x000fe20000100800 */
[----:B---3--:R-:W3:Y:S03]  /*0250*/  MUFU.RCP R4, R4 ;  /* 0x0000000400047308 */ /* 0x008ee60000001000 */
[----:B------:R-:W-:Y:S04]  /*0260*/  STL [R1+0x17c], RZ ;  /* 0x00017cff01007387 */ /* 0x000fe80000100800 */
[----:B------:R-:W-:Y:S01]  /*0270*/  STL [R1+0x160], RZ ;  /* 0x000160ff01007387 */ /* 0x000fe20000100800 */
[----:B0-----:R-:W-:-:S03]  /*0280*/  IABS R10, R5 ;  /* 0x00000005000a7213 */ /* 0x001fc60000000000 */
[----:B------:R-:W-:Y:S04]  /*0290*/  STL [R1+0x164], RZ ;  /* 0x000164ff01007387 */ /* 0x000fe80000100800 */
[----:B------:R-:W-:Y:S01]  /*02a0*/  STL [R1+0x168], RZ ;  /* 0x000168ff01007387 */ /* 0x000fe20000100800 */
[----:B---3--:R-:W-:-:S03]  /*02b0*/  VIADD R6, R4, 0xffffffe ;  /* 0x0ffffffe04067836 */ /* 0x008fc60000000000 */
[----:B------:R-:W-:Y:S01]  /*02c0*/  STL [R1+0x16c], RZ ;  /* 0x00016cff01007387 */ /* 0x000fe20000100800 */
[----:B------:R-:W-:Y:S01]  /*02d0*/  IMAD.MOV R4, RZ, RZ, -R12 ;  /* 0x000000ffff047224 */ /* 0x000fe200078e0a0c */
[----:B------:R-:W-:Y:S01]  /*02e0*/  CS2R R12, SRZ ;  /* 0x00000000000c7805 */ /* 0x000fe2000001ff00 */
[----:B------:R0:W3:Y:S01]  /*02f0*/  F2I.FTZ.U32.TRUNC.NTZ R7, R6 ;  /* 0x0000000600077305 */ /* 0x0000e2000021f000 */
[----:B------:R-:W-:Y:S04]  /*0300*/  STL [R1+0x150], RZ ;  /* 0x000150ff01007387 */ /* 0x000fe80000100800 */
[----:B------:R-:W-:Y:S01]  /*0310*/  STL [R1+0x154], RZ ;  /* 0x000154ff01007387 */ /* 0x000fe20000100800 */
[----:B0-----:R-:W-:-:S03]  /*0320*/  IMAD.MOV.U32 R6, RZ, RZ, RZ ;  /* 0x000000ffff067224 */ /* 0x001fc600078e00ff */
[----:B------:R-:W-:Y:S04]  /*0330*/  STL [R1+0x158], RZ ;  /* 0x000158ff01007387 */ /* 0x000fe80000100800 */
[----:B------:R-:W-:Y:S01]  /*0340*/  STL [R1+0x15c], RZ ;  /* 0x00015cff01007387 */ /* 0x000fe20000100800 */
[----:B---3--:R-:W-:-:S03]  /*0350*/  IMAD.MOV R8, RZ, RZ, -R7 ;  /* 0x000000ffff087224 */ /* 0x008fc600078e0a07 */
[----:B------:R-:W-:Y:S01]  /*0360*/  STL [R1+0x140], RZ ;  /* 0x000140ff01007387 */ /* 0x000fe20000100800 */
[----:B------:R-:W-:Y:S02]  /*0370*/  IMAD R11, R8, R9, RZ ;  /* 0x00000009080b7224 */ /* 0x000fe400078e02ff */
[----:B------:R-:W-:Y:S01]  /*0380*/  IMAD.MOV.U32 R8, RZ, RZ, R10 ;  /* 0x000000ffff087224 */ /* 0x000fe200078e000a */
[----:B------:R-:W-:Y:S01]  /*0390*/  STL [R1+0x144], RZ ;  /* 0x000144ff01007387 */ /* 0x000fe20000100800 */
[----:B------:R-:W-:-:S03]  /*03a0*/  IMAD.HI.U32 R7, R7, R11, R6 ;  /* 0x0000000b07077227 */ /* 0x000fc600078e0006 */
[----:B------:R-:W-:Y:S03]  /*03b0*/  STL [R1+0x148], RZ ;  /* 0x000148ff01007387 */ /* 0x000fe60000100800 */
[----:B------:R-:W-:Y:S01]  /*03c0*/  IMAD.HI.U32 R7, R7, R8, RZ ;  /* 0x0000000807077227 */ /* 0x000fe200078e00ff */
[----:B------:R-:W-:Y:S03]  /*03d0*/  STL [R1+0x14c], RZ ;  /* 0x00014cff01007387 */ /* 0x000fe60000100800 */
[----:B------:R-:W-:Y:S01]  /*03e0*/  IMAD R4, R7, R4, R8 ;  /* 0x0000000407047224 */ /* 0x000fe200078e0208 */
[----:B------:R-:W-:Y:S04]  /*03f0*/  STL [R1+0x130], RZ ;  /* 0x000130ff01007387 */ /* 0x000fe80000100800 */
[----:B------:R-:W-:Y:S01]  /*0400*/  ISETP.GT.U32.AND P1, PT, R9, R4, PT ;  /* 0x000000040900720c */ /* 0x000fe20003f24070 */
[----:B------:R-:W-:Y:S04]  /*0410*/  STL [R1+0x134], RZ ;  /* 0x000134ff01007387 */ /* 0x000fe80000100800 */
[----:B------:R-:W-:Y:S04]  /*0420*/  STL [R1+0x138], RZ ;  /* 0x000138ff01007387 */ /* 0x000fe80000100800 */
[----:B------:R-:W-:Y:S04]  /*0430*/  STL [R1+0x13c], RZ ;  /* 0x00013cff01007387 */ /* 0x000fe80000100800 */
[----:B------:R-:W-:Y:S01]  /*0440*/  @!P1 IMAD.IADD R4, R4, 0x1, -R9 ;  /* 0x0000000104049824 */ /* 0x000fe200078e0a09 */
[----:B------:R-:W-:Y:S01]  /*0450*/  STL [R1+0x120], RZ ;  /* 0x000120ff01007387 */ /* 0x000fe20000100800 */
[----:B------:R-:W-:Y:S01]  /*0460*/  @!P1 VIADD R7, R7, 0x1 ;  /* 0x0000000107079836 */ /* 0x000fe20000000000 */
[----:B------:R-:W-:-:S02]  /*0470*/  ISETP.NE.AND P1, PT, R0, RZ, PT ;  /* 0x000000ff0000720c */ /* 0x000fc40003f25270 */
[----:B------:R-:W-:Y:S01]  /*0480*/  ISETP.GE.U32.AND P0, PT, R4, R9, PT ;  /* 0x000000090400720c */ /* 0x000fe20003f06070 */
[----:B------:R-:W-:Y:S01]  /*0490*/  STL [R1+0x124], RZ ;  /* 0x000124ff01007387 */ /* 0x000fe20000100800 */
[----:B------:R-:W-:-:S03]  /*04a0*/  LOP3.LUT R4, R5, R0, RZ, 0x3c, !PT ;  /* 0x0000000005047212 */ /* 0x000fc600078e3cff */
[----:B------:R-:W-:Y:S01]  /*04b0*/  STL [R1+0x128], RZ ;  /* 0x000128ff01007387 */ /* 0x000fe20000100800 */
[----:B------:R-:W-:Y:S01]  /*04c0*/  ISETP.GE.AND P2, PT, R4, RZ, PT ;  /* 0x000000ff0400720c */ /* 0x000fe20003f46270 */
[----:B------:R-:W-:Y:S02]  /*04d0*/  VIADD R4, R2, 0x7f ;  /* 0x0000007f02047836 */ /* 0x000fe40000000000 */
[----:B------:R-:W-:Y:S04]  /*04e0*/  STL [R1+0x12c], RZ ;  /* 0x00012cff01007387 */ /* 0x000fe80000100800 */
[----:B------:R-:W-:Y:S01]  /*04f0*/  @P0 VIADD R7, R7, 0x1 ;  /* 0x0000000107070836 */ /* 0x000fe20000000000 */
[----:B------:R-:W-:Y:S03]  /*0500*/  STL [R1+0x110], RZ ;  /* 0x000110ff01007387 */ /* 0x000fe60000100800 */
[----:B------:R-:W-:Y:S01]  /*0510*/  IMAD.MOV.U32 R6, RZ, RZ, R7 ;  /* 0x000000ffff067224 */ /* 0x000fe200078e0007 */
[----:B------:R-:W-:Y:S01]  /*0520*/  SHF.R.S32.HI R7, RZ, 0x1f, R4 ;  /* 0x0000001fff077819 */ /* 0x000fe20000011404 */
[----:B------:R-:W-:Y:S02]  /*0530*/  STL [R1+0x114], RZ ;  /* 0x000114ff01007387 */ /* 0x000fe40000100800 */
[----:B------:R-:W-:Y:S01]  /*0540*/  @!P2 IMAD.MOV R6, RZ, RZ, -R6 ;  /* 0x000000ffff06a224 */ /* 0x000fe200078e0a06 */
[----:B------:R-:W-:Y:S01]  /*0550*/  @!P1 LOP3.LUT R6, RZ, R0, RZ, 0x33, !PT ;  /* 0x00000000ff069212 */ /* 0x000fe200078e33ff */
[----:B------:R-:W-:Y:S01]  /*0560*/  STL [R1+0x118], RZ ;  /* 0x000118ff01007387 */ /* 0x000fe20000100800 */
[----:B------:R-:W-:-:S03]  /*0570*/  LEA.HI R7, R7, R4, RZ, 0x7 ;  /* 0x0000000407077211 */ /* 0x000fc600078f38ff */
[----:B------:R-:W-:Y:S01]  /*0580*/  IMAD.SHL.U32 R28, R6, 0x8, RZ ;  /* 0x00000008061c7824 */ /* 0x000fe200078e00ff */
[----:B------:R-:W-:Y:S01]  /*0590*/  STL [R1+0x11c], RZ ;  /* 0x00011cff01007387 */ /* 0x000fe20000100800 */
[----:B------:R-:W-:-:S03]  /*05a0*/  IMAD.MOV R6, RZ, RZ, -R6 ;  /* 0x000000ffff067224 */ /* 0x000fc600078e0a06 */
[----:B------:R-:W-:Y:S01]  /*05b0*/  LEA.HI.SX32 R4, R7, -R28, 0x19 ;  /* 0x8000001c07047211 */ /* 0x000fe200078fcaff */
[----:B------:R-:W-:Y:S01]  /*05c0*/  IMAD R11, R0, R6, R5 ;  /* 0x00000006000b7224 */ /* 0x000fe200078e0205 */
[----:B------:R-:W-:Y:S01]  /*05d0*/  STL [R1+0x100], RZ ;  /* 0x000100ff01007387 */ /* 0x000fe20000100800 */
[----:B------:R-:W-:Y:S01]  /*05e0*/  IMAD.MOV.U32 R6, RZ, RZ, RZ ;  /* 0x000000ffff067224 */ /* 0x000fe200078e00ff */
[----:B------:R-:W-:Y:S02]  /*05f0*/  VIMNMX R4, PT, PT, R4, 0x8, PT ;  /* 0x0000000804047848 */ /* 0x000fe40003fe0100 */
[----:B------:R-:W-:Y:S02]  /*0600*/  STL [R1+0x104], RZ ;  /* 0x000104ff01007387 */ /* 0x000fe40000100800 */
[-C--:B------:R-:W-:Y:S02]  /*0610*/  IABS R10, R4.reuse ;  /* 0x00000004000a7213 */ /* 0x080fe40000000000 */
[----:B------:R-:W-:Y:S01]  /*0620*/  STL [R1+0x108], RZ ;  /* 0x000108ff01007387 */ /* 0x000fe20000100800 */
[----:B------:R-:W-:Y:S01]  /*0630*/  IABS R0, R4 ;  /* 0x0000000400007213 */ /* 0x000fe20000000000 */
[----:B------:R-:W0:Y:S02]  /*0640*/  I2F.RP R8, R10 ;  /* 0x0000000a00087306 */ /* 0x000e240000209400 */
[----:B------:R-:W-:Y:S04]  /*0650*/  STL [R1+0x10c], RZ ;  /* 0x00010cff01007387 */ /* 0x000fe80000100800 */
[----:B------:R-:W-:Y:S04]  /*0660*/  STL [R1+0xf0], RZ ;  /* 0x0000f0ff01007387 */ /* 0x000fe80000100800 */
[----:B------:R-:W-:Y:S04]  /*0670*/  STL [R1+0xf4], RZ ;  /* 0x0000f4ff01007387 */ /* 0x000fe80000100800 */
[----:B------:R-:W-:Y:S01]  /*0680*/  STL [R1+0xf8], RZ ;  /* 0x0000f8ff01007387 */ /* 0x000fe20000100800 */
[----:B0-----:R-:W0:Y:S03]  /*0690*/  MUFU.RCP R8, R8 ;  /* 0x0000000800087308 */ /* 0x001e260000001000 */
[----:B------:R-:W-:Y:S04]  /*06a0*/  STL [R1+0xfc], RZ ;  /* 0x0000fcff01007387 */ /* 0x000fe80000100800 */
[----:B------:R-:W-:Y:S04]  /*06b0*/  STL [R1+0xe0], RZ ;  /* 0x0000e0ff01007387 */ /* 0x000fe80000100800 */
[----:B------:R-:W-:Y:S04]  /*06c0*/  STL [R1+0xe4], RZ ;  /* 0x0000e4ff01007387 */ /* 0x000fe80000100800 */
[----:B------:R-:W-:Y:S01]  /*06d0*/  STL [R1+0xe8], RZ ;  /* 0x0000e8ff01007387 */ /* 0x000fe20000100800 */
[----:B0-----:R-:W-:-:S03]  /*06e0*/  VIADD R7, R8, 0xffffffe ;  /* 0x0ffffffe08077836 */ /* 0x001fc60000000000 */
[----:B------:R-:W-:Y:S03]  /*06f0*/  STL [R1+0xec], RZ ;  /* 0x0000ecff01007387 */ /* 0x000fe60000100800 */
[----:B------:R-:W0:Y:S01]  /*0700*/  F2I.FTZ.U32.TRUNC.NTZ R7, R7 ;  /* 0x0000000700077305 */ /* 0x000e22000021f000 */
[----:B------:R-:W-:Y:S04]  /*0710*/  STL [R1+0xd0], RZ ;  /* 0x0000d0ff01007387 */ /* 0x000fe80000100800 */
[----:B------:R-:W-:Y:S04]  /*0720*/  STL [R1+0xd4], RZ ;  /* 0x0000d4ff01007387 */ /* 0x000fe80000100800 */
[----:B------:R-:W-:Y:S04]  /*0730*/  STL [R1+0xd8], RZ ;  /* 0x0000d8ff01007387 */ /* 0x000fe80000100800 */
[----:B------:R-:W-:Y:S01]  /*0740*/  STL [R1+0xdc], RZ ;  /* 0x0000dcff01007387 */ /* 0x000fe20000100800 */
[----:B0-----:R-:W-:-:S03]  /*0750*/  IMAD.MOV R9, RZ, RZ, -R7 ;  /* 0x000000ffff097224 */ /* 0x001fc600078e0a07 */
[----:B------:R-:W-:Y:S01]  /*0760*/  STL [R1+0xc0], RZ ;  /* 0x0000c0ff01007387 */ /* 0x000fe20000100800 */
[----:B------:R-:W-:Y:S01]  /*0770*/  IMAD.MOV.U32 R5, RZ, RZ, R9 ;  /* 0x000000ffff057224 */ /* 0x000fe200078e0009 */
[----:B------:R-:W-:Y:S02]  /*0780*/  IABS R9, R11 ;  /* 0x0000000b00097213 */ /* 0x000fe40000000000 */
[----:B------:R-:W-:Y:S01]  /*0790*/  STL [R1+0xc4], RZ ;  /* 0x0000c4ff01007387 */ /* 0x000fe20000100800 */
[----:B------:R-:W-:-:S03]  /*07a0*/  IMAD R5, R5, R10, RZ ;  /* 0x0000000a05057224 */ /* 0x000fc600078e02ff */
[----:B------:R-:W-:Y:S01]  /*07b0*/  STL [R1+0xc8], RZ ;  /* 0x0000c8ff01007387 */ /* 0x000fe20000100800 */
[----:B------:R-:W-:Y:S01]  /*07c0*/  IMAD.HI.U32 R6, R7, R5, R6 ;  /* 0x0000000507067227 */ /* 0x000fe200078e0006 */
[----:B------:R-:W-:Y:S02]  /*07d0*/  IADD3 R5, PT, PT, RZ, -R0, RZ ;  /* 0x80000000ff057210 */ /* 0x000fe40007ffe0ff */
[----:B------:R-:W-:Y:S03]  /*07e0*/  STL [R1+0xcc], RZ ;  /* 0x0000ccff01007387 */ /* 0x000fe60000100800 */
[----:B------:R-:W-:Y:S01]  /*07f0*/  IMAD.HI.U32 R0, R6, R9, RZ ;  /* 0x0000000906007227 */ /* 0x000fe200078e00ff */
[----:B------:R-:W-:Y:S01]  /*0800*/  STL [R1+0xb0], RZ ;  /* 0x0000b0ff01007387 */ /* 0x000fe20000100800 */
[----:B------:R-:W-:Y:S02]  /*0810*/  CS2R R6, SRZ ;  /* 0x0000000000067805 */ /* 0x000fe4000001ff00 */
[----:B------:R-:W-:Y:S01]  /*0820*/  IMAD R5, R0, R5, R9 ;  /* 0x0000000500057224 */ /* 0x000fe200078e0209 */
[----:B------:R-:W-:Y:S01]  /*0830*/  STL [R1+0xb4], RZ ;  /* 0x0000b4ff01007387 */ /* 0x000fe20000100800 */
[----:B------:R-:W-:-:S03]  /*0840*/  CS2R R8, SRZ ;  /* 0x0000000000087805 */ /* 0x000fc6000001ff00 */
[----:B------:R-:W-:Y:S01]  /*0850*/  ISETP.GT.U32.AND P1, PT, R10, R5, PT ;  /* 0x000000050a00720c */ /* 0x000fe20003f24070 */
[----:B------:R-:W-:Y:S04]  /*0860*/  STL [R1+0xb8], RZ ;  /* 0x0000b8ff01007387 */ /* 0x000fe80000100800 */
[----:B------:R-:W-:Y:S04]  /*0870*/  STL [R1+0xbc], RZ ;  /* 0x0000bcff01007387 */ /* 0x000fe80000100800 */
[----:B------:R-:W-:Y:S04]  /*0880*/  STL [R1+0xa0], RZ ;  /* 0x0000a0ff01007387 */ /* 0x000fe80000100800 */
[----:B------:R-:W-:Y:S01]  /*0890*/  STL [R1+0xa4], RZ ;  /* 0x0000a4ff01007387 */ /* 0x000fe20000100800 */
[----:B------:R-:W-:-:S02]  /*08a0*/  @!P1 IMAD.IADD R5, R5, 0x1, -R10 ;  /* 0x0000000105059824 */ /* 0x000fc400078e0a0a */
[----:B------:R-:W-:Y:S01]  /*08b0*/  @!P1 VIADD R0, R0, 0x1 ;  /* 0x0000000100009836 */ /* 0x000fe20000000000 */
[----:B------:R-:W-:Y:S01]  /*08c0*/  STL [R1+0xa8], RZ ;  /* 0x0000a8ff01007387 */ /* 0x000fe20000100800 */
[----:B------:R-:W-:Y:S02]  /*08d0*/  ISETP.NE.AND P1, PT, R4, RZ, PT ;  /* 0x000000ff0400720c */ /* 0x000fe40003f25270 */
[----:B------:R-:W-:Y:S01]  /*08e0*/  ISETP.GE.U32.AND P0, PT, R5, R10, PT ;  /* 0x0000000a0500720c */ /* 0x000fe20003f06070 */
[----:B------:R-:W-:Y:S01]  /*08f0*/  STL [R1+0xac], RZ ;  /* 0x0000acff01007387 */ /* 0x000fe20000100800 */
[----:B------:R-:W-:-:S03]  /*0900*/  LOP3.LUT R5, R11, R4, RZ, 0x3c, !PT ;  /* 0x000000040b057212 */ /* 0x000fc600078e3cff */
[----:B------:R-:W-:Y:S01]  /*0910*/  STL [R1+0x90], RZ ;  /* 0x000090ff01007387 */ /* 0x000fe20000100800 */
[----:B------:R-:W-:-:S03]  /*0920*/  ISETP.GE.AND P2, PT, R5, RZ, PT ;  /* 0x000000ff0500720c */ /* 0x000fc60003f46270 */
[----:B------:R-:W-:Y:S04]  /*0930*/  STL [R1+0x94], RZ ;  /* 0x000094ff01007387 */ /* 0x000fe80000100800 */
[----:B------:R-:W-:Y:S01]  /*0940*/  STL [R1+0x98], RZ ;  /* 0x000098ff01007387 */ /* 0x000fe20000100800 */
[----:B------:R-:W-:-:S03]  /*0950*/  @P0 VIADD R0, R0, 0x1 ;  /* 0x0000000100000836 */ /* 0x000fc60000000000 */
[----:B------:R-:W-:Y:S02]  /*0960*/  STL [R1+0x9c], RZ ;  /* 0x00009cff01007387 */ /* 0x000fe40000100800 */
[----:B------:R-:W-:Y:S01]  /*0970*/  @!P2 IMAD.MOV R0, RZ, RZ, -R0 ;  /* 0x000000ffff00a224 */ /* 0x000fe200078e0a00 */
[----:B------:R-:W-:Y:S01]  /*0980*/  @!P1 LOP3.LUT R0, RZ, R4, RZ, 0x33, !PT ;  /* 0x00000004ff009212 */ /* 0x000fe200078e33ff */
[----:B------:R-:W-:Y:S04]  /*0990*/  STL [R1+0x80], RZ ;  /* 0x000080ff01007387 */ /* 0x000fe80000100800 */
[----:B------:R-:W-:Y:S01]  /*09a0*/  STL [R1+0x84], RZ ;  /* 0x000084ff01007387 */ /* 0x000fe20000100800 */
[----:B-1----:R-:W-:Y:S02]  /*09b0*/  IMAD.SHL.U32 R3, R0, 0x80, RZ ;  /* 0x0000008000037824 */ /* 0x002fe400078e00ff */
[----:B------:R-:W-:Y:S01]  /*09c0*/  IMAD.MOV R5, RZ, RZ, -R0 ;  /* 0x000000ffff057224 */ /* 0x000fe200078e0a00 */
[----:B------:R-:W-:Y:S01]  /*09d0*/  STL [R1+0x88], RZ ;  /* 0x000088ff01007387 */ /* 0x000fe20000100800 */
[----:B------:R-:W-:-:S02]  /*09e0*/  VIADD R0, R3, 0x1 ;  /* 0x0000000103007836 */ /* 0x000fc40000000000 */
[C---:B--2---:R-:W-:Y:S01]  /*09f0*/  VIADD R2, R3.reuse, 0x2 ;  /* 0x0000000203027836 */ /* 0x044fe20000000000 */
[----:B------:R-:W-:Y:S01]  /*0a00*/  STL [R1+0x8c], RZ ;  /* 0x00008cff01007387 */ /* 0x000fe20000100800 */
[----:B------:R-:W-:Y:S01]  /*0a10*/  IMAD R5, R4, R5, R11 ;  /* 0x0000000504057224 */ /* 0x000fe200078e020b */
[----:B------:R-:W-:Y:S02]  /*0a20*/  CS2R R10, SRZ ;  /* 0x00000000000a7805 */ /* 0x000fe4000001ff00 */
[----:B------:R-:W-:Y:S01]  /*0a30*/  STL [R1+0x70], RZ ;  /* 0x000070ff01007387 */ /* 0x000fe20000100800 */
[----:B------:R-:W-:Y:S01]  /*0a40*/  IMAD.IADD R28, R28, 0x1, R5 ;  /* 0x000000011c1c7824 */ /* 0x000fe200078e0205 */
[----:B------:R-:W-:Y:S02]  /*0a50*/  CS2R R4, SRZ ;  /* 0x0000000000047805 */ /* 0x000fe4000001ff00 */
[----:B------:R-:W-:Y:S04]  /*0a60*/  STL [R1+0x74], RZ ;  /* 0x000074ff01007387 */ /* 0x000fe80000100800 */
        /* <DEDUP_REMOVED lines=26> */
[----:B------:R-:W-:Y:S04]  /*0c10*/  STL [R1], RZ ;  /* 0x000000ff01007387 */ /* 0x000fe80000100800 */
[----:B------:R-:W-:Y:S04]  /*0c20*/  STL [R1+0x4], RZ ;  /* 0x000004ff01007387 */ /* 0x000fe80000100800 */
[----:B------:R-:W-:Y:S04]  /*0c30*/  STL [R1+0x8], RZ ;  /* 0x000008ff01007387 */ /* 0x000fe80000100800 */
[----:B------:R-:W-:Y:S04]  /*0c40*/  STL [R1+0xc], RZ ;  /* 0x00000cff01007387 */ /* 0x000fe80000100800 */
[----:B------:R-:W-:Y:S04]  /*0c50*/  STL [R1+0x190], RZ ;  /* 0x000190ff01007387 */ /* 0x000fe80000100800 */
[----:B------:R-:W-:Y:S04]  /*0c60*/  STL [R1+0x194], RZ ;  /* 0x000194ff01007387 */ /* 0x000fe80000100800 */
[----:B------:R-:W-:Y:S04]  /*0c70*/  STL [R1+0x198], RZ ;  /* 0x000198ff01007387 */ /* 0x000fe80000100800 */
[----:B------:R-:W-:Y:S04]  /*0c80*/  STL [R1+0x19c], RZ ;  /* 0x00019cff01007387 */ /* 0x000fe80000100800 */
[----:B------:R-:W-:Y:S04]  /*0c90*/  STL [R1+0x5e4], R3 ;  /* 0x0005e40301007387 */ /* 0x000fe80000100800 */
[----:B------:R0:W-:Y:S04]  /*0ca0*/  STL [R1+0x38c], R0 ;  /* 0x00038c0001007387 */ /* 0x0001e80000100800 */
[----:B------:R1:W-:Y:S01]  /*0cb0*/  STL [R1+0x388], R2 ;  /* 0x0003880201007387 */ /* 0x0003e20000100800 */
[----:B0-----:R-:W-:-:S02]  /*0cc0*/  VIADD R0, R3, 0x3 ;  /* 0x0000000303007836 */ /* 0x001fc40000000000 */
[----:B-1----:R-:W-:-:S03]  /*0cd0*/  VIADD R2, R3, 0x4 ;  /* 0x0000000403027836 */ /* 0x002fc60000000000 */
[----:B------:R0:W-:Y:S04]  /*0ce0*/  STL [R1+0x384], R0 ;  /* 0x0003840001007387 */ /* 0x0001e80000100800 */
[----:B------:R1:W-:Y:S01]  /*0cf0*/  STL [R1+0x380], R2 ;  /* 0x0003800201007387 */ /* 0x0003e20000100800 */
[C---:B0-----:R-:W-:Y:S02]  /*0d00*/  VIADD R0, R3.reuse, 0x5 ;  /* 0x0000000503007836 */ /* 0x041fe40000000000 */
        /* <DEDUP_REMOVED lines=15> */
[C---:B0-----:R-:W-:Y:S01]  /*0e00*/  IADD3 R0, PT, PT, R3.reuse, 0xd, RZ ;  /* 0x0000000d03007810 */ /* 0x041fe20007ffe0ff */
[----:B-1----:R-:W-:-:S04]  /*0e10*/  VIADD R2, R3, 0xe ;  /* 0x0000000e03027836 */ /* 0x002fc80000000000 */
        /* <DEDUP_REMOVED lines=182> */
[----:B0-----:R-:W-:Y:S02]  /*1980*/  IMAD.SHL.U32 R0, R28, 0x80, RZ ;  /* 0x000000801c007824 */ /* 0x001fe400078e00ff */
[----:B------:R-:W0:Y:S01]  /*1990*/  S2R R28, SR_TID.X ;  /* 0x00000000001c7919 */ /* 0x000e220000002100 */
[----:B-1----:R-:W-:-:S05]  /*19a0*/  VIADD R2, R3, 0x69 ;  /* 0x0000006903027836 */ /* 0x002fca0000000000 */
[----:B------:R1:W-:Y:S02]  /*19b0*/  STL [R1+0x1ec], R2 ;  /* 0x0001ec0201007387 */ /* 0x0003e40000100800 */
[----:B-1----:R-:W-:-:S05]  /*19c0*/  VIADD R2, R3, 0x6a ;  /* 0x0000006a03027836 */ /* 0x002fca0000000000 */
[----:B------:R1:W-:Y:S01]  /*19d0*/  STL [R1+0x1e8], R2 ;  /* 0x0001e80201007387 */ /* 0x0003e20000100800 */
[C---:B------:R-:W-:Y:S01]  /*19e0*/  LOP3.LUT R29, R0.reuse, 0x40, R29, 0xfe, !PT ;  /* 0x00000040001d7812 */ /* 0x040fe200078efe1d */
[----:B-1----:R-:W-:Y:S01]  /*19f0*/  VIADD R2, R3, 0x6b ;  /* 0x0000006b03027836 */ /* 0x002fe20000000000 */
[----:B0-----:R-:W-:-:S04]  /*1a00*/  LOP3.LUT R28, R0, 0x3f, R28, 0xf8, !PT ;  /* 0x0000003f001c7812 */ /* 0x001fc800078ef81c */
[----:B------:R0:W-:Y:S01]  /*1a10*/  STL [R1+0x1e4], R2 ;  /* 0x0001e40201007387 */ /* 0x0001e20000100800 */
[----:B------:R-:W-:-:S03]  /*1a20*/  VIADD R0, R3, 0x6d ;  /* 0x0000006d03007836 */ /* 0x000fc60000000000 */
[----:B0-----:R0:W5:Y:S04]  /*1a30*/  LDL.LU R2, [R1+0x1804] ;  /* 0x0018040001027983 */ /* 0x0011680000300800 */
[----:B------:R1:W-:Y:S04]  /*1a40*/  STL [R1+0x5ec], R28 ;  /* 0x0005ec1c01007387 */ /* 0x0003e80000100800 */
[----:B------:R2:W-:Y:S01]  /*1a50*/  STL [R1+0x5e8], R29 ;  /* 0x0005e81d01007387 */ /* 0x0005e20000100800 */
[C---:B-1----:R-:W-:Y:S02]  /*1a60*/  VIADD R28, R3.reuse, 0x6c ;  /* 0x0000006c031c7836 */ /* 0x042fe40000000000 */
[----:B--2---:R-:W-:-:S03]  /*1a70*/  VIADD R29, R3, 0x6e ;  /* 0x0000006e031d7836 */ /* 0x004fc60000000000 */
[----:B------:R1:W-:Y:S04]  /*1a80*/  STL [R1+0x1e0], R28 ;  /* 0x0001e01c01007387 */ /* 0x0003e80000100800 */
[----:B------:R2:W-:Y:S04]  /*1a90*/  STL [R1+0x1dc], R0 ;  /* 0x0001dc0001007387 */ /* 0x0005e80000100800 */
[----:B------:R3:W-:Y:S01]  /*1aa0*/  STL [R1+0x1d8], R29 ;  /* 0x0001d81d01007387 */ /* 0x0007e20000100800 */
[C---:B-1----:R-:W-:Y:S01]  /*1ab0*/  VIADD R28, R3.reuse, 0x6f ;  /* 0x0000006f031c7836 */ /* 0x042fe20000000000 */
[----:B--2---:R-:W-:-:S04]  /*1ac0*/  IADD3 R0, PT, PT, R3, 0x70, RZ ;  /* 0x0000007003007810 */ /* 0x004fc80007ffe0ff */
[----:B------:R1:W-:Y:S01]  /*1ad0*/  STL [R1+0x1d4], R28 ;  /* 0x0001d41c01007387 */ /* 0x0003e20000100800 */
[----:B---3--:R-:W-:-:S03]  /*1ae0*/  VIADD R29, R3, 0x71 ;  /* 0x00000071031d7836 */ /* 0x008fc60000000000 */
[----:B------:R2:W-:Y:S04]  /*1af0*/  STL [R1+0x1d0], R0 ;  /* 0x0001d00001007387 */ /* 0x0005e80000100800 */
[----:B------:R3:W-:Y:S01]  /*1b00*/  STL [R1+0x1cc], R29 ;  /* 0x0001cc1d01007387 */ /* 0x0007e20000100800 */
[C---:B-1----:R-:W-:Y:S02]  /*1b10*/  VIADD R28, R3.reuse, 0x72 ;  /* 0x00000072031c7836 */ /* 0x042fe40000000000 */
[----:B--2---:R-:W-:-:S03]  /*1b20*/  VIADD R0, R3, 0x73 ;  /* 0x0000007303007836 */ /* 0x004fc60000000000 */
        /* <DEDUP_REMOVED lines=20> */
[----:B------:R2:W-:Y:S01]  /*1c70*/  STL [R1+0x1a0], R0 ;  /* 0x0001a00001007387 */ /* 0x0005e20000100800 */
[C---:B-1----:R-:W-:Y:S02]  /*1c80*/  VIADD R28, R3.reuse, 0x7e ;  /* 0x0000007e031c7836 */ /* 0x042fe40000000000 */
[----:B--2---:R-:W-:Y:S02]  /*1c90*/  VIADD R0, R3, 0x7f ;  /* 0x0000007f03007836 */ /* 0x004fe40000000000 */
[----:B------:R0:W5:Y:S01]  /*1ca0*/  LDL.LU R3, [R1+0x1800] ;  /* 0x0018000001037983 */ /* 0x0001620000300800 */
[----:B----4-:R-:W-:Y:S05]  /*1cb0*/  BRA.U !UP0, `(.L_x_0) ;  /* 0x0000057908a47547 */ /* 0x010fea000b800000 */
[----:B------:R-:W2:Y:S01]  /*1cc0*/  LDL R12, [R1+0x5ec] ;  /* 0x0005ec00010c7983 */ /* 0x000ea20000100800 */
[----:B-----5:R-:W-:Y:S01]  /*1cd0*/  IABS R10, R2 ;  /* 0x00000002000a7213 */ /* 0x020fe20000000000 */
[----:B------:R-:W1:Y:S02]  /*1ce0*/  LDCU.128 UR8, c[0x0][0x380] ;  /* 0x00007000ff0877ac */ /* 0x000e640008000c00 */
[----:B------:R-:W3:Y:S01]  /*1cf0*/  LDL.LU R17, [R1+0x228] ;  /* 0x0002280001117983 */ /* 0x000ee20000300800 */
[----:B------:R-:W-:Y:S01]  /*1d00*/  IABS R5, R3 ;  /* 0x0000000300057213 */ /* 0x000fe20000000000 */
[----:B------:R-:W4:Y:S02]  /*1d10*/  LDCU UR6, c[0x0][0x3a4] ;  /* 0x00007480ff0677ac */ /* 0x000f240008000800 */
[----:B------:R-:W4:Y:S01]  /*1d20*/  LDL.LU R18, [R1+0x248] ;  /* 0x0002480001127983 */ /* 0x000f220000300800 */
[----:B------:R-:W-:Y:S01]  /*1d30*/  ISETP.GE.AND P3, PT, R28, RZ, PT ;  /* 0x000000ff1c00720c */ /* 0x000fe20003f66270 */
[----:B------:R-:W0:Y:S02]  /*1d40*/  LDCU UR7, c[0x0][0x3b0] ;  /* 0x00007600ff0777ac */ /* 0x000e240008000800 */
[----:B------:R-:W4:Y:S04]  /*1d50*/  LDL.LU R16, [R1+0x240] ;  /* 0x0002400001107983 */ /* 0x000f280000300800 */
[----:B------:R-:W4:Y:S04]  /*1d60*/  LDL.LU R15, [R1+0x244] ;  /* 0x00024400010f7983 */ /* 0x000f280000300800 */
[----:B------:R-:W4:Y:S04]  /*1d70*/  LDL R23, [R1+0x5e4] ;  /* 0x0005e40001177983 */ /* 0x000f280000100800 */
[----:B------:R-:W4:Y:S04]  /*1d80*/  LDL.LU R13, [R1+0x220] ;  /* 0x00022000010d7983 */ /* 0x000f280000300800 */
[----:B------:R-:W4:Y:S04]  /*1d90*/  LDL.LU R14, [R1+0x1ec] ;  /* 0x0001ec00010e7983 */ /* 0x000f280000300800 */
[----:B------:R-:W4:Y:S04]  /*1da0*/  LDL.LU R19, [R1+0x24c] ;  /* 0x00024c0001137983 */ /* 0x000f280000300800 */
[----:B------:R-:W4:Y:S01]  /*1db0*/  LDL R26, [R1+0x5e8] ;  /* 0x0005e800011a7983 */ /* 0x000f220000100800 */
[----:B------:R-:W0:Y:S03]  /*1dc0*/  I2F.RP R6, R10 ;  /* 0x0000000a00067306 */ /* 0x000e260000209400 */
[----:B------:R-:W4:Y:S04]  /*1dd0*/  LDL.LU R24, [R1+0x1a8] ;  /* 0x0001a80001187983 */ /* 0x000f280000300800 */
[----:B------:R-:W4:Y:S01]  /*1de0*/  LDL.LU R25, [R1+0x1ac] ;  /* 0x0001ac0001197983 */ /* 0x000f220000300800 */
[----:B------:R-:W1:Y:S03]  /*1df0*/  I2F.RP R4, R5 ;  /* 0x0000000500047306 */ /* 0x000e660000209400 */
[----:B------:R1:W-:Y:S05]  /*1e00*/  STL [R1+0x1a08], R3 ;  /* 0x001a080301007387 */ /* 0x0003ea0000100800 */
[----:B0-----:R-:W0:Y:S01]  /*1e10*/  MUFU.RCP R6, R6 ;  /* 0x0000000600067308 */ /* 0x001e220000001000 */
[----:B-1----:R-:W4:Y:S01]  /*1e20*/  LDL.LU R3, [R1+0x1a0] ;  /* 0x0001a00001037983 */ /* 0x002f220000300800 */
[----:B------:R-:W-:-:S06]  /*1e30*/  ISETP.GE.AND P5, PT, R0, RZ, PT ;  /* 0x000000ff0000720c */ /* 0x000fcc0003fa6270 */
[----:B------:R-:W1:Y:S01]  /*1e40*/  MUFU.RCP R4, R4 ;  /* 0x0000000400047308 */ /* 0x000e620000001000 */
[----:B0-----:R-:W-:-:S07]  /*1e50*/  VIADD R6, R6, 0xffffffe ;  /* 0x0ffffffe06067836 */ /* 0x001fce0000000000 */
[----:B------:R0:W0:Y:S01]  /*1e60*/  F2I.FTZ.U32.TRUNC.NTZ R7, R6 ;  /* 0x0000000600077305 */ /* 0x000022000021f000 */
[----:B-1----:R-:W-:-:S07]  /*1e70*/  VIADD R4, R4, 0xffffffe ;  /* 0x0ffffffe04047836 */ /* 0x002fce0000000000 */
[----:B------:R-:W1:Y:S01]  /*1e80*/  F2I.FTZ.U32.TRUNC.NTZ R9, R4 ;  /* 0x0000000400097305 */ /* 0x000e62000021f000 */
[----:B0-----:R-:W-:Y:S01]  /*1e90*/  MOV R6, RZ ;  /* 0x000000ff00067202 */ /* 0x001fe20000000f00 */
[----:B------:R-:W-:-:S04]  /*1ea0*/  IMAD.MOV R8, RZ, RZ, -R7 ;  /* 0x000000ffff087224 */ /* 0x000fc800078e0a07 */
[----:B------:R-:W-:Y:S02]  /*1eb0*/  IMAD R8, R8, R10, RZ ;  /* 0x0000000a08087224 */ /* 0x000fe400078e02ff */
[----:B-1----:R-:W-:Y:S02]  /*1ec0*/  IMAD.MOV R4, RZ, RZ, -R9 ;  /* 0x000000ffff047224 */ /* 0x002fe400078e0a09 */
[----:B------:R-:W-:-:S04]  /*1ed0*/  IMAD.HI.U32 R6, R7, R8, R6 ;  /* 0x0000000807067227 */ /* 0x000fc800078e0006 */
[----:B------:R-:W-:Y:S02]  /*1ee0*/  IMAD R4, R4, R5, RZ ;  /* 0x0000000504047224 */ /* 0x000fe400078e02ff */
[----:B------:R-:W-:-:S04]  /*1ef0*/  IMAD.MOV.U32 R8, RZ, RZ, RZ ;  /* 0x000000ffff087224 */ /* 0x000fc800078e00ff */
[----:B------:R-:W-:Y:S01]  /*1f00*/  IMAD.HI.U32 R4, R9, R4, R8 ;  /* 0x0000000409047227 */ /* 0x000fe200078e0008 */
[----:B------:R-:W-:Y:S02]  /*1f10*/  IABS R8, R0 ;  /* 0x0000000000087213 */ /* 0x000fe40000000000 */
[----:B--2---:R-:W-:Y:S01]  /*1f20*/  IABS R11, R12 ;  /* 0x0000000c000b7213 */ /* 0x004fe20000000000 */
[----:B---3--:R-:W-:Y:S02]  /*1f30*/  IMAD.MOV.U32 R21, RZ, RZ, R17 ;  /* 0x000000ffff157224 */ /* 0x008fe400078e0011 */
[----:B----4-:R-:W-:Y:S01]  /*1f40*/  IMAD.MOV.U32 R22, RZ, RZ, R16 ;  /* 0x000000ffff167224 */ /* 0x010fe200078e0010 */
[----:B------:R-:W-:Y:S01]  /*1f50*/  IABS R7, R23 ;  /* 0x0000001700077213 */ /* 0x000fe20000000000 */
[----:B------:R-:W-:Y:S02]  /*1f60*/  IMAD.MOV.U32 R23, RZ, RZ, R15 ;  /* 0x000000ffff177224 */ /* 0x000fe400078e000f */
[----:B------:R-:W-:-:S02]  /*1f70*/  IMAD.MOV.U32 R20, RZ, RZ, R13 ;  /* 0x000000ffff147224 */ /* 0x000fc400078e000d */
[----:B------:R-:W-:Y:S02]  /*1f80*/  IMAD.MOV.U32 R9, RZ, RZ, R7 ;  /* 0x000000ffff097224 */ /* 0x000fe400078e0007 */
[----:B------:R-:W-:-:S04]  /*1f90*/  IMAD.HI.U32 R13, R6, R11, RZ ;  /* 0x0000000b060d7227 */ /* 0x000fc800078e00ff */
[----:B------:R-:W-:Y:S02]  /*1fa0*/  IMAD.MOV R13, RZ, RZ, -R13 ;  /* 0x000000ffff0d7224 */ /* 0x000fe400078e0a0d */
[----:B------:R-:W-:Y:S01]  /*1fb0*/  IMAD.MOV.U32 R27, RZ, RZ, R14 ;  /* 0x000000ffff1b7224 */ /* 0x000fe200078e000e */
[----:B------:R-:W-:Y:S01]  /*1fc0*/  IABS R12, R26 ;  /* 0x0000001a000c7213 */ /* 0x000fe20000000000 */
[----:B------:R-:W-:Y:S02]  /*1fd0*/  IMAD R0, R10, R13, R11 ;  /* 0x0000000d0a007224 */ /* 0x000fe400078e020b */
[----:B------:R-:W-:-:S04]  /*1fe0*/  IMAD.HI.U32 R14, R4, R8, RZ ;  /* 0x00000008040e7227 */ /* 0x000fc800078e00ff */
[----:B------:R-:W-:-:S04]  /*1ff0*/  IMAD.HI.U32 R7, R6, R12, RZ ;  /* 0x0000000c06077227 */ /* 0x000fc800078e00ff */
[----:B------:R-:W-:-:S04]  /*2000*/  IMAD.HI.U32 R6, R4, R9, RZ ;  /* 0x0000000904067227 */ /* 0x000fc800078e00ff */
[----:B------:R-:W-:Y:S01]  /*2010*/  IMAD.MOV R6, RZ, RZ, -R6 ;  /* 0x000000ffff067224 */ /* 0x000fe200078e0a06 */
[C---:B------:R-:W-:Y:S01]  /*2020*/  ISETP.GT.U32.AND P0, PT, R10.reuse, R0, PT ;  /* 0x000000000a00720c */ /* 0x040fe20003f04070 */
[----:B------:R-:W-:Y:S02]  /*2030*/  IMAD.MOV R7, RZ, RZ, -R7 ;  /* 0x000000ffff077224 */ /* 0x000fe400078e0a07 */
[----:B------:R-:W-:Y:S01]  /*2040*/  IMAD R6, R5, R6, R9 ;  /* 0x0000000605067224 */ /* 0x000fe200078e0209 */
[----:B------:R-:W-:Y:S01]  /*2050*/  IABS R9, R28 ;  /* 0x0000001c00097213 */ /* 0x000fe20000000000 */
[----:B------:R-:W-:Y:S01]  /*2060*/  IMAD R7, R10, R7, R12 ;  /* 0x000000070a077224 */ /* 0x000fe200078e020c */
[----:B------:R-:W2:Y:S01]  /*2070*/  LDL.LU R28, [R1+0x1a4] ;  /* 0x0001a400011c7983 */ /* 0x000ea20000300800 */
[----:B------:R-:W-:Y:S01]  /*2080*/  IMAD.MOV R14, RZ, RZ, -R14 ;  /* 0x000000ffff0e7224 */ /* 0x000fe200078e0a0e */
[----:B------:R-:W-:Y:S01]  /*2090*/  IABS R12, R3 ;  /* 0x00000003000c7213 */ /* 0x000fe20000000000 */
[----:B------:R-:W-:Y:S01]  /*20a0*/  IMAD.HI.U32 R15, R4, R9, RZ ;  /* 0x00000009040f7227 */ /* 0x000fe200078e00ff */
[----:B------:R-:W-:-:S02]  /*20b0*/  ISETP.GT.U32.AND P1, PT, R10, R7, PT ;  /* 0x000000070a00720c */ /* 0x000fc40003f24070 */
[----:B------:R-:W-:Y:S01]  /*20c0*/  IABS R11, R29 ;  /* 0x0000001d000b7213 */ /* 0x000fe20000000000 */
[----:B------:R-:W-:Y:S02]  /*20d0*/  IMAD.MOV R15, RZ, RZ, -R15 ;  /* 0x000000ffff0f7224 */ /* 0x000fe400078e0a0f */
[----:B------:R-:W-:Y:S02]  /*20e0*/  @!P0 IMAD.IADD R0, R0, 0x1, -R10 ;  /* 0x0000000100008824 */ /* 0x000fe400078e0a0a */
[C---:B------:R-:W-:Y:S02]  /*20f0*/  IMAD R9, R5.reuse, R15, R9 ;  /* 0x0000000f05097224 */ /* 0x040fe400078e0209 */
[----:B------:R-:W3:Y:S01]  /*2100*/  LDL R15, [R1+0x5ec] ;  /* 0x0005ec00010f7983 */ /* 0x000ee20000100800 */
[----:B------:R-:W-:Y:S01]  /*2110*/  ISETP.GT.U32.AND P0, PT, R10, R0, PT ;  /* 0x000000000a00720c */ /* 0x000fe20003f04070 */
[----:B------:R-:W-:Y:S02]  /*2120*/  IMAD R8, R5, R14, R8 ;  /* 0x0000000e05087224 */ /* 0x000fe400078e0208 */
[----:B------:R-:W-:Y:S01]  /*2130*/  @!P1 IMAD.IADD R7, R7, 0x1, -R10 ;  /* 0x0000000107079824 */ /* 0x000fe200078e0a0a */
[----:B------:R-:W-:Y:S01]  /*2140*/  ISETP.GT.U32.AND P4, PT, R5, R6, PT ;  /* 0x000000060500720c */ /* 0x000fe20003f84070 */
[----:B------:R-:W-:-:S03]  /*2150*/  IMAD.HI.U32 R16, R4, R12, RZ ;  /* 0x0000000c04107227 */ /* 0x000fc600078e00ff */
[----:B------:R-:W-:Y:S01]  /*2160*/  ISETP.GT.U32.AND P2, PT, R10, R7, PT ;  /* 0x000000070a00720c */ /* 0x000fe20003f44070 */
[----:B------:R-:W-:-:S04]  /*2170*/  IMAD.HI.U32 R14, R4, R11, RZ ;  /* 0x0000000b040e7227 */ /* 0x000fc800078e00ff */
[----:B------:R-:W-:Y:S01]  /*2180*/  @!P0 IMAD.IADD R0, R0, 0x1, -R10 ;  /* 0x0000000100008824 */ /* 0x000fe200078e0a0a */
[----:B------:R-:W-:Y:S02]  /*2190*/  ISETP.GE.AND P0, PT, R26, RZ, PT ;  /* 0x000000ff1a00720c */ /* 0x000fe40003f06270 */
[----:B------:R-:W-:-:S05]  /*21a0*/  ISETP.GT.U32.AND P1, PT, R5, R8, PT ;  /* 0x000000080500720c */ /* 0x000fca0003f24070 */
[----:B------:R-:W-:Y:S01]  /*21b0*/  @!P2 IMAD.IADD R7, R7, 0x1, -R10 ;  /* 0x000000010707a824 */ /* 0x000fe200078e0a0a */
[----:B--2---:R-:W-:Y:S02]  /*21c0*/  IABS R13, R28 ;  /* 0x0000001c000d7213 */ /* 0x004fe40000000000 */
[----:B---3--:R-:W-:Y:S01]  /*21d0*/  ISETP.GE.AND P6, PT, R15, RZ, PT ;  /* 0x000000ff0f00720c */ /* 0x008fe20003fc6270 */
[----:B------:R-:W-:Y:S01]  /*21e0*/  IMAD.MOV.U32 R10, RZ, RZ, R7 ;  /* 0x000000ffff0a7224 */ /* 0x000fe200078e0007 */
[----:B------:R-:W2:Y:S01]  /*21f0*/  LDL R15, [R1+0x5e4] ;  /* 0x0005e400010f7983 */ /* 0x000ea20000100800 */
[----:B------:R-:W-:Y:S01]  /*2200*/  IMAD.MOV R16, RZ, RZ, -R16 ;  /* 0x000000ffff107224 */ /* 0x000fe200078e0a10 */
[----:B------:R-:W-:Y:S01]  /*2210*/  ISETP.NE.AND P2, PT, R2, RZ, PT ;  /* 0x000000ff0200720c */ /* 0x000fe20003f45270 */
[----:B------:R-:W-:Y:S01]  /*2220*/  @!P1 IMAD.IADD R8, R8, 0x1, -R5 ;  /* 0x0000000108089824 */ /* 0x000fe200078e0a05 */
[----:B------:R-:W3:Y:S01]  /*2230*/  LDL.LU R26, [R1+0x1b0] ;  /* 0x0001b000011a7983 */ /* 0x000ee20000300800 */
[----:B------:R-:W-:Y:S01]  /*2240*/  LOP3.LUT R2, RZ, R2, RZ, 0x33, !PT ;  /* 0x00000002ff027212 */ /* 0x000fe200078e33ff */
[----:B------:R-:W-:-:S02]  /*2250*/  @!P0 IMAD.MOV R10, RZ, RZ, -R10 ;  /* 0x000000ffff0a8224 */ /* 0x000fc400078e0a0a */
[----:B------:R-:W-:Y:S01]  /*2260*/  IMAD R12, R5, R16, R12 ;  /* 0x00000010050c7224 */ /* 0x000fe200078e020c */
[----:B------:R-:W-:Y:S01]  /*2270*/  @!P4 IADD3 R6, PT, PT, R6, -R5, RZ ;  /* 0x800000050606c210 */ /* 0x000fe20007ffe0ff */
[----:B------:R-:W-:-:S04]  /*2280*/  IMAD.HI.U32 R17, R4, R13, RZ ;  /* 0x0000000d04117227 */ /* 0x000fc800078e00ff */
[----:B------:R-:W-:Y:S01]  /*2290*/  @!P6 IMAD.MOV R0, RZ, RZ, -R0 ;  /* 0x000000ffff00e224 */ /* 0x000fe200078e0a00 */
[C---:B------:R-:W-:Y:S02]  /*22a0*/  ISETP.GT.U32.AND P1, PT, R5.reuse, R8, PT ;  /* 0x000000080500720c */ /* 0x040fe40003f24070 */
[C---:B------:R-:W-:Y:S02]  /*22b0*/  ISETP.GT.U32.AND P4, PT, R5.reuse, R9, PT ;  /* 0x000000090500720c */ /* 0x040fe40003f84070 */
[C---:B------:R-:W-:Y:S02]  /*22c0*/  SEL R16, R2.reuse, R0, !P2 ;  /* 0x0000000002107207 */ /* 0x040fe40005000000 */
[----:B------:R-:W-:Y:S02]  /*22d0*/  SEL R0, R2, R10, !P2 ;  /* 0x0000000a02007207 */ /* 0x000fe40005000000 */
[C---:B------:R-:W-:Y:S01]  /*22e0*/  ISETP.GT.U32.AND P2, PT, R5.reuse, R12, PT ;  /* 0x0000000c0500720c */ /* 0x040fe20003f44070 */
[----:B------:R-:W-:Y:S01]  /*22f0*/  IMAD.MOV R14, RZ, RZ, -R14 ;  /* 0x000000ffff0e7224 */ /* 0x000fe200078e0a0e */
[----:B------:R-:W-:Y:S01]  /*2300*/  ISETP.GT.U32.AND P6, PT, R5, R6, PT ;  /* 0x000000060500720c */ /* 0x000fe20003fc4070 */
[----:B------:R-:W-:-:S02]  /*2310*/  IMAD.MOV R17, RZ, RZ, -R17 ;  /* 0x000000ffff117224 */ /* 0x000fc400078e0a11 */
[C---:B------:R-:W-:Y:S01]  /*2320*/  IMAD R11, R5.reuse, R14, R11 ;  /* 0x0000000e050b7224 */ /* 0x040fe200078e020b */
[----:B------:R-:W-:Y:S01]  /*2330*/  STL [R1+0x394], R16 ;  /* 0x0003941001007387 */ /* 0x000fe20000100800 */
[C---:B------:R-:W-:Y:S02]  /*2340*/  IMAD R13, R5.reuse, R17, R13 ;  /* 0x00000011050d7224 */ /* 0x040fe400078e020d */
[--C-:B------:R-:W-:Y:S01]  /*2350*/  @!P1 IMAD.IADD R8, R8, 0x1, -R5.reuse ;  /* 0x0000000108089824 */ /* 0x100fe200078e0a05 */
[----:B------:R-:W-:Y:S01]  /*2360*/  ISETP.GT.U32.AND P0, PT, R5, R11, PT ;  /* 0x0000000b0500720c */ /* 0x000fe20003f04070 */
[----:B------:R-:W-:Y:S01]  /*2370*/  STL [R1+0x390], R0 ;  /* 0x0003900001007387 */ /* 0x000fe20000100800 */
[--C-:B------:R-:W-:Y:S01]  /*2380*/  @!P4 IMAD.IADD R9, R9, 0x1, -R5.reuse ;  /* 0x000000010909c824 */ /* 0x100fe200078e0a05 */
[----:B------:R-:W-:Y:S01]  /*2390*/  ISETP.GT.U32.AND P4, PT, R5, R13, PT ;  /* 0x0000000d0500720c */ /* 0x000fe20003f84070 */
[--C-:B------:R-:W-:Y:S01]  /*23a0*/  @!P2 IMAD.IADD R12, R12, 0x1, -R5.reuse ;  /* 0x000000010c0ca824 */ /* 0x100fe200078e0a05 */
[----:B------:R-:W-:Y:S01]  /*23b0*/  ISETP.GE.AND P2, PT, R3, RZ, PT ;  /* 0x000000ff0300720c */ /* 0x000fe20003f46270 */
[----:B------:R-:W-:Y:S01]  /*23c0*/  @!P6 IMAD.IADD R6, R6, 0x1, -R5 ;  /* 0x000000010606e824 */ /* 0x000fe200078e0a05 */
[----:B------:R-:W-:-:S02]  /*23d0*/  ISETP.GT.U32.AND P6, PT, R5, R9, PT ;  /* 0x000000090500720c */ /* 0x000fc40003fc4070 */
[----:B------:R-:W-:-:S04]  /*23e0*/  IABS R14, R24 ;  /* 0x00000018000e7213 */ /* 0x000fc80000000000 */
[----:B------:R-:W-:Y:S02]  /*23f0*/  @!P0 IMAD.IADD R11, R11, 0x1, -R5 ;  /* 0x000000010b0b8824 */ /* 0x000fe400078e0a05 */
[----:B------:R-:W-:-:S04]  /*2400*/  IMAD.HI.U32 R2, R4, R14, RZ ;  /* 0x0000000e04027227 */ /* 0x000fc800078e00ff */
[--C-:B------:R-:W-:Y:S01]  /*2410*/  @!P4 IMAD.IADD R13, R13, 0x1, -R5.reuse ;  /* 0x000000010d0dc824 */ /* 0x100fe200078e0a05 */
[----:B------:R-:W-:Y:S01]  /*2420*/  ISETP.GT.U32.AND P4, PT, R5, R11, PT ;  /* 0x0000000b0500720c */ /* 0x000fe20003f84070 */
[----:B------:R-:W-:Y:S02]  /*2430*/  @!P6 IMAD.IADD R9, R9, 0x1, -R5 ;  /* 0x000000010909e824 */ /* 0x000fe400078e0a05 */
[----:B------:R-:W-:Y:S01]  /*2440*/  IMAD.MOV R2, RZ, RZ, -R2 ;  /* 0x000000ffff027224 */ /* 0x000fe200078e0a02 */
[C---:B------:R-:W-:Y:S01]  /*2450*/  ISETP.GT.U32.AND P6, PT, R5.reuse, R13, PT ;  /* 0x0000000d0500720c */ /* 0x040fe20003fc4070 */
[----:B------:R-:W-:Y:S02]  /*2460*/  @!P5 IMAD.MOV R8, RZ, RZ, -R8 ;  /* 0x000000ffff08d224 */ /* 0x000fe400078e0a08 */
[----:B------:R-:W-:Y:S02]  /*2470*/  @!P3 IMAD.MOV R9, RZ, RZ, -R9 ;  /* 0x000000ffff09b224 */ /* 0x000fe400078e0a09 */
[----:B------:R-:W-:Y:S01]  /*2480*/  IMAD R2, R5, R2, R14 ;  /* 0x0000000205027224 */ /* 0x000fe200078e020e */
[----:B------:R-:W-:-:S04]  /*2490*/  ISETP.GE.AND P0, PT, R29, RZ, PT ;  /* 0x000000ff1d00720c */ /* 0x000fc80003f06270 */
[----:B------:R-:W-:Y:S01]  /*24a0*/  ISETP.GT.U32.AND P5, PT, R5, R2, PT ;  /* 0x000000020500720c */ /* 0x000fe20003fa4070 */
[--C-:B------:R-:W-:Y:S01]  /*24b0*/  @!P4 IMAD.IADD R11, R11, 0x1, -R5.reuse ;  /* 0x000000010b0bc824 */ /* 0x100fe200078e0a05 */
[----:B------:R-:W-:Y:S01]  /*24c0*/  IABS R7, R25 ;  /* 0x0000001900077213 */ /* 0x000fe20000000000 */
[----:B------:R-:W-:Y:S01]  /*24d0*/  @!P6 IMAD.IADD R13, R13, 0x1, -R5 ;  /* 0x000000010d0de824 */ /* 0x000fe200078e0a05 */
[----:B------:R-:W-:Y:S01]  /*24e0*/  ISETP.GE.AND P6, PT, R25, RZ, PT ;  /* 0x000000ff1900720c */ /* 0x000fe20003fc6270 */
[----:B------:R-:W-:-:S04]  /*24f0*/  IMAD.MOV.U32 R10, RZ, RZ, R11 ;  /* 0x000000ffff0a7224 */ /* 0x000fc800078e000b */
[----:B------:R-:W-:-:S04]  /*2500*/  @!P0 IMAD.MOV R10, RZ, RZ, -R10 ;  /* 0x000000ffff0a8224 */ /* 0x000fc800078e0a0a */
[----:B------:R-:W-:Y:S02]  /*2510*/  @!P5 IADD3 R2, PT, PT, R2, -R5, RZ ;  /* 0x800000050202d210 */ /* 0x000fe40007ffe0ff */
[----:B------:R-:W-:Y:S01]  /*2520*/  ISETP.GE.AND P3, PT, R28, RZ, PT ;  /* 0x000000ff1c00720c */ /* 0x000fe20003f66270 */
[----:B------:R-:W-:-:S12]  /*2530*/  IMAD.MOV.U32 R11, RZ, RZ, R13 ;  /* 0x000000ffff0b7224 */ /* 0x000fd800078e000d */
[----:B------:R-:W-:Y:S01]  /*2540*/  @!P3 IMAD.MOV R11, RZ, RZ, -R11 ;  /* 0x000000ffff0bb224 */ /* 0x000fe200078e0a0b */
[----:B--2---:R-:W-:Y:S02]  /*2550*/  ISETP.GE.AND P1, PT, R15, RZ, PT ;  /* 0x000000ff0f00720c */ /* 0x004fe40003f26270 */
[----:B------:R-:W2:Y:S04]  /*2560*/  LDL.LU R15, [R1+0x1b4] ;  /* 0x0001b400010f7983 */ /* 0x000ea80000300800 */
[----:B------:R-:W4:Y:S07]  /*2570*/  LDL.LU R3, [R1+0x1b8] ;  /* 0x0001b80001037983 */ /* 0x000f2e0000300800 */
[----:B------:R-:W-:Y:S01]  /*2580*/  @!P1 IMAD.MOV R6, RZ, RZ, -R6 ;  /* 0x000000ffff069224 */ /* 0x000fe200078e0a06 */
[----:B------:R-:W-:-:S04]  /*2590*/  ISETP.GT.U32.AND P1, PT, R5, R12, PT ;  /* 0x0000000c0500720c */ /* 0x000fc80003f24070 */
[----:B------:R3:W-:Y:S04]  /*25a0*/  STL [R1+0x158], R6 ;  /* 0x0001580601007387 */ /* 0x0007e80000100800 */
[----:B------:R2:W-:Y:S04]  /*25b0*/  STL [R1+0x19c], R8 ;  /* 0x00019c0801007387 */ /* 0x0005e80000100800 */
[----:B------:R4:W-:Y:S01]  /*25c0*/  STL [R1+0x198], R9 ;  /* 0x0001980901007387 */ /* 0x0009e20000100800 */
[----:B------:R-:W-:Y:S01]  /*25d0*/  @!P1 IMAD.IADD R12, R12, 0x1, -R5 ;  /* 0x000000010c0c9824 */ /* 0x000fe200078e0a05 */
[----:B------:R-:W-:-:S02]  /*25e0*/  ISETP.GE.AND P1, PT, R24, RZ, PT ;  /* 0x000000ff1800720c */ /* 0x000fc40003f26270 */
[----:B------:R-:W4:Y:S04]  /*25f0*/  LDL.LU R24, [R1+0x1bc] ;  /* 0x0001bc0001187983 */ /* 0x000f280000300800 */
[----:B------:R-:W4:Y:S01]  /*2600*/  LDL.LU R25, [R1+0x1c0] ;  /* 0x0001c00001197983 */ /* 0x000f220000300800 */
[----:B---3--:R-:W-:-:S03]  /*2610*/  IABS R6, R26 ;  /* 0x0000001a00067213 */ /* 0x008fc60000000000 */
[----:B------:R-:W3:Y:S01]  /*2620*/  LDL.LU R29, [R1+0x1c4] ;  /* 0x0001c400011d7983 */ /* 0x000ee20000300800 */
[----:B------:R-:W-:Y:S01]  /*2630*/  ISETP.GE.AND P5, PT, R26, RZ, PT ;  /* 0x000000ff1a00720c */ /* 0x000fe20003fa6270 */
[----:B------:R-:W-:Y:S02]  /*2640*/  IMAD.MOV.U32 R26, RZ, RZ, R27 ;  /* 0x000000ffff1a7224 */ /* 0x000fe400078e001b */
[----:B------:R0:W-:Y:S04]  /*2650*/  STL [R1+0x194], R10 ;  /* 0x0001940a01007387 */ /* 0x0001e80000100800 */
[----:B------:R-:W3:Y:S01]  /*2660*/  LDL.LU R27, [R1+0x1c8] ;  /* 0x0001c800011b7983 */ /* 0x000ee20000300800 */
[----:B------:R-:W-:-:S03]  /*2670*/  @!P2 IMAD.MOV R12, RZ, RZ, -R12 ;  /* 0x000000ffff0ca224 */ /* 0x000fc600078e0a0c */
[----:B------:R-:W3:Y:S04]  /*2680*/  LDL.LU R28, [R1+0x1cc] ;  /* 0x0001cc00011c7983 */ /* 0x000ee80000300800 */
[----:B------:R1:W-:Y:S04]  /*2690*/  STL [R1+0x190], R12 ;  /* 0x0001900c01007387 */ /* 0x0003e80000100800 */
[----:B------:R-:W-:Y:S04]  /*26a0*/  STL [R1+0x18c], R11 ;  /* 0x00018c0b01007387 */ /* 0x000fe80000100800 */
[----:B------:R-:W3:Y:S01]  /*26b0*/  LDL.LU R17, [R1+0x1d0] ;  /* 0x0001d00001117983 */ /* 0x000ee20000300800 */
[----:B------:R-:W-:-:S04]  /*26c0*/  IMAD.HI.U32 R0, R4, R7, RZ ;  /* 0x0000000704007227 */ /* 0x000fc800078e00ff */
[----:B------:R-:W-:-:S04]  /*26d0*/  IMAD.MOV R0, RZ, RZ, -R0 ;  /* 0x000000ffff007224 */ /* 0x000fc800078e0a00 */
[----:B------:R-:W-:Y:S02]  /*26e0*/  IMAD R0, R5, R0, R7 ;  /* 0x0000000005007224 */ /* 0x000fe400078e0207 */
[----:B------:R-:W-:-:S03]  /*26f0*/  IMAD.HI.U32 R7, R4, R6, RZ ;  /* 0x0000000604077227 */ /* 0x000fc600078e00ff */
[----:B------:R-:W-:Y:S01]  /*2700*/  ISETP.GT.U32.AND P4, PT, R5, R0, PT ;  /* 0x000000000500720c */ /* 0x000fe20003f84070 */
[----:B------:R-:W-:-:S04]  /*2710*/  IMAD.MOV R7, RZ, RZ, -R7 ;  /* 0x000000ffff077224 */ /* 0x000fc800078e0a07 */
[----:B------:R-:W-:-:S05]  /*2720*/  IMAD R7, R5, R7, R6 ;  /* 0x0000000705077224 */ /* 0x000fca00078e0206 */
[----:B------:R-:W-:-:S03]  /*2730*/  ISETP.GT.U32.AND P2, PT, R5, R7, PT ;  /* 0x000000070500720c */ /* 0x000fc60003f44070 */
[----:B------:R-:W-:Y:S01]  /*2740*/  @!P4 IMAD.IADD R0, R0, 0x1, -R5 ;  /* 0x000000010000c824 */ /* 0x000fe200078e0a05 */
[----:B------:R-:W-:-:S04]  /*2750*/  ISETP.GT.U32.AND P4, PT, R5, R2, PT ;  /* 0x000000020500720c */ /* 0x000fc80003f84070 */
[----:B------:R-:W-:-:S05]  /*2760*/  ISETP.GT.U32.AND P0, PT, R5, R0, PT ;  /* 0x000000000500720c */ /* 0x000fca0003f04070 */
[----:B------:R-:W-:-:S04]  /*2770*/  @!P2 IMAD.IADD R7, R7, 0x1, -R5 ;  /* 0x000000010707a824 */ /* 0x000fc800078e0a05 */
[----:B------:R-:W-:-:S04]  /*2780*/  @!P4 IMAD.IADD R2, R2, 0x1, -R5 ;  /* 0x000000010202c824 */ /* 0x000fc800078e0a05 */
[----:B------:R-:W-:Y:S01]  /*2790*/  @!P1 IMAD.MOV R2, RZ, RZ, -R2 ;  /* 0x000000ffff029224 */ /* 0x000fe200078e0a02 */
[----:B------:R-:W-:Y:S01]  /*27a0*/  ISETP.GT.U32.AND P1, PT, R5, R7, PT ;  /* 0x000000070500720c */ /* 0x000fe20003f24070 */
[----:B------:R-:W-:-:S12]  /*27b0*/  @!P0 IMAD.IADD R0, R0, 0x1, -R5 ;  /* 0x0000000100008824 */ /* 0x000fd800078e0a05 */
[----:B------:R-:W-:Y:S01]  /*27c0*/  @!P1 IMAD.IADD R7, R7, 0x1, -R5 ;  /* 0x0000000107079824 */ /* 0x000fe200078e0a05 */
[----:B------:R0:W-:Y:S04]  /*27d0*/  STL [R1+0x188], R2 ;  /* 0x0001880201007387 */ /* 0x0001e80000100800 */
[----:B------:R-:W3:Y:S01]  /*27e0*/  LDL.LU R16, [R1+0x1d4] ;  /* 0x0001d40001107983 */ /* 0x000ee20000300800 */
[----:B--2---:R-:W-:Y:S02]  /*27f0*/  IABS R8, R15 ;  /* 0x0000000f00087213 */ /* 0x004fe40000000000 */
[----:B----4-:R-:W-:-:S03]  /*2800*/  IABS R9, R3 ;  /* 0x0000000300097213 */ /* 0x010fc60000000000 */
[----:B------:R-:W-:-:S04]  /*2810*/  IMAD.HI.U32 R6, R4, R8, RZ ;  /* 0x0000000804067227 */ /* 0x000fc800078e00ff */
[----:B0-----:R-:W-:Y:S01]  /*2820*/  IMAD.HI.U32 R10, R4, R9, RZ ;  /* 0x00000009040a7227 */ /* 0x001fe200078e00ff */
[----:B------:R-:W-:-:S03]  /*2830*/  ISETP.GE.AND P4, PT, R3, RZ, PT ;  /* 0x000000ff0300720c */ /* 0x000fc60003f86270 */
[----:B------:R-:W-:Y:S02]  /*2840*/  IMAD.MOV R6, RZ, RZ, -R6 ;  /* 0x000000ffff067224 */ /* 0x000fe400078e0a06 */
[----:B------:R-:W-:Y:S02]  /*2850*/  IMAD.MOV R10, RZ, RZ, -R10 ;  /* 0x000000ffff0a7224 */ /* 0x000fe400078e0a0a */
[C---:B------:R-:W-:Y:S02]  /*2860*/  IMAD R8, R5.reuse, R6, R8 ;  /* 0x0000000605087224 */ /* 0x040fe400078e0208 */
[----:B------:R-:W-:Y:S02]  /*2870*/  IMAD.MOV.U32 R3, RZ, RZ, R0 ;  /* 0x000000ffff037224 */ /* 0x000fe400078e0000 */
[C---:B------:R-:W-:Y:S02]  /*2880*/  IMAD R9, R5.reuse, R10, R9 ;  /* 0x0000000a05097224 */ /* 0x040fe400078e0209 */
[----:B------:R-:W-:Y:S01]  /*2890*/  @!P6 IMAD.MOV R3, RZ, RZ, -R3 ;  /* 0x000000ffff03e224 */ /* 0x000fe200078e0a03 */
[----:B------:R-:W-:-:S02]  /*28a0*/  ISETP.GT.U32.AND P6, PT, R5, R8, PT ;  /* 0x000000080500720c */ /* 0x000fc40003fc4070 */
[----:B------:R-:W-:Y:S02]  /*28b0*/  ISETP.GT.U32.AND P1, PT, R5, R9, PT ;  /* 0x000000090500720c */ /* 0x000fe40003f24070 */
[----:B-1----:R-:W-:-:S05]  /*28c0*/  IABS R12, R24 ;  /* 0x00000018000c7213 */ /* 0x002fca0000000000 */
[----:B------:R-:W-:-:S04]  /*28d0*/  IMAD.HI.U32 R0, R4, R12, RZ ;  /* 0x0000000c04007227 */ /* 0x000fc800078e00ff */
[----:B------:R-:W-:Y:S02]  /*28e0*/  @!P6 IADD3 R8, PT, PT, R8, -R5, RZ ;  /* 0x800000050808e210 */ /* 0x000fe40007ffe0ff */
[----:B------:R-:W-:Y:S01]  /*28f0*/  @!P1 IMAD.IADD R9, R9, 0x1, -R5 ;  /* 0x0000000109099824 */ /* 0x000fe200078e0a05 */
[----:B------:R-:W-:Y:S02]  /*2900*/  IABS R10, R25 ;  /* 0x00000019000a7213 */ /* 0x000fe40000000000 */
[----:B------:R-:W-:Y:S01]  /*2910*/  ISETP.GT.U32.AND P1, PT, R5, R8, PT ;  /* 0x000000080500720c */ /* 0x000fe20003f24070 */
[----:B------:R-:W-:Y:S01]  /*2920*/  IMAD.MOV R0, RZ, RZ, -R0 ;  /* 0x000000ffff007224 */ /* 0x000fe200078e0a00 */
[----:B------:R-:W-:Y:S01]  /*2930*/  ISETP.GE.AND P0, PT, R24, RZ, PT ;  /* 0x000000ff1800720c */ /* 0x000fe20003f06270 */
[----:B------:R-:W-:Y:S01]  /*2940*/  IMAD.HI.U32 R13, R4, R10, RZ ;  /* 0x0000000a040d7227 */ /* 0x000fe200078e00ff */
[----:B------:R-:W2:Y:S01]  /*2950*/  LDL.LU R24, [R1+0x1d8] ;  /* 0x0001d80001187983 */ /* 0x000ea20000300800 */
[----:B---3--:R-:W-:-:S02]  /*2960*/  IABS R6, R29 ;  /* 0x0000001d00067213 */ /* 0x008fc40000000000 */
[----:B------:R-:W-:Y:S01]  /*2970*/  IMAD R0, R5, R0, R12 ;  /* 0x0000000005007224 */ /* 0x000fe200078e020c */
[----:B------:R-:W-:Y:S01]  /*2980*/  STL [R1+0x1a0c], R29 ;  /* 0x001a0c1d01007387 */ /* 0x000fe20000100800 */
[----:B------:R-:W-:Y:S01]  /*2990*/  ISETP.GE.AND P3, PT, R15, RZ, PT ;  /* 0x000000ff0f00720c */ /* 0x000fe20003f66270 */
[----:B------:R-:W-:Y:S02]  /*29a0*/  IMAD.MOV R13, RZ, RZ, -R13 ;  /* 0x000000ffff0d7224 */ /* 0x000fe400078e0a0d */
[----:B------:R0:W-:Y:S01]  /*29b0*/  STL [R1+0x184], R3 ;  /* 0x0001840301007387 */ /* 0x0001e20000100800 */
[----:B------:R-:W-:Y:S01]  /*29c0*/  IABS R2, R27 ;  /* 0x0000001b00027213 */ /* 0x000fe20000000000 */
[----:B------:R-:W-:Y:S01]  /*29d0*/  IMAD.HI.U32 R14, R4, R6, RZ ;  /* 0x00000006040e7227 */ /* 0x000fe200078e00ff */
[----:B------:R-:W-:-:S03]  /*29e0*/  ISETP.GT.U32.AND P6, PT, R5, R0, PT ;  /* 0x000000000500720c */ /* 0x000fc60003fc4070 */
[----:B0-----:R-:W-:Y:S02]  /*29f0*/  IMAD.MOV.U32 R3, RZ, RZ, R7 ;  /* 0x000000ffff037224 */ /* 0x001fe400078e0007 */
[C---:B------:R-:W-:Y:S02]  /*2a00*/  IMAD R10, R5.reuse, R13, R10 ;  /* 0x0000000d050a7224 */ /* 0x040fe400078e020a */
[----:B------:R-:W-:Y:S01]  /*2a10*/  @!P5 IMAD.MOV R3, RZ, RZ, -R3 ;  /* 0x000000ffff03d224 */ /* 0x000fe200078e0a03 */
[----:B------:R-:W-:Y:S01]  /*2a20*/  ISETP.GT.U32.AND P5, PT, R5, R9, PT ;  /* 0x000000090500720c */ /* 0x000fe20003fa4070 */
[----:B------:R-:W-:Y:S02]  /*2a30*/  @!P1 IMAD.IADD R8, R8, 0x1, -R5 ;  /* 0x0000000108089824 */ /* 0x000fe400078e0a05 */
[----:B------:R-:W-:-:S04]  /*2a40*/  IMAD.HI.U32 R13, R4, R2, RZ ;  /* 0x00000002040d7227 */ /* 0x000fc800078e00ff */
[----:B------:R-:W-:Y:S02]  /*2a50*/  IMAD.MOV R14, RZ, RZ, -R14 ;  /* 0x000000ffff0e7224 */ /* 0x000fe400078e0a0e */
[----:B------:R-:W-:Y:S02]  /*2a60*/  IMAD.MOV.U32 R29, RZ, RZ, R8 ;  /* 0x000000ffff1d7224 */ /* 0x000fe400078e0008 */
[----:B------:R-:W-:Y:S02]  /*2a70*/  IMAD.MOV R13, RZ, RZ, -R13 ;  /* 0x000000ffff0d7224 */ /* 0x000fe400078e0a0d */
[----:B------:R-:W-:Y:S02]  /*2a80*/  IMAD R6, R5, R14, R6 ;  /* 0x0000000e05067224 */ /* 0x000fe400078e0206 */
[----:B------:R-:W-:Y:S01]  /*2a90*/  @!P3 IMAD.MOV R29, RZ, RZ, -R29 ;  /* 0x000000ffff1db224 */ /* 0x000fe200078e0a1d */
[----:B------:R-:W-:Y:S01]  /*2aa0*/  ISETP.GE.AND P2, PT, R25, RZ, PT ;  /* 0x000000ff1900720c */ /* 0x000fe20003f46270 */
[C---:B------:R-:W-:Y:S01]  /*2ab0*/  IMAD R2, R5.reuse, R13, R2 ;  /* 0x0000000d05027224 */ /* 0x040fe200078e0202 */
[----:B------:R0:W-:Y:S01]  /*2ac0*/  STL [R1+0x180], R3 ;  /* 0x0001800301007387 */ /* 0x0001e20000100800 */
[----:B------:R-:W-:Y:S01]  /*2ad0*/  ISETP.GT.U32.AND P3, PT, R5, R6, PT ;  /* 0x000000060500720c */ /* 0x000fe20003f64070 */
[----:B------:R-:W-:-:S02]  /*2ae0*/  @!P6 IMAD.IADD R0, R0, 0x1, -R5 ;  /* 0x000000010000e824 */ /* 0x000fc400078e0a05 */
[----:B------:R-:W3:Y:S01]  /*2af0*/  LDL.LU R25, [R1+0x1dc] ;  /* 0x0001dc0001197983 */ /* 0x000ee20000300800 */
[----:B------:R-:W-:Y:S01]  /*2b00*/  @!P5 IMAD.IADD R9, R9, 0x1, -R5 ;  /* 0x000000010909d824 */ /* 0x000fe200078e0a05 */
[C---:B------:R-:W-:Y:S01]  /*2b10*/  ISETP.GT.U32.AND P5, PT, R5.reuse, R2, PT ;  /* 0x000000020500720c */ /* 0x040fe20003fa4070 */
[----:B0-----:R-:W-:Y:S02]  /*2b20*/  IMAD.MOV.U32 R3, RZ, RZ, R26 ;  /* 0x000000ffff037224 */ /* 0x001fe400078e001a */
[----:B------:R-:W4:Y:S01]  /*2b30*/  LDL.LU R26, [R1+0x1e0] ;  /* 0x0001e000011a7983 */ /* 0x000f220000300800 */
[----:B------:R-:W-:-:S03]  /*2b40*/  ISETP.GT.U32.AND P6, PT, R5, R0, PT ;  /* 0x000000000500720c */ /* 0x000fc60003fc4070 */
[----:B------:R0:W-:Y:S01]  /*2b50*/  STL [R1+0x17c], R29 ;  /* 0x00017c1d01007387 */ /* 0x0001e20000100800 */
[----:B------:R-:W-:-:S03]  /*2b60*/  IABS R13, R17 ;  /* 0x00000011000d7213 */ /* 0x000fc60000000000 */
[----:B0-----:R-:W2:Y:S01]  /*2b70*/  LDL.LU R29, [R1+0x1a0c] ;  /* 0x001a0c00011d7983 */ /* 0x001ea20000300800 */
[----:B------:R-:W-:Y:S02]  /*2b80*/  @!P3 IMAD.IADD R6, R6, 0x1, -R5 ;  /* 0x000000010606b824 */ /* 0x000fe400078e0a05 */
[----:B------:R-:W-:-:S04]  /*2b90*/  IMAD.HI.U32 R8, R4, R13, RZ ;  /* 0x0000000d04087227 */ /* 0x000fc800078e00ff */
[--C-:B------:R-:W-:Y:S01]  /*2ba0*/  @!P5 IMAD.IADD R2, R2, 0x1, -R5.reuse ;  /* 0x000000010202d824 */ /* 0x100fe200078e0a05 */
[C---:B------:R-:W-:Y:S01]  /*2bb0*/  ISETP.GT.U32.AND P5, PT, R5.reuse, R6, PT ;  /* 0x000000060500720c */ /* 0x040fe20003fa4070 */
[----:B------:R-:W-:Y:S02]  /*2bc0*/  IMAD.MOV R8, RZ, RZ, -R8 ;  /* 0x000000ffff087224 */ /* 0x000fe400078e0a08 */
[----:B------:R-:W-:Y:S02]  /*2bd0*/  @!P6 IMAD.IADD R0, R0, 0x1, -R5 ;  /* 0x000000010000e824 */ /* 0x000fe400078e0a05 */
[----:B------:R-:W-:Y:S02]  /*2be0*/  IMAD R8, R5, R8, R13 ;  /* 0x0000000805087224 */ /* 0x000fe400078e020d */
[----:B------:R-:W-:Y:S02]  /*2bf0*/  IMAD.MOV.U32 R13, RZ, RZ, R0 ;  /* 0x000000ffff0d7224 */ /* 0x000fe400078e0000 */
[----:B------:R-:W-:-:S02]  /*2c00*/  @!P4 IMAD.MOV R9, RZ, RZ, -R9 ;  /* 0x000000ffff09c224 */ /* 0x000fc400078e0a09 */
[----:B------:R-:W-:Y:S02]  /*2c10*/  @!P0 IMAD.MOV R13, RZ, RZ, -R13 ;  /* 0x000000ffff0d8224 */ /* 0x000fe400078e0a0d */
[----:B------:R-:W-:Y:S01]  /*2c20*/  @!P5 IMAD.IADD R6, R6, 0x1, -R5 ;  /* 0x000000010606d824 */ /* 0x000fe200078e0a05 */
[----:B------:R-:W-:Y:S01]  /*2c30*/  STL [R1+0x178], R9 ;  /* 0x0001780901007387 */ /* 0x000fe20000100800 */
[----:B------:R-:W-:-:S03]  /*2c40*/  ISETP.GE.AND P5, PT, R27, RZ, PT ;  /* 0x000000ff1b00720c */ /* 0x000fc60003fa6270 */
[----:B------:R-:W-:Y:S04]  /*2c50*/  STL [R1+0x174], R13 ;  /* 0x0001740d01007387 */ /* 0x000fe80000100800 */
[----:B------:R-:W4:Y:S01]  /*2c60*/  LDL.LU R27, [R1+0x1e4] ;  /* 0x0001e400011b7983 */ /* 0x000f220000300800 */
[----:B------:R-:W-:-:S05]  /*2c70*/  IABS R11, R28 ;  /* 0x0000001c000b7213 */ /* 0x000fca0000000000 */
[----:B------:R-:W-:-:S04]  /*2c80*/  IMAD.HI.U32 R12, R4, R11, RZ ;  /* 0x0000000b040c7227 */ /* 0x000fc800078e00ff */
[----:B------:R-:W-:-:S04]  /*2c90*/  IMAD.MOV R12, RZ, RZ, -R12 ;  /* 0x000000ffff0c7224 */ /* 0x000fc800078e0a0c */
[----:B------:R-:W-:-:S05]  /*2ca0*/  IMAD R11, R5, R12, R11 ;  /* 0x0000000c050b7224 */ /* 0x000fca00078e020b */
[C---:B------:R-:W-:Y:S02]  /*2cb0*/  ISETP.GT.U32.AND P6, PT, R5.reuse, R11, PT ;  /* 0x0000000b0500720c */ /* 0x040fe40003fc4070 */
[----:B------:R-:W-:-:S11]  /*2cc0*/  ISETP.GT.U32.AND P1, PT, R5, R10, PT ;  /* 0x0000000a0500720c */ /* 0x000fd60003f24070 */
[----:B------:R-:W-:-:S04]  /*2cd0*/  @!P6 IADD3 R11, PT, PT, R11, -R5, RZ ;  /* 0x800000050b0be210 */ /* 0x000fc80007ffe0ff */
[----:B------:R-:W-:Y:S01]  /*2ce0*/  ISETP.GT.U32.AND P4, PT, R5, R11, PT ;  /* 0x0000000b0500720c */ /* 0x000fe20003f84070 */
[----:B------:R-:W-:Y:S01]  /*2cf0*/  @!P1 IMAD.IADD R10, R10, 0x1, -R5 ;  /* 0x000000010a0a9824 */ /* 0x000fe200078e0a05 */
[----:B------:R-:W-:-:S04]  /*2d00*/  IABS R12, R16 ;  /* 0x00000010000c7213 */ /* 0x000fc80000000000 */
[----:B------:R-:W-:Y:S01]  /*2d10*/  ISETP.GT.U32.AND P3, PT, R5, R10, PT ;  /* 0x0000000a0500720c */ /* 0x000fe20003f64070 */
[----:B------:R-:W-:-:S06]  /*2d20*/  IMAD.HI.U32 R15, R4, R12, RZ ;  /* 0x0000000c040f7227 */ /* 0x000fcc00078e00ff */
[----:B------:R-:W-:Y:S01]  /*2d30*/  @!P4 IMAD.IADD R11, R11, 0x1, -R5 ;  /* 0x000000010b0bc824 */ /* 0x000fe200078e0a05 */
[----:B------:R-:W-:Y:S02]  /*2d40*/  ISETP.GE.AND P4, PT, R28, RZ, PT ;  /* 0x000000ff1c00720c */ /* 0x000fe40003f86270 */
[----:B------:R-:W4:Y:S01]  /*2d50*/  LDL.LU R28, [R1+0x1e8] ;  /* 0x0001e800011c7983 */ /* 0x000f220000300800 */
[----:B------:R-:W-:Y:S01]  /*2d60*/  IMAD.MOV R15, RZ, RZ, -R15 ;  /* 0x000000ffff0f7224 */ /* 0x000fe200078e0a0f */
[----:B------:R-:W-:-:S03]  /*2d70*/  ISETP.GT.U32.AND P6, PT, R5, R2, PT ;  /* 0x000000020500720c */ /* 0x000fc60003fc4070 */
[----:B------:R-:W-:Y:S02]  /*2d80*/  IMAD R12, R5, R15, R12 ;  /* 0x0000000f050c7224 */ /* 0x000fe400078e020c */
[----:B------:R-:W-:-:S03]  /*2d90*/  @!P3 IMAD.IADD R10, R10, 0x1, -R5 ;  /* 0x000000010a0ab824 */ /* 0x000fc600078e0a05 */
[----:B------:R-:W-:Y:S01]  /*2da0*/  ISETP.GT.U32.AND P3, PT, R5, R12, PT ;  /* 0x0000000c0500720c */ /* 0x000fe20003f64070 */
[----:B------:R-:W-:-:S04]  /*2db0*/  @!P2 IMAD.MOV R10, RZ, RZ, -R10 ;  /* 0x000000ffff0aa224 */ /* 0x000fc800078e0a0a */
[--C-:B------:R-:W-:Y:S01]  /*2dc0*/  @!P6 IMAD.IADD R2, R2, 0x1, -R5.reuse ;  /* 0x000000010202e824 */ /* 0x100fe200078e0a05 */
[----:B------:R0:W-:Y:S07]  /*2dd0*/  STL [R1+0x170], R10 ;  /* 0x0001700a01007387 */ /* 0x0001ee0000100800 */
[----:B------:R-:W-:Y:S02]  /*2de0*/  @!P3 IMAD.IADD R12, R12, 0x1, -R5 ;  /* 0x000000010c0cb824 */ /* 0x000fe400078e0a05 */
[----:B0-----:R-:W-:-:S04]  /*2df0*/  IMAD.MOV.U32 R10, RZ, RZ, R2 ;  /* 0x000000ffff0a7224 */ /* 0x001fc800078e0002 */
[----:B------:R-:W-:Y:S01]  /*2e00*/  @!P5 IMAD.MOV R10, RZ, RZ, -R10 ;  /* 0x000000ffff0ad224 */ /* 0x000fe200078e0a0a */
[----:B---3--:R-:W-:-:S05]  /*2e10*/  IABS R9, R25 ;  /* 0x0000001900097213 */ /* 0x008fca0000000000 */
[----:B------:R-:W-:-:S04]  /*2e20*/  IMAD.HI.U32 R13, R4, R9, RZ ;  /* 0x00000009040d7227 */ /* 0x000fc800078e00ff */
[----:B------:R-:W-:Y:S01]  /*2e30*/  IMAD.MOV R13, RZ, RZ, -R13 ;  /* 0x000000ffff0d7224 */ /* 0x000fe200078e0a0d */
[----:B--2---:R-:W-:-:S03]  /*2e40*/  ISETP.GE.AND P1, PT, R29, RZ, PT ;  /* 0x000000ff1d00720c */ /* 0x004fc60003f26270 */
[----:B------:R-:W-:-:S05]  /*2e50*/  IMAD R9, R5, R13, R9 ;  /* 0x0000000d05097224 */ /* 0x000fca00078e0209 */
[----:B------:R-:W-:-:S05]  /*2e60*/  ISETP.GT.U32.AND P5, PT, R5, R9, PT ;  /* 0x000000090500720c */ /* 0x000fca0003fa4070 */
[----:B------:R-:W-:Y:S01]  /*2e70*/  @!P1 IMAD.MOV R6, RZ, RZ, -R6 ;  /* 0x000000ffff069224 */ /* 0x000fe200078e0a06 */
[----:B------:R-:W-:-:S04]  /*2e80*/  ISETP.GT.U32.AND P1, PT, R5, R12, PT ;  /* 0x0000000c0500720c */ /* 0x000fc80003f24070 */
[----:B------:R0:W-:Y:S03]  /*2e90*/  STL [R1+0x16c], R6 ;  /* 0x00016c0601007387 */ /* 0x0001e60000100800 */
[----:B------:R-:W-:Y:S02]  /*2ea0*/  @!P5 IMAD.IADD R9, R9, 0x1, -R5 ;  /* 0x000000010909d824 */ /* 0x000fe400078e0a05 */
[----:B0-----:R-:W-:-:S04]  /*2eb0*/  IMAD.MOV.U32 R6, RZ, RZ, R11 ;  /* 0x000000ffff067224 */ /* 0x001fc800078e000b */
[----:B------:R-:W-:Y:S01]  /*2ec0*/  @!P4 IMAD.MOV R6, RZ, RZ, -R6 ;  /* 0x000000ffff06c224 */ /* 0x000fe200078e0a06 */
[----:B------:R0:W-:Y:S01]  /*2ed0*/  STL [R1+0x168], R10 ;  /* 0x0001680a01007387 */ /* 0x0001e20000100800 */
[----:B------:R-:W-:Y:S02]  /*2ee0*/  @!P1 IADD3 R12, PT, PT, R12, -R5, RZ ;  /* 0x800000050c0c9210 */ /* 0x000fe40007ffe0ff */
[----:B------:R-:W-:Y:S01]  /*2ef0*/  ISETP.GE.AND P1, PT, R25, RZ, PT ;  /* 0x000000ff1900720c */ /* 0x000fe20003f26270 */
[----:B------:R1:W-:Y:S01]  /*2f00*/  STL [R1+0x164], R6 ;  /* 0x0001640601007387 */ /* 0x0003e20000100800 */
[----:B----4-:R-:W-:Y:S02]  /*2f10*/  IABS R2, R27 ;  /* 0x0000001b00027213 */ /* 0x010fe40000000000 */
[----:B------:R-:W-:Y:S01]  /*2f20*/  ISETP.GE.AND P5, PT, R27, RZ, PT ;  /* 0x000000ff1b00720c */ /* 0x000fe20003fa6270 */
[----:B------:R-:W2:Y:S04]  /*2f30*/  LDL.LU R25, [R1+0x1f0] ;  /* 0x0001f00001197983 */ /* 0x000ea80000300800 */
[----:B------:R-:W3:Y:S01]  /*2f40*/  LDL.LU R27, [R1+0x1f4] ;  /* 0x0001f400011b7983 */ /* 0x000ee20000300800 */
[----:B------:R-:W-:-:S05]  /*2f50*/  IABS R7, R24 ;  /* 0x0000001800077213 */ /* 0x000fca0000000000 */
[----:B------:R-:W-:Y:S01]  /*2f60*/  IMAD.HI.U32 R14, R4, R7, RZ ;  /* 0x00000007040e7227 */ /* 0x000fe200078e00ff */
[----:B------:R-:W-:-:S03]  /*2f70*/  ISETP.GT.U32.AND P0, PT, R5, R8, PT ;  /* 0x000000080500720c */ /* 0x000fc60003f04070 */
[----:B------:R-:W-:-:S04]  /*2f80*/  IMAD.MOV R14, RZ, RZ, -R14 ;  /* 0x000000ffff0e7224 */ /* 0x000fc800078e0a0e */
[----:B------:R-:W-:-:S05]  /*2f90*/  IMAD R7, R5, R14, R7 ;  /* 0x0000000e05077224 */ /* 0x000fca00078e0207 */
[----:B------:R-:W-:Y:S01]  /*2fa0*/  ISETP.GT.U32.AND P6, PT, R5, R7, PT ;  /* 0x000000070500720c */ /* 0x000fe20003fc4070 */
[----:B------:R-:W-:Y:S01]  /*2fb0*/  @!P0 IMAD.IADD R8, R8, 0x1, -R5 ;  /* 0x0000000108088824 */ /* 0x000fe200078e0a05 */
[----:B------:R-:W-:-:S04]  /*2fc0*/  IABS R0, R26 ;  /* 0x0000001a00007213 */ /* 0x000fc80000000000 */
[----:B------:R-:W-:Y:S01]  /*2fd0*/  ISETP.GT.U32.AND P2, PT, R5, R8, PT ;  /* 0x000000080500720c */ /* 0x000fe20003f44070 */
[----:B------:R-:W-:-:S04]  /*2fe0*/  IMAD.HI.U32 R14, R4, R0, RZ ;  /* 0x00000000040e7227 */ /* 0x000fc800078e00ff */
[----:B------:R-:W-:Y:S02]  /*2ff0*/  IMAD.MOV R14, RZ, RZ, -R14 ;  /* 0x000000ffff0e7224 */ /* 0x000fe400078e0a0e */
[----:B------:R-:W-:Y:S01]  /*3000*/  @!P6 IMAD.IADD R7, R7, 0x1, -R5 ;  /* 0x000000010707e824 */ /* 0x000fe200078e0a05 */
[----:B------:R-:W-:Y:S01]  /*3010*/  ISETP.GE.AND P0, PT, R17, RZ, PT ;  /* 0x000000ff1100720c */ /* 0x000fe20003f06270 */
[----:B------:R-:W-:-:S03]  /*3020*/  IMAD R0, R5, R14, R0 ;  /* 0x0000000e05007224 */ /* 0x000fc600078e0200 */
[C---:B------:R-:W-:Y:S01]  /*3030*/  ISETP.GT.U32.AND P6, PT, R5.reuse, R7, PT ;  /* 0x000000070500720c */ /* 0x040fe20003fc4070 */
[----:B------:R-:W-:Y:S01]  /*3040*/  @!P2 IMAD.IADD R8, R8, 0x1, -R5 ;  /* 0x000000010808a824 */ /* 0x000fe200078e0a05 */
[----:B------:R-:W-:Y:S02]  /*3050*/  ISETP.GT.U32.AND P2, PT, R5, R0, PT ;  /* 0x000000000500720c */ /* 0x000fe40003f44070 */
[----:B------:R-:W-:-:S05]  /*3060*/  ISETP.GE.AND P4, PT, R24, RZ, PT ;  /* 0x000000ff1800720c */ /* 0x000fca0003f86270 */
[----:B------:R-:W-:-:S04]  /*3070*/  @!P0 IMAD.MOV R8, RZ, RZ, -R8 ;  /* 0x000000ffff088224 */ /* 0x000fc800078e0a08 */
[--C-:B------:R-:W-:Y:S01]  /*3080*/  @!P6 IMAD.IADD R7, R7, 0x1, -R5.reuse ;  /* 0x000000010707e824 */ /* 0x100fe200078e0a05 */
[----:B------:R-:W-:Y:S02]  /*3090*/  ISETP.GE.AND P6, PT, R26, RZ, PT ;  /* 0x000000ff1a00720c */ /* 0x000fe40003fc6270 */
[----:B------:R-:W4:Y:S01]  /*30a0*/  LDL.LU R26, [R1+0x1f8] ;  /* 0x0001f800011a7983 */ /* 0x000f220000300800 */
[----:B------:R-:W-:-:S03]  /*30b0*/  @!P2 IMAD.IADD R0, R0, 0x1, -R5 ;  /* 0x000000010000a824 */ /* 0x000fc600078e0a05 */
[----:B------:R-:W4:Y:S01]  /*30c0*/  LDL.LU R29, [R1+0x1fc] ;  /* 0x0001fc00011d7983 */ /* 0x000f220000300800 */
[----:B------:R-:W-:-:S03]  /*30d0*/  ISETP.GT.U32.AND P2, PT, R5, R9, PT ;  /* 0x000000090500720c */ /* 0x000fc60003f44070 */
[----:B------:R-:W-:Y:S04]  /*30e0*/  STL [R1+0x160], R8 ;  /* 0x0001600801007387 */ /* 0x000fe80000100800 */
[----:B------:R-:W4:Y:S01]  /*30f0*/  LDL.LU R24, [R1+0x200] ;  /* 0x0002000001187983 */ /* 0x000f220000300800 */
[----:B------:R-:W-:Y:S02]  /*3100*/  ISETP.GE.AND P3, PT, R16, RZ, PT ;  /* 0x000000ff1000720c */ /* 0x000fe40003f66270 */
[----:B------:R-:W-:-:S03]  /*3110*/  IABS R11, R3 ;  /* 0x00000003000b7213 */ /* 0x000fc60000000000 */
[----:B------:R-:W-:Y:S01]  /*3120*/  @!P2 IMAD.IADD R9, R9, 0x1, -R5 ;  /* 0x000000010909a824 */ /* 0x000fe200078e0a05 */
[----:B------:R-:W-:Y:S01]  /*3130*/  ISETP.GE.AND P2, PT, R3, RZ, PT ;  /* 0x000000ff0300720c */ /* 0x000fe20003f46270 */
[----:B------:R-:W-:Y:S02]  /*3140*/  @!P4 IMAD.MOV R7, RZ, RZ, -R7 ;  /* 0x000000ffff07c224 */ /* 0x000fe400078e0a07 */
[----:B------:R-:W-:-:S04]  /*3150*/  IMAD.MOV.U32 R3, RZ, RZ, R9 ;  /* 0x000000ffff037224 */ /* 0x000fc800078e0009 */
[----:B------:R-:W-:Y:S02]  /*3160*/  @!P3 IMAD.MOV R12, RZ, RZ, -R12 ;  /* 0x000000ffff0cb224 */ /* 0x000fe400078e0a0c */
[----:B------:R-:W-:-:S03]  /*3170*/  @!P1 IMAD.MOV R3, RZ, RZ, -R3 ;  /* 0x000000ffff039224 */ /* 0x000fc600078e0a03 */
[----:B------:R-:W-:Y:S01]  /*3180*/  STL [R1+0x15c], R12 ;  /* 0x00015c0c01007387 */ /* 0x000fe20000100800 */
[----:B0-----:R-:W-:-:S03]  /*3190*/  IABS R10, R28 ;  /* 0x0000001c000a7213 */ /* 0x001fc60000000000 */
[----:B------:R-:W-:Y:S01]  /*31a0*/  STL [R1+0x154], R7 ;  /* 0x0001540701007387 */ /* 0x000fe20000100800 */
[----:B------:R-:W-:-:S03]  /*31b0*/  ISETP.GE.AND P4, PT, R28, RZ, PT ;  /* 0x000000ff1c00720c */ /* 0x000fc60003f86270 */
[----:B------:R-:W4:Y:S04]  /*31c0*/  LDL.LU R17, [R1+0x204] ;  /* 0x0002040001117983 */ /* 0x000f280000300800 */
[----:B------:R0:W-:Y:S04]  /*31d0*/  STL [R1+0x150], R3 ;  /* 0x0001500301007387 */ /* 0x0001e80000100800 */
[----:B------:R-:W4:Y:S04]  /*31e0*/  LDL.LU R16, [R1+0x208] ;  /* 0x0002080001107983 */ /* 0x000f280000300800 */
[----:B------:R-:W4:Y:S01]  /*31f0*/  LDL.LU R28, [R1+0x20c] ;  /* 0x00020c00011c7983 */ /* 0x000f220000300800 */
[----:B-1----:R-:W-:Y:S01]  /*3200*/  IMAD.HI.U32 R6, R4, R2, RZ ;  /* 0x0000000204067227 */ /* 0x002fe200078e00ff */
[----:B------:R-:W-:-:S03]  /*3210*/  ISETP.GT.U32.AND P0, PT, R5, R0, PT ;  /* 0x000000000500720c */ /* 0x000fc60003f04070 */
[----:B------:R-:W-:-:S04]  /*3220*/  IMAD.MOV R6, RZ, RZ, -R6 ;  /* 0x000000ffff067224 */ /* 0x000fc800078e0a06 */
[----:B------:R-:W-:-:S05]  /*3230*/  IMAD R6, R5, R6, R2 ;  /* 0x0000000605067224 */ /* 0x000fca00078e0202 */
[----:B------:R-:W-:Y:S01]  /*3240*/  ISETP.GT.U32.AND P3, PT, R5, R6, PT ;  /* 0x000000060500720c */ /* 0x000fe20003f64070 */
[----:B------:R-:W-:Y:S02]  /*3250*/  @!P0 IMAD.IADD R0, R0, 0x1, -R5 ;  /* 0x0000000100008824 */ /* 0x000fe400078e0a05 */
[----:B------:R-:W-:-:S04]  /*3260*/  IMAD.HI.U32 R2, R4, R10, RZ ;  /* 0x0000000a04027227 */ /* 0x000fc800078e00ff */
[----:B0-----:R-:W-:Y:S02]  /*3270*/  IMAD.MOV.U32 R3, RZ, RZ, R0 ;  /* 0x000000ffff037224 */ /* 0x001fe400078e0000 */
[----:B------:R-:W-:Y:S02]  /*3280*/  IMAD.MOV R2, RZ, RZ, -R2 ;  /* 0x000000ffff027224 */ /* 0x000fe400078e0a02 */
[----:B------:R-:W-:Y:S02]  /*3290*/  @!P6 IMAD.MOV R3, RZ, RZ, -R3 ;  /* 0x000000ffff03e224 */ /* 0x000fe400078e0a03 */
[----:B------:R-:W-:Y:S02]  /*32a0*/  IMAD R10, R5, R2, R10 ;  /* 0x00000002050a7224 */ /* 0x000fe400078e020a */
[----:B------:R-:W-:Y:S01]  /*32b0*/  @!P3 IMAD.IADD R6, R6, 0x1, -R5 ;  /* 0x000000010606b824 */ /* 0x000fe200078e0a05 */
[----:B------:R0:W-:Y:S01]  /*32c0*/  STL [R1+0x14c], R3 ;  /* 0x00014c0301007387 */ /* 0x0001e20000100800 */
[----:B--2---:R-:W-:-:S02]  /*32d0*/  ISETP.GE.AND P0, PT, R25, RZ, PT ;  /* 0x000000ff1900720c */ /* 0x004fc40003f06270 */
[----:B------:R-:W-:Y:S02]  /*32e0*/  IABS R12, R25 ;  /* 0x00000019000c7213 */ /* 0x000fe40000000000 */
[----:B---3--:R-:W-:Y:S01]  /*32f0*/  ISETP.GE.AND P3, PT, R27, RZ, PT ;  /* 0x000000ff1b00720c */ /* 0x008fe20003f66270 */
[----:B------:R-:W2:Y:S01]  /*3300*/  LDL.LU R25, [R1+0x210] ;  /* 0x0002100001197983 */ /* 0x000ea20000300800 */
[----:B------:R-:W-:-:S03]  /*3310*/  IABS R2, R27 ;  /* 0x0000001b00027213 */ /* 0x000fc60000000000 */
[----:B------:R-:W3:Y:S01]  /*3320*/  LDL.LU R27, [R1+0x214] ;  /* 0x00021400011b7983 */ /* 0x000ee20000300800 */
[C---:B------:R-:W-:Y:S01]  /*3330*/  ISETP.GT.U32.AND P1, PT, R5.reuse, R6, PT ;  /* 0x000000060500720c */ /* 0x040fe20003f24070 */
[----:B------:R-:W-:Y:S01]  /*3340*/  IMAD.HI.U32 R8, R4, R11, RZ ;  /* 0x0000000b04087227 */ /* 0x000fe200078e00ff */
[----:B------:R-:W-:-:S03]  /*3350*/  ISETP.GT.U32.AND P6, PT, R5, R10, PT ;  /* 0x0000000a0500720c */ /* 0x000fc60003fc4070 */
[----:B------:R-:W-:Y:S02]  /*3360*/  IMAD.MOV R8, RZ, RZ, -R8 ;  /* 0x000000ffff087224 */ /* 0x000fe400078e0a08 */
[----:B------:R-:W-:-:S04]  /*3370*/  IMAD.HI.U32 R0, R4, R12, RZ ;  /* 0x0000000c04007227 */ /* 0x000fc800078e00ff */
[C---:B------:R-:W-:Y:S02]  /*3380*/  IMAD R11, R5.reuse, R8, R11 ;  /* 0x00000008050b7224 */ /* 0x040fe400078e020b */
[----:B------:R-:W-:Y:S02]  /*3390*/  IMAD.MOV R0, RZ, RZ, -R0 ;  /* 0x000000ffff007224 */ /* 0x000fe400078e0a00 */
[----:B------:R-:W-:Y:S01]  /*33a0*/  @!P1 IMAD.IADD R6, R6, 0x1, -R5 ;  /* 0x0000000106069824 */ /* 0x000fe200078e0a05 */
[C---:B------:R-:W-:Y:S01]  /*33b0*/  ISETP.GT.U32.AND P1, PT, R5.reuse, R11, PT ;  /* 0x0000000b0500720c */ /* 0x040fe20003f24070 */
[----:B------:R-:W-:Y:S01]  /*33c0*/  IMAD R0, R5, R0, R12 ;  /* 0x0000000005007224 */ /* 0x000fe200078e020c */
[----:B------:R-:W-:-:S04]  /*33d0*/  @!P6 IADD3 R10, PT, PT, R10, -R5, RZ ;  /* 0x800000050a0ae210 */ /* 0x000fc80007ffe0ff */
[----:B------:R-:W-:Y:S01]  /*33e0*/  ISETP.GT.U32.AND P6, PT, R5, R0, PT ;  /* 0x000000000500720c */ /* 0x000fe20003fc4070 */
[----:B------:R-:W-:-:S04]  /*33f0*/  IMAD.HI.U32 R13, R4, R2, RZ ;  /* 0x00000002040d7227 */ /* 0x000fc800078e00ff */
[----:B0-----:R-:W-:Y:S02]  /*3400*/  IMAD.MOV.U32 R3, RZ, RZ, R6 ;  /* 0x000000ffff037224 */ /* 0x001fe400078e0006 */
[----:B------:R-:W-:Y:S02]  /*3410*/  @!P1 IMAD.IADD R11, R11, 0x1, -R5 ;  /* 0x000000010b0b9824 */ /* 0x000fe400078e0a05 */
[----:B------:R-:W-:Y:S02]  /*3420*/  IMAD.MOV R13, RZ, RZ, -R13 ;  /* 0x000000ffff0d7224 */ /* 0x000fe400078e0a0d */
[----:B------:R-:W-:Y:S01]  /*3430*/  @!P5 IMAD.MOV R3, RZ, RZ, -R3 ;  /* 0x000000ffff03d224 */ /* 0x000fe200078e0a03 */
[C---:B------:R-:W-:Y:S01]  /*3440*/  ISETP.GT.U32.AND P5, PT, R5.reuse, R11, PT ;  /* 0x0000000b0500720c */ /* 0x040fe20003fa4070 */
[----:B------:R-:W-:Y:S02]  /*3450*/  @!P6 IMAD.IADD R0, R0, 0x1, -R5 ;  /* 0x000000010000e824 */ /* 0x000fe400078e0a05 */
[C---:B------:R-:W-:Y:S01]  /*3460*/  IMAD R2, R5.reuse, R13, R2 ;  /* 0x0000000d05027224 */ /* 0x040fe200078e0202 */
[----:B------:R-:W-:-:S02]  /*3470*/  ISETP.GT.U32.AND P1, PT, R5, R10, PT ;  /* 0x0000000a0500720c */ /* 0x000fc40003f24070 */
[----:B------:R-:W-:Y:S02]  /*3480*/  ISETP.GT.U32.AND P6, PT, R5, R0, PT ;  /* 0x000000000500720c */ /* 0x000fe40003fc4070 */
[----:B----4-:R-:W-:-:S05]  /*3490*/  IABS R7, R29 ;  /* 0x0000001d00077213 */ /* 0x010fca0000000000 */
[----:B------:R-:W-:Y:S01]  /*34a0*/  IMAD.HI.U32 R13, R4, R7, RZ ;  /* 0x00000007040d7227 */ /* 0x000fe200078e00ff */
[----:B------:R-:W-:-:S03]  /*34b0*/  IABS R9, R24 ;  /* 0x0000001800097213 */ /* 0x000fc60000000000 */
[----:B------:R-:W-:Y:S02]  /*34c0*/  IMAD.MOV R13, RZ, RZ, -R13 ;  /* 0x000000ffff0d7224 */ /* 0x000fe400078e0a0d */
[----:B------:R-:W-:Y:S01]  /*34d0*/  IMAD.HI.U32 R12, R4, R9, RZ ;  /* 0x00000009040c7227 */ /* 0x000fe200078e00ff */
[----:B------:R-:W-:-:S03]  /*34e0*/  IABS R8, R26 ;  /* 0x0000001a00087213 */ /* 0x000fc60000000000 */
[----:B------:R-:W-:Y:S02]  /*34f0*/  IMAD.MOV R12, RZ, RZ, -R12 ;  /* 0x000000ffff0c7224 */ /* 0x000fe400078e0a0c */
[C---:B------:R-:W-:Y:S02]  /*3500*/  IMAD R7, R5.reuse, R13, R7 ;  /* 0x0000000d05077224 */ /* 0x040fe400078e0207 */
[----:B------:R-:W-:Y:S02]  /*3510*/  IMAD R9, R5, R12, R9 ;  /* 0x0000000c05097224 */ /* 0x000fe400078e0209 */
[----:B------:R-:W-:Y:S01]  /*3520*/  @!P5 IMAD.IADD R11, R11, 0x1, -R5 ;  /* 0x000000010b0bd824 */ /* 0x000fe200078e0a05 */
[----:B------:R-:W-:Y:S01]  /*3530*/  ISETP.GT.U32.AND P5, PT, R5, R7, PT ;  /* 0x000000070500720c */ /* 0x000fe20003fa4070 */
[----:B------:R-:W-:-:S04]  /*3540*/  IMAD.HI.U32 R14, R4, R8, RZ ;  /* 0x00000008040e7227 */ /* 0x000fc800078e00ff */
[--C-:B------:R-:W-:Y:S01]  /*3550*/  @!P6 IMAD.IADD R0, R0, 0x1, -R5.reuse ;  /* 0x000000010000e824 */ /* 0x100fe200078e0a05 */
[C---:B------:R-:W-:Y:S01]  /*3560*/  ISETP.GT.U32.AND P6, PT, R5.reuse, R9, PT ;  /* 0x000000090500720c */ /* 0x040fe20003fc4070 */
[----:B------:R-:W-:Y:S02]  /*3570*/  IMAD.MOV R14, RZ, RZ, -R14 ;  /* 0x000000ffff0e7224 */ /* 0x000fe400078e0a0e */
[--C-:B------:R-:W-:Y:S01]  /*3580*/  @!P1 IMAD.IADD R10, R10, 0x1, -R5.reuse ;  /* 0x000000010a0a9824 */ /* 0x100fe200078e0a05 */
[----:B------:R0:W-:Y:S01]  /*3590*/  STL [R1+0x148], R3 ;  /* 0x0001480301007387 */ /* 0x0001e20000100800 */
[C---:B------:R-:W-:Y:S01]  /*35a0*/  IMAD R8, R5.reuse, R14, R8 ;  /* 0x0000000e05087224 */ /* 0x040fe200078e0208 */
[----:B------:R-:W-:Y:S01]  /*35b0*/  ISETP.GT.U32.AND P1, PT, R5, R2, PT ;  /* 0x000000020500720c */ /* 0x000fe20003f24070 */
[----:B------:R-:W-:Y:S02]  /*35c0*/  @!P5 IMAD.IADD R7, R7, 0x1, -R5 ;  /* 0x000000010707d824 */ /* 0x000fe400078e0a05 */
[----:B0-----:R-:W-:-:S04]  /*35d0*/  IMAD.MOV.U32 R3, RZ, RZ, R10 ;  /* 0x000000ffff037224 */ /* 0x001fc800078e000a */
[----:B------:R-:W-:Y:S01]  /*35e0*/  @!P4 IMAD.MOV R3, RZ, RZ, -R3 ;  /* 0x000000ffff03c224 */ /* 0x000fe200078e0a03 */
[----:B------:R-:W-:Y:S02]  /*35f0*/  ISETP.GT.U32.AND P4, PT, R5, R8, PT ;  /* 0x000000080500720c */ /* 0x000fe40003f84070 */
[----:B------:R-:W-:Y:S01]  /*3600*/  IABS R6, R28 ;  /* 0x0000001c00067213 */ /* 0x000fe20000000000 */
[----:B------:R-:W-:Y:S01]  /*3610*/  @!P6 IMAD.IADD R9, R9, 0x1, -R5 ;  /* 0x000000010909e824 */ /* 0x000fe200078e0a05 */
[----:B------:R-:W-:-:S03]  /*3620*/  ISETP.GT.U32.AND P6, PT, R5, R7, PT ;  /* 0x000000070500720c */ /* 0x000fc60003fc4070 */
[----:B------:R-:W-:-:S04]  /*3630*/  IMAD.HI.U32 R14, R4, R6, RZ ;  /* 0x00000006040e7227 */ /* 0x000fc800078e00ff */
[----:B------:R-:W-:Y:S01]  /*3640*/  IMAD.MOV R14, RZ, RZ, -R14 ;  /* 0x000000ffff0e7224 */ /* 0x000fe200078e0a0e */
[----:B------:R-:W-:Y:S01]  /*3650*/  IABS R13, R17 ;  /* 0x00000011000d7213 */ /* 0x000fe20000000000 */
[--C-:B------:R-:W-:Y:S01]  /*3660*/  @!P1 IMAD.IADD R2, R2, 0x1, -R5.reuse ;  /* 0x0000000102029824 */ /* 0x100fe200078e0a05 */
[----:B------:R-:W-:Y:S01]  /*3670*/  @!P2 IADD3 R11, PT, PT, -R11, RZ, RZ ;  /* 0x000000ff0b0ba210 */ /* 0x000fe20007ffe1ff */
[--C-:B------:R-:W-:Y:S02]  /*3680*/  @!P4 IMAD.IADD R8, R8, 0x1, -R5.reuse ;  /* 0x000000010808c824 */ /* 0x100fe400078e0a05 */
[----:B------:R-:W-:Y:S01]  /*3690*/  IMAD R6, R5, R14, R6 ;  /* 0x0000000e05067224 */ /* 0x000fe200078e0206 */
[----:B------:R0:W-:Y:S01]  /*36a0*/  STL [R1+0x144], R3 ;  /* 0x0001440301007387 */ /* 0x0001e20000100800 */
[----:B------:R-:W-:Y:S01]  /*36b0*/  ISETP.GE.AND P1, PT, R26, RZ, PT ;  /* 0x000000ff1a00720c */ /* 0x000fe20003f26270 */
[----:B------:R-:W-:Y:S01]  /*36c0*/  @!P6 IMAD.IADD R7, R7, 0x1, -R5 ;  /* 0x000000010707e824 */ /* 0x000fe200078e0a05 */
[C---:B------:R-:W-:Y:S01]  /*36d0*/  ISETP.GT.U32.AND P4, PT, R5.reuse, R2, PT ;  /* 0x000000020500720c */ /* 0x040fe20003f84070 */
[----:B------:R-:W-:Y:S01]  /*36e0*/  IMAD.HI.U32 R10, R4, R13, RZ ;  /* 0x0000000d040a7227 */ /* 0x000fe200078e00ff */
[----:B------:R-:W-:-:S02]  /*36f0*/  ISETP.GT.U32.AND P5, PT, R5, R8, PT ;  /* 0x000000080500720c */ /* 0x000fc40003fa4070 */
[C---:B------:R-:W-:Y:S01]  /*3700*/  ISETP.GT.U32.AND P2, PT, R5.reuse, R9, PT ;  /* 0x000000090500720c */ /* 0x040fe20003f44070 */
[----:B------:R-:W-:Y:S01]  /*3710*/  IMAD.MOV.U32 R26, RZ, RZ, R20 ;  /* 0x000000ffff1a7224 */ /* 0x000fe200078e0014 */
[----:B------:R-:W-:Y:S01]  /*3720*/  ISETP.GT.U32.AND P6, PT, R5, R6, PT ;  /* 0x000000060500720c */ /* 0x000fe20003fc4070 */
[----:B0-----:R-:W4:Y:S04]  /*3730*/  LDL.LU R3, [R1+0x1a08] ;  /* 0x001a080001037983 */ /* 0x001f280000300800 */
[----:B------:R-:W-:Y:S01]  /*3740*/  STL [R1+0x140], R11 ;  /* 0x0001400b01007387 */ /* 0x000fe20000100800 */
[----:B------:R-:W-:-:S03]  /*3750*/  IMAD.MOV R10, RZ, RZ, -R10 ;  /* 0x000000ffff0a7224 */ /* 0x000fc600078e0a0a */
[----:B------:R-:W4:Y:S01]  /*3760*/  LDL.LU R20, [R1+0x218] ;  /* 0x0002180001147983 */ /* 0x000f220000300800 */
[----:B------:R-:W-:Y:S02]  /*3770*/  IMAD R10, R5, R10, R13 ;  /* 0x0000000a050a7224 */ /* 0x000fe400078e020d */
[----:B------:R-:W-:Y:S02]  /*3780*/  IMAD.MOV.U32 R13, RZ, RZ, R0 ;  /* 0x000000ffff0d7224 */ /* 0x000fe400078e0000 */
[--C-:B------:R-:W-:Y:S02]  /*3790*/  @!P4 IMAD.IADD R2, R2, 0x1, -R5.reuse ;  /* 0x000000010202c824 */ /* 0x100fe400078e0a05 */
[----:B------:R-:W-:Y:S01]  /*37a0*/  @!P5 IMAD.IADD R8, R8, 0x1, -R5 ;  /* 0x000000010808d824 */ /* 0x000fe200078e0a05 */
[----:B------:R-:W-:Y:S01]  /*37b0*/  ISETP.GE.AND P5, PT, R29, RZ, PT ;  /* 0x000000ff1d00720c */ /* 0x000fe20003fa6270 */
[----:B------:R-:W-:Y:S02]  /*37c0*/  @!P0 IMAD.MOV R13, RZ, RZ, -R13 ;  /* 0x000000ffff0d8224 */ /* 0x000fe400078e0a0d */
[--C-:B------:R-:W-:Y:S01]  /*37d0*/  @!P2 IMAD.IADD R9, R9, 0x1, -R5.reuse ;  /* 0x000000010909a824 */ /* 0x100fe200078e0a05 */
[----:B------:R-:W-:Y:S01]  /*37e0*/  ISETP.GE.AND P2, PT, R24, RZ, PT ;  /* 0x000000ff1800720c */ /* 0x000fe20003f46270 */
[----:B------:R-:W-:-:S02]  /*37f0*/  @!P6 IMAD.IADD R6, R6, 0x1, -R5 ;  /* 0x000000010606e824 */ /* 0x000fc400078e0a05 */
[----:B------:R-:W-:Y:S01]  /*3800*/  @!P3 IMAD.MOV R2, RZ, RZ, -R2 ;  /* 0x000000ffff02b224 */ /* 0x000fe200078e0a02 */
[----:B------:R-:W-:Y:S01]  /*3810*/  STL [R1+0x13c], R13 ;  /* 0x00013c0d01007387 */ /* 0x000fe20000100800 */
[----:B------:R-:W-:Y:S01]  /*3820*/  @!P1 IMAD.MOV R8, RZ, RZ, -R8 ;  /* 0x000000ffff089224 */ /* 0x000fe200078e0a08 */
[----:B------:R-:W-:Y:S02]  /*3830*/  ISETP.GT.U32.AND P6, PT, R5, R6, PT ;  /* 0x000000060500720c */ /* 0x000fe40003fc4070 */
[----:B------:R-:W4:Y:S04]  /*3840*/  LDL.LU R24, [R1+0x21c] ;  /* 0x00021c0001187983 */ /* 0x000f280000300800 */
[----:B------:R-:W-:Y:S04]  /*3850*/  STL [R1+0x138], R2 ;  /* 0x0001380201007387 */ /* 0x000fe80000100800 */
[----:B------:R0:W-:Y:S01]  /*3860*/  STL [R1+0x134], R8 ;  /* 0x0001340801007387 */ /* 0x0001e20000100800 */
[----:B------:R-:W-:-:S02]  /*3870*/  @!P5 IMAD.MOV R7, RZ, RZ, -R7 ;  /* 0x000000ffff07d224 */ /* 0x000fc400078e0a07 */
[----:B0-----:R-:W-:-:S04]  /*3880*/  IMAD.MOV.U32 R8, RZ, RZ, R9 ;  /* 0x000000ffff087224 */ /* 0x001fc800078e0009 */
[----:B------:R-:W-:Y:S01]  /*3890*/  @!P2 IMAD.MOV R8, RZ, RZ, -R8 ;  /* 0x000000ffff08a224 */ /* 0x000fe200078e0a08 */
[----:B------:R0:W-:Y:S01]  /*38a0*/  STL [R1+0x130], R7 ;  /* 0x0001300701007387 */ /* 0x0001e20000100800 */
[----:B------:R-:W-:-:S03]  /*38b0*/  @!P6 IADD3 R6, PT, PT, R6, -R5, RZ ;  /* 0x800000050606e210 */ /* 0x000fc60007ffe0ff */
[----:B------:R1:W-:Y:S01]  /*38c0*/  STL [R1+0x12c], R8 ;  /* 0x00012c0801007387 */ /* 0x0003e20000100800 */
[----:B---3--:R-:W-:Y:S02]  /*38d0*/  IABS R0, R27 ;  /* 0x0000001b00007213 */ /* 0x008fe40000000000 */
[----:B------:R-:W-:Y:S02]  /*38e0*/  ISETP.GE.AND P6, PT, R27, RZ, PT ;  /* 0x000000ff1b00720c */ /* 0x000fe40003fc6270 */
[----:B------:R-:W3:Y:S01]  /*38f0*/  LDL.LU R27, [R1+0x224] ;  /* 0x00022400011b7983 */ /* 0x000ee20000300800 */
[----:B------:R-:W-:Y:S02]  /*3900*/  IABS R12, R16 ;  /* 0x00000010000c7213 */ /* 0x000fe40000000000 */
[----:B------:R-:W-:-:S03]  /*3910*/  ISETP.GT.U32.AND P0, PT, R5, R10, PT ;  /* 0x0000000a0500720c */ /* 0x000fc60003f04070 */
[----:B------:R-:W-:-:S04]  /*3920*/  IMAD.HI.U32 R15, R4, R12, RZ ;  /* 0x0000000c040f7227 */ /* 0x000fc800078e00ff */
[----:B------:R-:W-:Y:S01]  /*3930*/  IMAD.MOV R15, RZ, RZ, -R15 ;  /* 0x000000ffff0f7224 */ /* 0x000fe200078e0a0f */
[----:B--2---:R-:W-:-:S03]  /*3940*/  IABS R11, R25 ;  /* 0x00000019000b7213 */ /* 0x004fc60000000000 */
[----:B------:R-:W-:Y:S02]  /*3950*/  IMAD R12, R5, R15, R12 ;  /* 0x0000000f050c7224 */ /* 0x000fe400078e020c */
[----:B------:R-:W-:-:S03]  /*3960*/  @!P0 IMAD.IADD R10, R10, 0x1, -R5 ;  /* 0x000000010a0a8824 */ /* 0x000fc600078e0a05 */
[C---:B------:R-:W-:Y:S01]  /*3970*/  ISETP.GT.U32.AND P4, PT, R5.reuse, R12, PT ;  /* 0x0000000c0500720c */ /* 0x040fe20003f84070 */
[----:B------:R-:W-:Y:S01]  /*3980*/  IMAD.HI.U32 R13, R4, R11, RZ ;  /* 0x0000000b040d7227 */ /* 0x000fe200078e00ff */
[----:B------:R-:W-:-:S03]  /*3990*/  ISETP.GT.U32.AND P3, PT, R5, R10, PT ;  /* 0x0000000a0500720c */ /* 0x000fc60003f64070 */
[----:B------:R-:W-:Y:S02]  /*39a0*/  IMAD.MOV R13, RZ, RZ, -R13 ;  /* 0x000000ffff0d7224 */ /* 0x000fe400078e0a0d */
[----:B------:R-:W-:Y:S01]  /*39b0*/  IMAD.HI.U32 R14, R4, R0, RZ ;  /* 0x00000000040e7227 */ /* 0x000fe200078e00ff */
[----:B------:R-:W-:-:S03]  /*39c0*/  ISETP.GE.AND P0, PT, R17, RZ, PT ;  /* 0x000000ff1100720c */ /* 0x000fc60003f06270 */
[C---:B------:R-:W-:Y:S02]  /*39d0*/  IMAD R11, R5.reuse, R13, R11 ;  /* 0x0000000d050b7224 */ /* 0x040fe400078e020b */
[----:B------:R-:W-:Y:S02]  /*39e0*/  IMAD.MOV R14, RZ, RZ, -R14 ;  /* 0x000000ffff0e7224 */ /* 0x000fe400078e0a0e */
[--C-:B------:R-:W-:Y:S01]  /*39f0*/  @!P4 IMAD.IADD R12, R12, 0x1, -R5.reuse ;  /* 0x000000010c0cc824 */ /* 0x100fe200078e0a05 */
[C---:B------:R-:W-:Y:S01]  /*3a00*/  ISETP.GT.U32.AND P5, PT, R5.reuse, R11, PT ;  /* 0x0000000b0500720c */ /* 0x040fe20003fa4070 */
[C---:B------:R-:W-:Y:S02]  /*3a10*/  IMAD R0, R5.reuse, R14, R0 ;  /* 0x0000000e05007224 */ /* 0x040fe400078e0200 */
[----:B------:R-:W-:Y:S01]  /*3a20*/  @!P3 IMAD.IADD R10, R10, 0x1, -R5 ;  /* 0x000000010a0ab824 */ /* 0x000fe200078e0a05 */
[C---:B------:R-:W-:Y:S02]  /*3a30*/  ISETP.GT.U32.AND P1, PT, R5.reuse, R12, PT ;  /* 0x0000000c0500720c */ /* 0x040fe40003f24070 */
[----:B------:R-:W-:Y:S01]  /*3a40*/  ISETP.GT.U32.AND P3, PT, R5, R0, PT ;  /* 0x000000000500720c */ /* 0x000fe20003f64070 */
[----:B------:R-:W-:Y:S01]  /*3a50*/  IMAD.MOV.U32 R13, RZ, RZ, R10 ;  /* 0x000000ffff0d7224 */ /* 0x000fe200078e000a */
[----:B------:R-:W-:-:S02]  /*3a60*/  ISETP.GE.AND P2, PT, R28, RZ, PT ;  /* 0x000000ff1c00720c */ /* 0x000fc40003f46270 */
[----:B------:R-:W-:Y:S01]  /*3a70*/  ISETP.GE.AND P4, PT, R16, RZ, PT ;  /* 0x000000ff1000720c */ /* 0x000fe20003f86270 */
[----:B------:R-:W-:Y:S01]  /*3a80*/  @!P0 IMAD.MOV R13, RZ, RZ, -R13 ;  /* 0x000000ffff0d8224 */ /* 0x000fe200078e0a0d */
[----:B------:R-:W2:Y:S01]  /*3a90*/  LDL.LU R28, [R1+0x22c] ;  /* 0x00022c00011c7983 */ /* 0x000ea20000300800 */
[----:B------:R-:W-:-:S03]  /*3aa0*/  @!P5 IMAD.IADD R11, R11, 0x1, -R5 ;  /* 0x000000010b0bd824 */ /* 0x000fc600078e0a05 */
[----:B------:R-:W-:Y:S01]  /*3ab0*/  STL [R1+0x128], R13 ;  /* 0x0001280d01007387 */ /* 0x000fe20000100800 */
[--C-:B------:R-:W-:Y:S01]  /*3ac0*/  @!P1 IMAD.IADD R12, R12, 0x1, -R5.reuse ;  /* 0x000000010c0c9824 */ /* 0x100fe200078e0a05 */
[----:B------:R-:W-:Y:S01]  /*3ad0*/  ISETP.GE.AND P1, PT, R25, RZ, PT ;  /* 0x000000ff1900720c */ /* 0x000fe20003f26270 */
[----:B------:R-:W-:Y:S01]  /*3ae0*/  @!P3 IMAD.IADD R0, R0, 0x1, -R5 ;  /* 0x000000010000b824 */ /* 0x000fe200078e0a05 */
[----:B------:R-:W2:Y:S01]  /*3af0*/  LDL.LU R25, [R1+0x230] ;  /* 0x0002300001197983 */ /* 0x000ea20000300800 */
[C---:B------:R-:W-:Y:S02]  /*3b00*/  ISETP.GT.U32.AND P3, PT, R5.reuse, R11, PT ;  /* 0x0000000b0500720c */ /* 0x040fe40003f64070 */
[----:B------:R-:W-:Y:S01]  /*3b10*/  IABS R9, R26 ;  /* 0x0000001a00097213 */ /* 0x000fe20000000000 */
[----:B------:R-:W-:Y:S01]  /*3b20*/  @!P4 IMAD.MOV R12, RZ, RZ, -R12 ;  /* 0x000000ffff0cc224 */ /* 0x000fe200078e0a0c */
[----:B------:R-:W-:Y:S01]  /*3b30*/  ISETP.GT.U32.AND P0, PT, R5, R0, PT ;  /* 0x000000000500720c */ /* 0x000fe20003f04070 */
[----:B------:R-:W-:-:S08]  /*3b40*/  @!P2 IMAD.MOV R6, RZ, RZ, -R6 ;  /* 0x000000ffff06a224 */ /* 0x000fd000078e0a06 */
[----:B------:R-:W-:-:S04]  /*3b50*/  @!P3 IMAD.IADD R11, R11, 0x1, -R5 ;  /* 0x000000010b0bb824 */ /* 0x000fc800078e0a05 */
[----:B------:R-:W-:Y:S01]  /*3b60*/  @!P0 IMAD.IADD R0, R0, 0x1, -R5 ;  /* 0x0000000100008824 */ /* 0x000fe200078e0a05 */
[----:B----4-:R-:W-:-:S05]  /*3b70*/  IABS R2, R20 ;  /* 0x0000001400027213 */ /* 0x010fca0000000000 */
[----:B0-----:R-:W-:-:S04]  /*3b80*/  IMAD.HI.U32 R7, R4, R2, RZ ;  /* 0x0000000204077227 */ /* 0x001fc800078e00ff */
[----:B------:R-:W-:Y:S01]  /*3b90*/  IMAD.MOV R10, RZ, RZ, -R7 ;  /* 0x000000ffff0a7224 */ /* 0x000fe200078e0a07 */
[----:B------:R-:W-:Y:S01]  /*3ba0*/  ISETP.GE.AND P5, PT, R20, RZ, PT ;  /* 0x000000ff1400720c */ /* 0x000fe20003fa6270 */
[----:B------:R-:W-:Y:S02]  /*3bb0*/  IMAD.MOV.U32 R7, RZ, RZ, R9 ;  /* 0x000000ffff077224 */ /* 0x000fe400078e0009 */
[C---:B------:R-:W-:Y:S02]  /*3bc0*/  IMAD R9, R5.reuse, R10, R2 ;  /* 0x0000000a05097224 */ /* 0x040fe400078e0202 */
[----:B------:R-:W-:Y:S02]  /*3bd0*/  IMAD.MOV.U32 R20, RZ, RZ, R21 ;  /* 0x000000ffff147224 */ /* 0x000fe400078e0015 */
[----:B------:R-:W4:Y:S01]  /*3be0*/  LDL.LU R21, [R1+0x234] ;  /* 0x0002340001157983 */ /* 0x000f220000300800 */
[----:B------:R-:W-:Y:S02]  /*3bf0*/  ISETP.GT.U32.AND P4, PT, R5, R9, PT ;  /* 0x000000090500720c */ /* 0x000fe40003f84070 */
[----:B-1----:R-:W-:Y:S01]  /*3c00*/  IABS R8, R24 ;  /* 0x0000001800087213 */ /* 0x002fe20000000000 */
[----:B------:R-:W-:Y:S01]  /*3c10*/  STL [R1+0x124], R12 ;  /* 0x0001240c01007387 */ /* 0x000fe20000100800 */
[----:B------:R-:W-:-:S03]  /*3c20*/  IMAD.HI.U32 R10, R4, R7, RZ ;  /* 0x00000007040a7227 */ /* 0x000fc600078e00ff */
[----:B------:R0:W-:Y:S01]  /*3c30*/  STL [R1+0x120], R6 ;  /* 0x0001200601007387 */ /* 0x0001e20000100800 */
[----:B------:R-:W-:-:S04]  /*3c40*/  IMAD.HI.U32 R2, R4, R8, RZ ;  /* 0x0000000804027227 */ /* 0x000fc800078e00ff */
[----:B------:R-:W-:Y:S02]  /*3c50*/  IMAD.MOV R2, RZ, RZ, -R2 ;  /* 0x000000ffff027224 */ /* 0x000fe400078e0a02 */
[----:B0-----:R-:W-:Y:S02]  /*3c60*/  IMAD.MOV.U32 R6, RZ, RZ, R11 ;  /* 0x000000ffff067224 */ /* 0x001fe400078e000b */
[----:B------:R-:W-:Y:S02]  /*3c70*/  IMAD.MOV R10, RZ, RZ, -R10 ;  /* 0x000000ffff0a7224 */ /* 0x000fe400078e0a0a */
[----:B------:R-:W-:Y:S02]  /*3c80*/  @!P1 IMAD.MOV R6, RZ, RZ, -R6 ;  /* 0x000000ffff069224 */ /* 0x000fe400078e0a06 */
[C---:B------:R-:W-:Y:S01]  /*3c90*/  IMAD R12, R5.reuse, R2, R8 ;  /* 0x00000002050c7224 */ /* 0x040fe200078e0208 */
[----:B------:R-:W-:Y:S01]  /*3ca0*/  IABS R8, R20 ;  /* 0x0000001400087213 */ /* 0x000fe20000000000 */
[----:B------:R-:W-:Y:S01]  /*3cb0*/  IMAD R7, R5, R10, R7 ;  /* 0x0000000a05077224 */ /* 0x000fe200078e0207 */
[----:B------:R2:W-:Y:S01]  /*3cc0*/  STL [R1+0x11c], R6 ;  /* 0x00011c0601007387 */ /* 0x0005e20000100800 */
[----:B------:R-:W-:Y:S01]  /*3cd0*/  @!P4 IMAD.IADD R9, R9, 0x1, -R5 ;  /* 0x000000010909c824 */ /* 0x000fe200078e0a05 */
[----:B------:R-:W-:Y:S01]  /*3ce0*/  ISETP.GE.AND P4, PT, R20, RZ, PT ;  /* 0x000000ff1400720c */ /* 0x000fe20003f86270 */
[----:B------:R-:W-:Y:S01]  /*3cf0*/  IMAD.MOV.U32 R20, RZ, RZ, R22 ;  /* 0x000000ffff147224 */ /* 0x000fe200078e0016 */
[----:B---3--:R-:W-:-:S02]  /*3d00*/  ISETP.GE.AND P0, PT, R27, RZ, PT ;  /* 0x000000ff1b00720c */ /* 0x008fc40003f06270 */
[----:B------:R-:W-:Y:S02]  /*3d10*/  IABS R10, R27 ;  /* 0x0000001b000a7213 */ /* 0x000fe40000000000 */
[----:B------:R-:W3:Y:S04]  /*3d20*/  LDL.LU R27, [R1+0x238] ;  /* 0x00023800011b7983 */ /* 0x000ee80000300800 */
[----:B------:R-:W3:Y:S01]  /*3d30*/  LDL.LU R22, [R1+0x23c] ;  /* 0x00023c0001167983 */ /* 0x000ee20000300800 */
[----:B------:R-:W-:Y:S01]  /*3d40*/  ISETP.GT.U32.AND P1, PT, R5, R9, PT ;  /* 0x000000090500720c */ /* 0x000fe20003f24070 */
[----:B------:R-:W-:-:S04]  /*3d50*/  IMAD.MOV.U32 R14, RZ, RZ, R0 ;  /* 0x000000ffff0e7224 */ /* 0x000fc800078e0000 */
[----:B------:R-:W-:Y:S01]  /*3d60*/  @!P6 IMAD.MOV R14, RZ, RZ, -R14 ;  /* 0x000000ffff0ee224 */ /* 0x000fe200078e0a0e */
[----:B------:R-:W-:Y:S01]  /*3d70*/  ISETP.GT.U32.AND P6, PT, R5, R12, PT ;  /* 0x0000000c0500720c */ /* 0x000fe20003fc4070 */
[----:B------:R-:W-:-:S06]  /*3d80*/  IMAD.HI.U32 R13, R4, R10, RZ ;  /* 0x0000000a040d7227 */ /* 0x000fcc00078e00ff */
[----:B------:R-:W-:Y:S01]  /*3d90*/  @!P1 IMAD.IADD R9, R9, 0x1, -R5 ;  /* 0x0000000109099824 */ /* 0x000fe200078e0a05 */
[----:B------:R-:W-:Y:S02]  /*3da0*/  ISETP.GT.U32.AND P1, PT, R5, R7, PT ;  /* 0x000000070500720c */ /* 0x000fe40003f24070 */
[----:B------:R-:W-:-:S03]  /*3db0*/  IADD3 R13, PT, PT, -R13, RZ, RZ ;  /* 0x000000ff0d0d7210 */ /* 0x000fc60007ffe1ff */
[----:B------:R-:W-:Y:S02]  /*3dc0*/  @!P6 IMAD.IADD R12, R12, 0x1, -R5 ;  /* 0x000000010c0ce824 */ /* 0x000fe400078e0a05 */
[----:B------:R-:W-:-:S05]  /*3dd0*/  IMAD R10, R5, R13, R10 ;  /* 0x0000000d050a7224 */ /* 0x000fca00078e020a */
[----:B------:R-:W-:Y:S01]  /*3de0*/  ISETP.GT.U32.AND P6, PT, R5, R10, PT ;  /* 0x0000000a0500720c */ /* 0x000fe20003fc4070 */
[----:B------:R-:W-:Y:S01]  /*3df0*/  @!P1 IMAD.IADD R7, R7, 0x1, -R5 ;  /* 0x0000000107079824 */ /* 0x000fe200078e0a05 */
[----:B------:R-:W-:Y:S01]  /*3e00*/  ISETP.GT.U32.AND P1, PT, R5, R12, PT ;  /* 0x0000000c0500720c */ /* 0x000fe20003f24070 */
[----:B------:R-:W-:Y:S01]  /*3e10*/  IMAD.HI.U32 R11, R4, R8, RZ ;  /* 0x00000008040b7227 */ /* 0x000fe200078e00ff */
[----:B------:R-:W-:Y:S01]  /*3e20*/  ISETP.GE.AND P2, PT, R24, RZ, PT ;  /* 0x000000ff1800720c */ /* 0x000fe20003f46270 */
[----:B------:R0:W-:Y:S02]  /*3e30*/  STL [R1+0x118], R14 ;  /* 0x0001180e01007387 */ /* 0x0001e40000100800 */
[----:B------:R-:W-:Y:S01]  /*3e40*/  IMAD.MOV R11, RZ, RZ, -R11 ;  /* 0x000000ffff0b7224 */ /* 0x000fe200078e0a0b */
[----:B--2---:R-:W-:Y:S02]  /*3e50*/  IABS R6, R28 ;  /* 0x0000001c00067213 */ /* 0x004fe40000000000 */
[----:B------:R-:W-:-:S03]  /*3e60*/  IABS R2, R25 ;  /* 0x0000001900027213 */ /* 0x000fc60000000000 */
[----:B0-----:R-:W-:-:S04]  /*3e70*/  IMAD.HI.U32 R14, R4, R6, RZ ;  /* 0x00000006040e7227 */ /* 0x001fc800078e00ff */
[----:B------:R-:W-:-:S04]  /*3e80*/  IMAD.HI.U32 R13, R4, R2, RZ ;  /* 0x00000002040d7227 */ /* 0x000fc800078e00ff */
[----:B------:R-:W-:Y:S02]  /*3e90*/  IMAD.MOV R13, RZ, RZ, -R13 ;  /* 0x000000ffff0d7224 */ /* 0x000fe400078e0a0d */
[--C-:B------:R-:W-:Y:S02]  /*3ea0*/  @!P6 IMAD.IADD R10, R10, 0x1, -R5.reuse ;  /* 0x000000010a0ae824 */ /* 0x100fe400078e0a05 */
[C---:B------:R-:W-:Y:S02]  /*3eb0*/  IMAD R8, R5.reuse, R11, R8 ;  /* 0x0000000b05087224 */ /* 0x040fe400078e0208 */
[----:B------:R-:W-:Y:S02]  /*3ec0*/  IMAD.MOV R14, RZ, RZ, -R14 ;  /* 0x000000ffff0e7224 */ /* 0x000fe400078e0a0e */
[----:B------:R-:W-:Y:S01]  /*3ed0*/  @!P1 IMAD.IADD R12, R12, 0x1, -R5 ;  /* 0x000000010c0c9824 */ /* 0x000fe200078e0a05 */
[C---:B------:R-:W-:Y:S01]  /*3ee0*/  ISETP.GT.U32.AND P6, PT, R5.reuse, R10, PT ;  /* 0x0000000a0500720c */ /* 0x040fe20003fc4070 */
[C---:B------:R-:W-:Y:S01]  /*3ef0*/  IMAD R2, R5.reuse, R13, R2 ;  /* 0x0000000d05027224 */ /* 0x040fe200078e0202 */
[C---:B------:R-:W-:Y:S01]  /*3f00*/  ISETP.GT.U32.AND P1, PT, R5.reuse, R8, PT ;  /* 0x000000080500720c */ /* 0x040fe20003f24070 */
[----:B------:R-:W-:-:S02]  /*3f10*/  IMAD R6, R5, R14, R6 ;  /* 0x0000000e05067224 */ /* 0x000fc400078e0206 */
[----:B------:R-:W-:-:S04]  /*3f20*/  IMAD.MOV.U32 R13, RZ, RZ, R12 ;  /* 0x000000ffff0d7224 */ /* 0x000fc800078e000c */
[----:B------:R-:W-:Y:S01]  /*3f30*/  @!P2 IMAD.MOV R13, RZ, RZ, -R13 ;  /* 0x000000ffff0da224 */ /* 0x000fe200078e0a0d */
[C---:B------:R-:W-:Y:S01]  /*3f40*/  ISETP.GT.U32.AND P2, PT, R5.reuse, R6, PT ;  /* 0x000000060500720c */ /* 0x040fe20003f44070 */
[----:B------:R-:W-:Y:S02]  /*3f50*/  IMAD.MOV.U32 R15, RZ, RZ, R9 ;  /* 0x000000ffff0f7224 */ /* 0x000fe400078e0009 */
[----:B------:R-:W-:Y:S02]  /*3f60*/  @!P6 IMAD.IADD R10, R10, 0x1, -R5 ;  /* 0x000000010a0ae824 */ /* 0x000fe400078e0a05 */
[----:B------:R-:W-:Y:S01]  /*3f70*/  @!P5 IMAD.MOV R15, RZ, RZ, -R15 ;  /* 0x000000ffff0fd224 */ /* 0x000fe200078e0a0f */
[----:B------:R-:W-:Y:S01]  /*3f80*/  ISETP.GT.U32.AND P5, PT, R5, R7, PT ;  /* 0x000000070500720c */ /* 0x000fe20003fa4070 */
[----:B------:R-:W-:Y:S01]  /*3f90*/  @!P1 IMAD.IADD R8, R8, 0x1, -R5 ;  /* 0x0000000108089824 */ /* 0x000fe200078e0a05 */
[----:B------:R-:W-:-:S05]  /*3fa0*/  ISETP.GE.AND P3, PT, R26, RZ, PT ;  /* 0x000000ff1a00720c */ /* 0x000fca0003f66270 */
[----:B------:R-:W-:Y:S02]  /*3fb0*/  @!P2 IADD3 R6, PT, PT, R6, -R5, RZ ;  /* 0x800000050606a210 */ /* 0x000fe40007ffe0ff */
[----:B------:R-:W-:-:S04]  /*3fc0*/  ISETP.GT.U32.AND P2, PT, R5, R8, PT ;  /* 0x000000080500720c */ /* 0x000fc80003f44070 */
[----:B------:R-:W-:Y:S01]  /*3fd0*/  @!P5 IMAD.IADD R7, R7, 0x1, -R5 ;  /* 0x000000010707d824 */ /* 0x000fe200078e0a05 */
[----:B------:R-:W-:-:S03]  /*3fe0*/  ISETP.GT.U32.AND P5, PT, R5, R2, PT ;  /* 0x000000020500720c */ /* 0x000fc60003fa4070 */
[----:B------:R-:W-:-:S05]  /*3ff0*/  @!P3 IMAD.MOV R7, RZ, RZ, -R7 ;  /* 0x000000ffff07b224 */ /* 0x000fca00078e0a07 */
[----:B------:R-:W-:Y:S01]  /*4000*/  @!P2 IMAD.IADD R8, R8, 0x1, -R5 ;  /* 0x000000010808a824 */ /* 0x000fe200078e0a05 */
[----:B----4-:R-:W-:-:S05]  /*4010*/  IABS R0, R21 ;  /* 0x0000001500007213 */ /* 0x010fca0000000000 */
[----:B------:R-:W-:-:S04]  /*4020*/  IMAD.HI.U32 R11, R4, R0, RZ ;  /* 0x00000000040b7227 */ /* 0x000fc800078e00ff */
[----:B------:R-:W-:-:S04]  /*4030*/  IMAD.MOV R11, RZ, RZ, -R11 ;  /* 0x000000ffff0b7224 */ /* 0x000fc800078e0a0b */
[----:B------:R-:W-:-:S05]  /*4040*/  IMAD R0, R5, R11, R0 ;  /* 0x0000000b05007224 */ /* 0x000fca00078e0200 */
[----:B------:R-:W-:-:S13]  /*4050*/  ISETP.GT.U32.AND P6, PT, R5, R0, PT ;  /* 0x000000000500720c */ /* 0x000fda0003fc4070 */
[----:B------:R-:W-:-:S05]  /*4060*/  @!P6 IMAD.IADD R0, R0, 0x1, -R5 ;  /* 0x000000010000e824 */ /* 0x000fca00078e0a05 */
[----:B------:R-:W-:Y:S01]  /*4070*/  ISETP.GT.U32.AND P3, PT, R5, R0, PT ;  /* 0x000000000500720c */ /* 0x000fe20003f64070 */
[----:B------:R-:W-:Y:S01]  /*4080*/  @!P0 IMAD.MOV R10, RZ, RZ, -R10 ;  /* 0x000000ffff0a8224 */ /* 0x000fe200078e0a0a */
[----:B------:R-:W-:Y:S01]  /*4090*/  STL [R1+0x34], R15 ;  /* 0x0000340f01007387 */ /* 0x000fe20000100800 */
[----:B------:R-:W-:-:S03]  /*40a0*/  @!P5 IMAD.IADD R2, R2, 0x1, -R5 ;  /* 0x000000010202d824 */ /* 0x000fc600078e0a05 */
[----:B------:R-:W-:Y:S01]  /*40b0*/  STL [R1+0x14], R13 ;  /* 0x0000140d01007387 */ /* 0x000fe20000100800 */
[----:B------:R-:W-:-:S03]  /*40c0*/  IABS R26, R20 ;  /* 0x00000014001a7213 */ /* 0x000fc60000000000 */
[----:B------:R-:W-:Y:S03]  /*40d0*/  STL [R1+0x10], R7 ;  /* 0x0000100701007387 */ /* 0x000fe60000100800 */
[----:B------:R-:W-:Y:S01]  /*40e0*/  @!P3 IMAD.IADD R0, R0, 0x1, -R5 ;  /* 0x000000010000b824 */ /* 0x000fe200078e0a05 */
[----:B------:R-:W-:Y:S01]  /*40f0*/  STL [R1+0x114], R10 ;  /* 0x0001140a01007387 */ /* 0x000fe20000100800 */
[----:B------:R-:W-:-:S03]  /*4100*/  ISETP.GE.AND P3, PT, R21, RZ, PT ;  /* 0x000000ff1500720c */ /* 0x000fc60003f66270 */
[----:B------:R-:W2:Y:S01]  /*4110*/  LDL.LU R21, [R1+0x250] ;  /* 0x0002500001157983 */ /* 0x000ea20000300800 */
[----:B------:R-:W-:Y:S01]  /*4120*/  ISETP.GT.U32.AND P6, PT, R5, R2, PT ;  /* 0x000000020500720c */ /* 0x000fe20003fc4070 */
[----:B------:R-:W-:-:S04]  /*4130*/  IMAD.HI.U32 R9, R4, R26, RZ ;  /* 0x0000001a04097227 */ /* 0x000fc800078e00ff */
[----:B------:R-:W-:Y:S01]  /*4140*/  IMAD.MOV R9, RZ, RZ, -R9 ;  /* 0x000000ffff097224 */ /* 0x000fe200078e0a09 */
[----:B------:R-:W-:-:S03]  /*4150*/  ISETP.GT.U32.AND P5, PT, R5, R6, PT ;  /* 0x000000060500720c */ /* 0x000fc60003fa4070 */
[----:B------:R-:W-:Y:S01]  /*4160*/  IMAD R26, R5, R9, R26 ;  /* 0x00000009051a7224 */ /* 0x000fe200078e021a */
[----:B------:R-:W-:-:S03]  /*4170*/  ISETP.GE.AND P1, PT, R28, RZ, PT ;  /* 0x000000ff1c00720c */ /* 0x000fc60003f26270 */
[----:B------:R-:W-:Y:S01]  /*4180*/  @!P6 IMAD.IADD R2, R2, 0x1, -R5 ;  /* 0x000000010202e824 */ /* 0x000fe200078e0a05 */
[----:B------:R-:W-:Y:S01]  /*4190*/  ISETP.GT.U32.AND P6, PT, R5, R26, PT ;  /* 0x0000001a0500720c */ /* 0x000fe20003fc4070 */
[----:B------:R-:W-:-:S04]  /*41a0*/  @!P4 IMAD.MOV R8, RZ, RZ, -R8 ;  /* 0x000000ffff08c224 */ /* 0x000fc800078e0a08 */
[----:B------:R-:W-:Y:S01]  /*41b0*/  @!P5 IMAD.IADD R6, R6, 0x1, -R5 ;  /* 0x000000010606d824 */ /* 0x000fe200078e0a05 */
[----:B------:R-:W-:-:S03]  /*41c0*/  ISETP.GE.AND P5, PT, R25, RZ, PT ;  /* 0x000000ff1900720c */ /* 0x000fc60003fa6270 */
[----:B------:R-:W-:-:S04]  /*41d0*/  @!P1 IMAD.MOV R6, RZ, RZ, -R6 ;  /* 0x000000ffff069224 */ /* 0x000fc800078e0a06 */
[----:B------:R-:W-:-:S05]  /*41e0*/  @!P6 IMAD.IADD R26, R26, 0x1, -R5 ;  /* 0x000000011a1ae824 */ /* 0x000fca00078e0a05 */
[----:B------:R-:W-:Y:S02]  /*41f0*/  ISETP.GT.U32.AND P6, PT, R5, R26, PT ;  /* 0x0000001a0500720c */ /* 0x000fe40003fc4070 */
[----:B---3--:R-:W-:-:S05]  /*4200*/  IABS R24, R22 ;  /* 0x0000001600187213 */ /* 0x008fca0000000000 */
[----:B------:R-:W-:-:S04]  /*4210*/  IMAD.HI.U32 R11, R4, R24, RZ ;  /* 0x00000018040b7227 */ /* 0x000fc800078e00ff */
[----:B------:R-:W-:-:S04]  /*4220*/  IMAD.MOV R11, RZ, RZ, -R11 ;  /* 0x000000ffff0b7224 */ /* 0x000fc800078e0a0b */
[----:B------:R-:W-:-:S05]  /*4230*/  IMAD R24, R5, R11, R24 ;  /* 0x0000000b05187224 */ /* 0x000fca00078e0218 */
[----:B------:R-:W-:-:S13]  /*4240*/  ISETP.GT.U32.AND P2, PT, R5, R24, PT ;  /* 0x000000180500720c */ /* 0x000fda0003f44070 */
[----:B------:R-:W-:Y:S01]  /*4250*/  @!P2 IMAD.IADD R24, R24, 0x1, -R5 ;  /* 0x000000011818a824 */ /* 0x000fe200078e0a05 */
[----:B------:R-:W-:Y:S02]  /*4260*/  ISETP.GE.AND P2, PT, R22, RZ, PT ;  /* 0x000000ff1600720c */ /* 0x000fe40003f46270 */
[----:B------:R-:W3:Y:S02]  /*4270*/  LDL.LU R22, [R1+0x254] ;  /* 0x0002540001167983 */ /* 0x000ee40000300800 */
[----:B------:R-:W-:Y:S02]  /*4280*/  ISETP.GT.U32.AND P1, PT, R5, R24, PT ;  /* 0x000000180500720c */ /* 0x000fe40003f24070 */
[----:B------:R-:W-:Y:S04]  /*4290*/  STL [R1+0xc], R8 ;  /* 0x00000c0801007387 */ /* 0x000fe80000100800 */
[----:B------:R0:W-:Y:S01]  /*42a0*/  STL [R1+0x8], R6 ;  /* 0x0000080601007387 */ /* 0x0001e20000100800 */
[----:B------:R-:W-:-:S02]  /*42b0*/  @!P3 IMAD.MOV R0, RZ, RZ, -R0 ;  /* 0x000000ffff00b224 */ /* 0x000fc400078e0a00 */
[----:B0-----:R-:W-:-:S04]  /*42c0*/  IMAD.MOV.U32 R6, RZ, RZ, R2 ;  /* 0x000000ffff067224 */ /* 0x001fc800078e0002 */
[----:B------:R-:W-:Y:S01]  /*42d0*/  @!P5 IMAD.MOV R6, RZ, RZ, -R6 ;  /* 0x000000ffff06d224 */ /* 0x000fe200078e0a06 */
[----:B------:R-:W-:Y:S01]  /*42e0*/  @!P1 IADD3 R24, PT, PT, R24, -R5, RZ ;  /* 0x8000000518189210 */ /* 0x000fe20007ffe0ff */
[----:B------:R-:W-:Y:S01]  /*42f0*/  @!P6 IMAD.IADD R26, R26, 0x1, -R5 ;  /* 0x000000011a1ae824 */ /* 0x000fe200078e0a05 */
[----:B------:R-:W-:Y:S02]  /*4300*/  IABS R9, R23 ;  /* 0x0000001700097213 */ /* 0x000fe40000000000 */
[----:B------:R0:W-:Y:S01]  /*4310*/  STL [R1+0x4], R6 ;  /* 0x0000040601007387 */ /* 0x0001e20000100800 */
[----:B------:R-:W-:Y:S02]  /*4320*/  ISETP.GE.AND P1, PT, R23, RZ, PT ;  /* 0x000000ff1700720c */ /* 0x000fe40003f26270 */
[----:B------:R-:W-:Y:S01]  /*4330*/  IABS R7, R18 ;  /* 0x0000001200077213 */ /* 0x000fe20000000000 */
[----:B------:R2:W-:Y:S01]  /*4340*/  STL [R1], R0 ;  /* 0x0000000001007387 */ /* 0x0005e20000100800 */
[----:B------:R-:W-:-:S03]  /*4350*/  ISETP.GE.AND P6, PT, R18, RZ, PT ;  /* 0x000000ff1200720c */ /* 0x000fc60003fc6270 */
[----:B------:R-:W4:Y:S04]  /*4360*/  LDL.LU R23, [R1+0x258] ;  /* 0x0002580001177983 */ /* 0x000f280000300800 */
[----:B------:R-:W4:Y:S01]  /*4370*/  LDL.LU R18, [R1+0x25c] ;  /* 0x00025c0001127983 */ /* 0x000f220000300800 */
[----:B------:R-:W-:-:S04]  /*4380*/  IMAD.HI.U32 R10, R4, R9, RZ ;  /* 0x00000009040a7227 */ /* 0x000fc800078e00ff */
[----:B------:R-:W-:-:S04]  /*4390*/  IMAD.MOV R11, RZ, RZ, -R10 ;  /* 0x000000ffff0b7224 */ /* 0x000fc800078e0a0a */
[----:B------:R-:W-:-:S05]  /*43a0*/  IMAD R9, R5, R11, R9 ;  /* 0x0000000b05097224 */ /* 0x000fca00078e0209 */
[----:B------:R-:W-:Y:S02]  /*43b0*/  ISETP.GT.U32.AND P5, PT, R5, R9, PT ;  /* 0x000000090500720c */ /* 0x000fe40003fa4070 */
[----:B------:R-:W-:-:S11]  /*43c0*/  IABS R2, R19 ;  /* 0x0000001300027213 */ /* 0x000fd60000000000 */
[----:B------:R-:W-:Y:S01]  /*43d0*/  @!P5 IMAD.IADD R9, R9, 0x1, -R5 ;  /* 0x000000010909d824 */ /* 0x000fe200078e0a05 */
[----:B------:R-:W-:Y:S02]  /*43e0*/  ISETP.GE.AND P5, PT, R19, RZ, PT ;  /* 0x000000ff1300720c */ /* 0x000fe40003fa6270 */
[----:B------:R-:W4:Y:S01]  /*43f0*/  LDL.LU R19, [R1+0x260] ;  /* 0x0002600001137983 */ /* 0x000f220000300800 */
[----:B------:R-:W-:Y:S01]  /*4400*/  IABS R29, R27 ;  /* 0x0000001b001d7213 */ /* 0x000fe20000000000 */
[----:B------:R-:W-:Y:S01]  /*4410*/  IMAD.HI.U32 R10, R4, R7, RZ ;  /* 0x00000007040a7227 */ /* 0x000fe200078e00ff */
[----:B------:R-:W-:Y:S01]  /*4420*/  ISETP.GE.AND P3, PT, R20, RZ, PT ;  /* 0x000000ff1400720c */ /* 0x000fe20003f66270 */
[----:B------:R-:W4:Y:S02]  /*4430*/  LDL.LU R25, [R1+0x264] ;  /* 0x0002640001197983 */ /* 0x000f240000300800 */
[----:B------:R-:W-:Y:S02]  /*4440*/  IMAD.HI.U32 R12, R4, R29, RZ ;  /* 0x0000001d040c7227 */ /* 0x000fe400078e00ff */
[----:B------:R-:W4:Y:S02]  /*4450*/  LDL.LU R20, [R1+0x268] ;  /* 0x0002680001147983 */ /* 0x000f240000300800 */
[----:B------:R-:W-:-:S04]  /*4460*/  IMAD.MOV R12, RZ, RZ, -R12 ;  /* 0x000000ffff0c7224 */ /* 0x000fc800078e0a0c */
[----:B------:R-:W-:-:S05]  /*4470*/  IMAD R29, R5, R12, R29 ;  /* 0x0000000c051d7224 */ /* 0x000fca00078e021d */
[----:B------:R-:W-:Y:S01]  /*4480*/  ISETP.GT.U32.AND P0, PT, R5, R29, PT ;  /* 0x0000001d0500720c */ /* 0x000fe20003f04070 */
[----:B------:R-:W-:-:S12]  /*4490*/  IMAD.MOV R10, RZ, RZ, -R10 ;  /* 0x000000ffff0a7224 */ /* 0x000fd800078e0a0a */
[----:B------:R-:W-:-:S05]  /*44a0*/  @!P0 IMAD.IADD R29, R29, 0x1, -R5 ;  /* 0x000000011d1d8824 */ /* 0x000fca00078e0a05 */
[C---:B------:R-:W-:Y:S01]  /*44b0*/  ISETP.GT.U32.AND P4, PT, R5.reuse, R29, PT ;  /* 0x0000001d0500720c */ /* 0x040fe20003f84070 */
[----:B------:R-:W-:-:S12]  /*44c0*/  IMAD R7, R5, R10, R7 ;  /* 0x0000000a05077224 */ /* 0x000fd800078e0207 */
[----:B------:R-:W-:Y:S01]  /*44d0*/  @!P4 IMAD.IADD R29, R29, 0x1, -R5 ;  /* 0x000000011d1dc824 */ /* 0x000fe200078e0a05 */
[----:B------:R-:W-:Y:S02]  /*44e0*/  ISETP.GT.U32.AND P4, PT, R5, R7, PT ;  /* 0x000000070500720c */ /* 0x000fe40003f84070 */
[----:B------:R-:W-:-:S11]  /*44f0*/  ISETP.GE.AND P0, PT, R27, RZ, PT ;  /* 0x000000ff1b00720c */ /* 0x000fd60003f06270 */
[----:B------:R-:W-:Y:S01]  /*4500*/  @!P4 IMAD.IADD R7, R7, 0x1, -R5 ;  /* 0x000000010707c824 */ /* 0x000fe200078e0a05 */
[----:B------:R-:W-:Y:S01]  /*4510*/  ISETP.GT.U32.AND P4, PT, R5, R9, PT ;  /* 0x000000090500720c */ /* 0x000fe20003f84070 */
[----:B------:R-:W-:Y:S02]  /*4520*/  @!P0 IMAD.MOV R29, RZ, RZ, -R29 ;  /* 0x000000ffff1d8224 */ /* 0x000fe400078e0a1d */
[----:B------:R-:W-:Y:S02]  /*4530*/  @!P2 IMAD.MOV R24, RZ, RZ, -R24 ;  /* 0x000000ffff18a224 */ /* 0x000fe400078e0a18 */
[----:B------:R-:W-:Y:S01]  /*4540*/  @!P3 IMAD.MOV R26, RZ, RZ, -R26 ;  /* 0x000000ffff1ab224 */ /* 0x000fe200078e0a1a */
[----:B------:R-:W-:Y:S01]  /*4550*/  STL [R1+0x19e4], R29 ;  /* 0x0019e41d01007387 */ /* 0x000fe20000100800 */
[----:B0-----:R-:W-:-:S06]  /*4560*/  IMAD.HI.U32 R6, R4, R2, RZ ;  /* 0x0000000204067227 */ /* 0x001fcc00078e00ff */
[----:B------:R-:W-:Y:S01]  /*4570*/  @!P4 IMAD.IADD R9, R9, 0x1, -R5 ;  /* 0x000000010909c824 */ /* 0x000fe200078e0a05 */
[----:B------:R-:W-:Y:S03]  /*4580*/  STL [R1+0x19e8], R24 ;  /* 0x0019e81801007387 */ /* 0x000fe60000100800 */
[----:B------:R-:W-:Y:S01]  /*4590*/  @!P1 IMAD.MOV R9, RZ, RZ, -R9 ;  /* 0x000000ffff099224 */ /* 0x000fe200078e0a09 */
[----:B------:R-:W-:Y:S01]  /*45a0*/  STL [R1+0x19ec], R26 ;  /* 0x0019ec1a01007387 */ /* 0x000fe20000100800 */
[----:B------:R-:W-:-:S03]  /*45b0*/  IMAD.MOV R6, RZ, RZ, -R6 ;  /* 0x000000ffff067224 */ /* 0x000fc600078e0a06 */
[----:B------:R0:W-:Y:S04]  /*45c0*/  STL [R1+0x19f0], R9 ;  /* 0x0019f00901007387 */ /* 0x0001e80000100800 */
[----:B------:R-:W4:Y:S01]  /*45d0*/  LDL.LU R27, [R1+0x26c] ;  /* 0x00026c00011b7983 */ /* 0x000f220000300800 */
[----:B------:R-:W-:-:S05]  /*45e0*/  IMAD R8, R5, R6, R2 ;  /* 0x0000000605087224 */ /* 0x000fca00078e0202 */
[C---:B------:R-:W-:Y:S02]  /*45f0*/  ISETP.GT.U32.AND P2, PT, R5.reuse, R8, PT ;  /* 0x000000080500720c */ /* 0x040fe40003f44070 */
[----:B------:R-:W-:Y:S02]  /*4600*/  ISETP.GT.U32.AND P0, PT, R5, R7, PT ;  /* 0x000000070500720c */ /* 0x000fe40003f04070 */
[----:B--2---:R-:W-:-:S05]  /*4610*/  IABS R0, R21 ;  /* 0x0000001500007213 */ /* 0x004fca0000000000 */
[----:B------:R-:W-:-:S04]  /*4620*/  IMAD.HI.U32 R2, R4, R0, RZ ;  /* 0x0000000004027227 */ /* 0x000fc800078e00ff */
[--C-:B------:R-:W-:Y:S02]  /*4630*/  @!P2 IMAD.IADD R8, R8, 0x1, -R5.reuse ;  /* 0x000000010808a824 */ /* 0x100fe400078e0a05 */
[----:B------:R-:W-:Y:S02]  /*4640*/  IMAD.MOV R2, RZ, RZ, -R2 ;  /* 0x000000ffff027224 */ /* 0x000fe400078e0a02 */
[----:B------:R-:W-:Y:S01]  /*4650*/  @!P0 IMAD.IADD R7, R7, 0x1, -R5 ;  /* 0x0000000107078824 */ /* 0x000fe200078e0a05 */
[C---:B------:R-:W-:Y:S01]  /*4660*/  ISETP.GT.U32.AND P1, PT, R5.reuse, R8, PT ;  /* 0x000000080500720c */ /* 0x040fe20003f24070 */
[----:B------:R-:W-:Y:S02]  /*4670*/  IMAD R2, R5, R2, R0 ;  /* 0x0000000205027224 */ /* 0x000fe400078e0200 */
[----:B0-----:R-:W-:-:S04]  /*4680*/  IMAD.MOV.U32 R9, RZ, RZ, R7 ;  /* 0x000000ffff097224 */ /* 0x001fc800078e0007 */
[----:B------:R-:W-:Y:S01]  /*4690*/  @!P6 IMAD.MOV R9, RZ, RZ, -R9 ;  /* 0x000000ffff09e224 */ /* 0x000fe200078e0a09 */
[----:B------:R-:W-:-:S05]  /*46a0*/  ISETP.GT.U32.AND P6, PT, R5, R2, PT ;  /* 0x000000020500720c */ /* 0x000fca0003fc4070 */
[----:B------:R-:W-:Y:S01]  /*46b0*/  @!P1 IMAD.IADD R8, R8, 0x1, -R5 ;  /* 0x0000000108089824 */ /* 0x000fe200078e0a05 */
[----:B------:R-:W-:-:S07]  /*46c0*/  ISETP.GE.AND P3, PT, R21, RZ, PT ;  /* 0x000000ff1500720c */ /* 0x000fce0003f66270 */
[----:B------:R-:W-:Y:S01]  /*46d0*/  @!P6 IMAD.IADD R2, R2, 0x1, -R5 ;  /* 0x000000010202e824 */ /* 0x000fe200078e0a05 */
[----:B---3--:R-:W-:Y:S02]  /*46e0*/  IABS R17, R22 ;  /* 0x0000001600117213 */ /* 0x008fe40000000000 */
[----:B------:R-:W-:Y:S02]  /*46f0*/  ISETP.GE.AND P4, PT, R22, RZ, PT ;  /* 0x000000ff1600720c */ /* 0x000fe40003f86270 */
[----:B------:R-:W2:Y:S01]  /*4700*/  LDL.LU R22, [R1+0x270] ;  /* 0x0002700001167983 */ /* 0x000ea20000300800 */
[----:B------:R-:W-:-:S03]  /*4710*/  IMAD.HI.U32 R6, R4, R17, RZ ;  /* 0x0000001104067227 */ /* 0x000fc600078e00ff */
[----:B------:R-:W3:Y:S01]  /*4720*/  LDL.LU R21, [R1+0x274] ;  /* 0x0002740001157983 */ /* 0x000ee20000300800 */
[----:B------:R-:W-:-:S04]  /*4730*/  IMAD.MOV R6, RZ, RZ, -R6 ;  /* 0x000000ffff067224 */ /* 0x000fc800078e0a06 */
[----:B------:R-:W-:-:S05]  /*4740*/  IMAD R17, R5, R6, R17 ;  /* 0x0000000605117224 */ /* 0x000fca00078e0211 */
[----:B------:R-:W-:Y:S01]  /*4750*/  ISETP.GT.U32.AND P1, PT, R5, R17, PT ;  /* 0x000000110500720c */ /* 0x000fe20003f24070 */
[----:B------:R0:W-:Y:S02]  /*4760*/  STL [R1+0x108], R9 ;  /* 0x0001080901007387 */ /* 0x0001e40000100800 */
[----:B0-----:R-:W-:-:S10]  /*4770*/  IMAD.MOV.U32 R9, RZ, RZ, R8 ;  /* 0x000000ffff097224 */ /* 0x001fd400078e0008 */
[----:B------:R-:W-:Y:S01]  /*4780*/  @!P1 IMAD.IADD R17, R17, 0x1, -R5 ;  /* 0x0000000111119824 */ /* 0x000fe200078e0a05 */
[----:B----4-:R-:W-:Y:S02]  /*4790*/  ISETP.GE.AND P0, PT, R23, RZ, PT ;  /* 0x000000ff1700720c */ /* 0x010fe40003f06270 */
[----:B------:R-:W-:Y:S02]  /*47a0*/  IABS R0, R23 ;  /* 0x0000001700007213 */ /* 0x000fe40000000000 */
[----:B------:R-:W-:Y:S01]  /*47b0*/  IABS R14, R18 ;  /* 0x00000012000e7213 */ /* 0x000fe20000000000 */
[----:B------:R-:W4:Y:S01]  /*47c0*/  LDL.LU R23, [R1+0x278] ;  /* 0x0002780001177983 */ /* 0x000f220000300800 */
[----:B------:R-:W-:-:S03]  /*47d0*/  ISETP.GT.U32.AND P1, PT, R5, R2, PT ;  /* 0x000000020500720c */ /* 0x000fc60003f24070 */
[----:B------:R-:W-:-:S04]  /*47e0*/  IMAD.HI.U32 R7, R4, R14, RZ ;  /* 0x0000000e04077227 */ /* 0x000fc800078e00ff */
[----:B------:R-:W-:Y:S02]  /*47f0*/  IMAD.MOV R7, RZ, RZ, -R7 ;  /* 0x000000ffff077224 */ /* 0x000fe400078e0a07 */
[----:B------:R-:W-:Y:S01]  /*4800*/  @!P5 IMAD.MOV R9, RZ, RZ, -R9 ;  /* 0x000000ffff09d224 */ /* 0x000fe200078e0a09 */
[C---:B------:R-:W-:Y:S01]  /*4810*/  ISETP.GT.U32.AND P5, PT, R5.reuse, R17, PT ;  /* 0x000000110500720c */ /* 0x040fe20003fa4070 */
[C---:B------:R-:W-:Y:S02]  /*4820*/  IMAD R14, R5.reuse, R7, R14 ;  /* 0x00000007050e7224 */ /* 0x040fe400078e020e */
[--C-:B------:R-:W-:Y:S01]  /*4830*/  @!P1 IMAD.IADD R2, R2, 0x1, -R5.reuse ;  /* 0x0000000102029824 */ /* 0x100fe200078e0a05 */
[----:B------:R-:W-:Y:S02]  /*4840*/  ISETP.GE.AND P2, PT, R18, RZ, PT ;  /* 0x000000ff1200720c */ /* 0x000fe40003f46270 */
[----:B------:R-:W-:Y:S01]  /*4850*/  ISETP.GT.U32.AND P1, PT, R5, R14, PT ;  /* 0x0000000e0500720c */ /* 0x000fe20003f24070 */
[----:B------:R-:W3:Y:S04]  /*4860*/  LDL.LU R18, [R1+0x27c] ;  /* 0x00027c0001127983 */ /* 0x000ee80000300800 */
[----:B------:R0:W-:Y:S02]  /*4870*/  STL [R1+0x10c], R9 ;  /* 0x00010c0901007387 */ /* 0x0001e40000100800 */
[----:B------:R-:W-:-:S02]  /*4880*/  @!P5 IMAD.IADD R17, R17, 0x1, -R5 ;  /* 0x000000011111d824 */ /* 0x000fc400078e0a05 */
[----:B0-----:R-:W-:Y:S02]  /*4890*/  IMAD.MOV.U32 R9, RZ, RZ, R2 ;  /* 0x000000ffff097224 */ /* 0x001fe400078e0002 */
[----:B------:R-:W-:Y:S02]  /*48a0*/  @!P4 IMAD.MOV R17, RZ, RZ, -R17 ;  /* 0x000000ffff11c224 */ /* 0x000fe400078e0a11 */
[----:B------:R-:W-:Y:S01]  /*48b0*/  @!P3 IMAD.MOV R9, RZ, RZ, -R9 ;  /* 0x000000ffff09b224 */ /* 0x000fe200078e0a09 */
[----:B------:R-:W-:Y:S01]  /*48c0*/  IABS R13, R19 ;  /* 0x00000013000d7213 */ /* 0x000fe20000000000 */
[----:B------:R-:W-:Y:S01]  /*48d0*/  @!P1 IMAD.IADD R14, R14, 0x1, -R5 ;  /* 0x000000010e0e9824 */ /* 0x000fe200078e0a05 */
[----:B------:R-:W-:Y:S02]  /*48e0*/  ISETP.GE.AND P1, PT, R19, RZ, PT ;  /* 0x000000ff1300720c */ /* 0x000fe40003f26270 */
[----:B------:R0:W-:Y:S04]  /*48f0*/  STL [R1+0x110], R9 ;  /* 0x0001100901007387 */ /* 0x0001e80000100800 */
[----:B------:R-:W-:Y:S04]  /*4900*/  STL [R1+0x19f4], R17 ;  /* 0x0019f41101007387 */ /* 0x000fe80000100800 */
[----:B------:R-:W3:Y:S01]  /*4910*/  LDL.LU R19, [R1+0x280] ;  /* 0x0002800001137983 */ /* 0x000ee20000300800 */
[----:B------:R-:W-:-:S04]  /*4920*/  IMAD.HI.U32 R11, R4, R0, RZ ;  /* 0x00000000040b7227 */ /* 0x000fc800078e00ff */
[----:B------:R-:W-:-:S04]  /*4930*/  IMAD.MOV R11, RZ, RZ, -R11 ;  /* 0x000000ffff0b7224 */ /* 0x000fc800078e0a0b */
[----:B------:R-:W-:-:S05]  /*4940*/  IMAD R0, R5, R11, R0 ;  /* 0x0000000b05007224 */ /* 0x000fca00078e0200 */
[----:B------:R-:W-:Y:S01]  /*4950*/  ISETP.GT.U32.AND P6, PT, R5, R0, PT ;  /* 0x000000000500720c */ /* 0x000fe20003fc4070 */
[----:B------:R-:W-:Y:S01]  /*4960*/  IMAD.HI.U32 R12, R4, R13, RZ ;  /* 0x0000000d040c7227 */ /* 0x000fe200078e00ff */
[----:B------:R-:W-:-:S04]  /*4970*/  IABS R10, R20 ;  /* 0x00000014000a7213 */ /* 0x000fc80000000000 */
[----:B------:R-:W-:Y:S01]  /*4980*/  IADD3 R12, PT, PT, -R12, RZ, RZ ;  /* 0x000000ff0c0c7210 */ /* 0x000fe20007ffe1ff */
[----:B------:R-:W-:-:S06]  /*4990*/  IMAD.HI.U32 R7, R4, R10, RZ ;  /* 0x0000000a04077227 */ /* 0x000fcc00078e00ff */
[----:B------:R-:W-:Y:S02]  /*49a0*/  @!P6 IMAD.IADD R0, R0, 0x1, -R5 ;  /* 0x000000010000e824 */ /* 0x000fe400078e0a05 */
[----:B------:R-:W-:-:S03]  /*49b0*/  IMAD R13, R5, R12, R13 ;  /* 0x0000000c050d7224 */ /* 0x000fc600078e020d */
[C---:B------:R-:W-:Y:S01]  /*49c0*/  ISETP.GT.U32.AND P6, PT, R5.reuse, R0, PT ;  /* 0x000000000500720c */ /* 0x040fe20003fc4070 */
[----:B------:R-:W-:Y:S01]  /*49d0*/  IMAD.MOV R7, RZ, RZ, -R7 ;  /* 0x000000ffff077224 */ /* 0x000fe200078e0a07 */
[----:B------:R-:W-:-:S03]  /*49e0*/  ISETP.GT.U32.AND P3, PT, R5, R13, PT ;  /* 0x0000000d0500720c */ /* 0x000fc60003f64070 */
[----:B------:R-:W-:-:S08]  /*49f0*/  IMAD R10, R5, R7, R10 ;  /* 0x00000007050a7224 */ /* 0x000fd000078e020a */
[--C-:B------:R-:W-:Y:S01]  /*4a00*/  @!P6 IMAD.IADD R0, R0, 0x1, -R5.reuse ;  /* 0x000000010000e824 */ /* 0x100fe200078e0a05 */
[----:B------:R-:W-:Y:S01]  /*4a10*/  ISETP.GT.U32.AND P6, PT, R5, R10, PT ;  /* 0x0000000a0500720c */ /* 0x000fe20003fc4070 */
[----:B------:R-:W-:Y:S01]  /*4a20*/  @!P3 IMAD.IADD R13, R13, 0x1, -R5 ;  /* 0x000000010d0db824 */ /* 0x000fe200078e0a05 */
[----:B------:R-:W-:Y:S02]  /*4a30*/  ISETP.GT.U32.AND P3, PT, R5, R14, PT ;  /* 0x0000000e0500720c */ /* 0x000fe40003f64070 */
[----:B------:R-:W-:-:S05]  /*4a40*/  IABS R6, R25 ;  /* 0x0000001900067213 */ /* 0x000fca0000000000 */
[----:B------:R-:W-:-:S04]  /*4a50*/  IMAD.HI.U32 R11, R4, R6, RZ ;  /* 0x00000006040b7227 */ /* 0x000fc800078e00ff */
[--C-:B------:R-:W-:Y:S02]  /*4a60*/  @!P6 IMAD.IADD R10, R10, 0x1, -R5.reuse ;  /* 0x000000010a0ae824 */ /* 0x100fe400078e0a05 */
[----:B------:R-:W-:Y:S02]  /*4a70*/  @!P3 IMAD.IADD R14, R14, 0x1, -R5 ;  /* 0x000000010e0eb824 */ /* 0x000fe400078e0a05 */
[----:B------:R-:W-:Y:S01]  /*4a80*/  IMAD.MOV R11, RZ, RZ, -R11 ;  /* 0x000000ffff0b7224 */ /* 0x000fe200078e0a0b */
[C---:B------:R-:W-:Y:S02]  /*4a90*/  ISETP.GT.U32.AND P4, PT, R5.reuse, R10, PT ;  /* 0x0000000a0500720c */ /* 0x040fe40003f84070 */
[----:B0-----:R-:W-:Y:S01]  /*4aa0*/  MOV R9, R0 ;  /* 0x0000000000097202 */ /* 0x001fe20000000f00 */
[----:B------:R-:W-:-:S04]  /*4ab0*/  IMAD R6, R5, R11, R6 ;  /* 0x0000000b05067224 */ /* 0x000fc800078e0206 */
[----:B------:R-:W-:Y:S01]  /*4ac0*/  @!P0 IMAD.MOV R9, RZ, RZ, -R9 ;  /* 0x000000ffff098224 */ /* 0x000fe200078e0a09 */
[----:B------:R-:W-:-:S04]  /*4ad0*/  ISETP.GT.U32.AND P5, PT, R5, R6, PT ;  /* 0x000000060500720c */ /* 0x000fc80003fa4070 */
[----:B------:R0:W-:Y:S01]  /*4ae0*/  STL [R1+0x104], R9 ;  /* 0x0001040901007387 */ /* 0x0001e20000100800 */
[----:B------:R-:W-:Y:S01]  /*4af0*/  @!P4 IMAD.IADD R10, R10, 0x1, -R5 ;  /* 0x000000010a0ac824 */ /* 0x000fe200078e0a05 */
[----:B------:R-:W-:Y:S02]  /*4b00*/  ISETP.GE.AND P4, PT, R20, RZ, PT ;  /* 0x000000ff1400720c */ /* 0x000fe40003f86270 */
[----:B------:R-:W3:Y:S01]  /*4b10*/  LDL.LU R20, [R1+0x284] ;  /* 0x0002840001147983 */ /* 0x000ee20000300800 */
[----:B------:R-:W-:-:S04]  /*4b20*/  IABS R12, R27 ;  /* 0x0000001b000c7213 */ /* 0x000fc80000000000 */
[----:B------:R-:W-:Y:S01]  /*4b30*/  @!P5 IMAD.IADD R6, R6, 0x1, -R5 ;  /* 0x000000010606d824 */ /* 0x000fe200078e0a05 */
[----:B------:R-:W-:Y:S01]  /*4b40*/  ISETP.GT.U32.AND P5, PT, R5, R13, PT ;  /* 0x0000000d0500720c */ /* 0x000fe20003fa4070 */
[----:B------:R-:W-:-:S03]  /*4b50*/  IMAD.HI.U32 R15, R4, R12, RZ ;  /* 0x0000000c040f7227 */ /* 0x000fc600078e00ff */
[----:B------:R-:W-:Y:S01]  /*4b60*/  ISETP.GT.U32.AND P6, PT, R5, R6, PT ;  /* 0x000000060500720c */ /* 0x000fe20003fc4070 */
[----:B------:R-:W-:-:S04]  /*4b70*/  IMAD.MOV R15, RZ, RZ, -R15 ;  /* 0x000000ffff0f7224 */ /* 0x000fc800078e0a0f */
[----:B------:R-:W-:-:S04]  /*4b80*/  IMAD R12, R5, R15, R12 ;  /* 0x0000000f050c7224 */ /* 0x000fc800078e020c */
[----:B------:R-:W-:Y:S01]  /*4b90*/  @!P5 IMAD.IADD R13, R13, 0x1, -R5 ;  /* 0x000000010d0dd824 */ /* 0x000fe200078e0a05 */
[----:B------:R-:W-:-:S03]  /*4ba0*/  ISETP.GE.AND P5, PT, R25, RZ, PT ;  /* 0x000000ff1900720c */ /* 0x000fc60003fa6270 */
[----:B------:R-:W-:Y:S02]  /*4bb0*/  @!P6 IMAD.IADD R6, R6, 0x1, -R5 ;  /* 0x000000010606e824 */ /* 0x000fe400078e0a05 */
[----:B0-----:R-:W-:Y:S02]  /*4bc0*/  IMAD.MOV.U32 R9, RZ, RZ, R13 ;  /* 0x000000ffff097224 */ /* 0x001fe400078e000d */
[----:B------:R-:W-:Y:S02]  /*4bd0*/  IMAD.MOV.U32 R13, RZ, RZ, R6 ;  /* 0x000000ffff0d7224 */ /* 0x000fe400078e0006 */
[----:B------:R-:W-:Y:S02]  /*4be0*/  @!P2 IMAD.MOV R14, RZ, RZ, -R14 ;  /* 0x000000ffff0ea224 */ /* 0x000fe400078e0a0e */
[----:B------:R-:W-:Y:S02]  /*4bf0*/  @!P1 IMAD.MOV R9, RZ, RZ, -R9 ;  /* 0x000000ffff099224 */ /* 0x000fe400078e0a09 */
[----:B------:R-:W-:Y:S01]  /*4c00*/  @!P5 IMAD.MOV R13, RZ, RZ, -R13 ;  /* 0x000000ffff0dd224 */ /* 0x000fe200078e0a0d */
[----:B--2---:R-:W-:-:S05]  /*4c10*/  IABS R7, R22 ;  /* 0x0000001600077213 */ /* 0x004fca0000000000 */
[----:B------:R-:W-:-:S04]  /*4c20*/  IMAD.HI.U32 R8, R4, R7, RZ ;  /* 0x0000000704087227 */ /* 0x000fc800078e00ff */
[----:B------:R-:W-:-:S04]  /*4c30*/  IMAD.MOV R8, RZ, RZ, -R8 ;  /* 0x000000ffff087224 */ /* 0x000fc800078e0a08 */
[----:B------:R-:W-:-:S05]  /*4c40*/  IMAD R7, R5, R8, R7 ;  /* 0x0000000805077224 */ /* 0x000fca00078e0207 */
[----:B------:R-:W-:-:S13]  /*4c50*/  ISETP.GT.U32.AND P3, PT, R5, R7, PT ;  /* 0x000000070500720c */ /* 0x000fda0003f64070 */
[----:B------:R-:W-:Y:S01]  /*4c60*/  @!P3 IMAD.IADD R7, R7, 0x1, -R5 ;  /* 0x000000010707b824 */ /* 0x000fe200078e0a05 */
[----:B------:R-:W-:Y:S02]  /*4c70*/  ISETP.GE.AND P3, PT, R22, RZ, PT ;  /* 0x000000ff1600720c */ /* 0x000fe40003f66270 */
[----:B------:R-:W2:Y:S01]  /*4c80*/  LDL.LU R22, [R1+0x288] ;  /* 0x0002880001167983 */ /* 0x000ea20000300800 */
[----:B----4-:R-:W-:-:S05]  /*4c90*/  IABS R0, R23 ;  /* 0x0000001700007213 */ /* 0x010fca0000000000 */
[----:B------:R-:W-:-:S04]  /*4ca0*/  IMAD.HI.U32 R15, R4, R0, RZ ;  /* 0x00000000040f7227 */ /* 0x000fc800078e00ff */
[----:B------:R-:W-:-:S04]  /*4cb0*/  IMAD.MOV R15, RZ, RZ, -R15 ;  /* 0x000000ffff0f7224 */ /* 0x000fc800078e0a0f */
[C---:B------:R-:W-:Y:S01]  /*4cc0*/  IMAD R0, R5.reuse, R15, R0 ;  /* 0x0000000f05007224 */ /* 0x040fe200078e0200 */
[C---:B------:R-:W-:Y:S01]  /*4cd0*/  ISETP.GT.U32.AND P1, PT, R5.reuse, R7, PT ;  /* 0x000000070500720c */ /* 0x040fe20003f24070 */
[----:B------:R-:W-:Y:S03]  /*4ce0*/  STL [R1+0xe4], R14 ;  /* 0x0000e40e01007387 */ /* 0x000fe60000100800 */
[----:B------:R-:W-:Y:S01]  /*4cf0*/  ISETP.GT.U32.AND P5, PT, R5, R0, PT ;  /* 0x000000000500720c */ /* 0x000fe20003fa4070 */
[----:B------:R0:W-:Y:S02]  /*4d00*/  STL [R1+0xe8], R9 ;  /* 0x0000e80901007387 */ /* 0x0001e40000100800 */
[----:B0-----:R-:W-:-:S04]  /*4d10*/  IMAD.MOV.U32 R9, RZ, RZ, R10 ;  /* 0x000000ffff097224 */ /* 0x001fc800078e000a */
[----:B------:R-:W-:Y:S01]  /*4d20*/  @!P4 IMAD.MOV R9, RZ, RZ, -R9 ;  /* 0x000000ffff09c224 */ /* 0x000fe200078e0a09 */
[----:B------:R-:W-:Y:S01]  /*4d30*/  STL [R1+0xfc], R13 ;  /* 0x0000fc0d01007387 */ /* 0x000fe20000100800 */
[----:B------:R-:W-:Y:S01]  /*4d40*/  @!P1 IMAD.IADD R7, R7, 0x1, -R5 ;  /* 0x0000000107079824 */ /* 0x000fe200078e0a05 */
[----:B------:R-:W-:-:S03]  /*4d50*/  ISETP.GE.AND P1, PT, R23, RZ, PT ;  /* 0x000000ff1700720c */ /* 0x000fc60003f26270 */
[----:B------:R-:W-:Y:S01]  /*4d60*/  @!P5 IMAD.IADD R0, R0, 0x1, -R5 ;  /* 0x000000010000d824 */ /* 0x000fe200078e0a05 */
[----:B------:R0:W-:Y:S04]  /*4d70*/  STL [R1+0x100], R9 ;  /* 0x0001000901007387 */ /* 0x0001e80000100800 */
[----:B------:R-:W4:Y:S01]  /*4d80*/  LDL.LU R23, [R1+0x28c] ;  /* 0x00028c0001177983 */ /* 0x000f220000300800 */
[----:B---3--:R-:W-:Y:S02]  /*4d90*/  IABS R6, R19 ;  /* 0x0000001300067213 */ /* 0x008fe40000000000 */
[----:B------:R-:W-:Y:S02]  /*4da0*/  ISETP.GE.AND P5, PT, R19, RZ, PT ;  /* 0x000000ff1300720c */ /* 0x000fe40003fa6270 */
[----:B------:R-:W3:Y:S01]  /*4db0*/  LDL.LU R19, [R1+0x290] ;  /* 0x0002900001137983 */ /* 0x000ee20000300800 */
[----:B------:R-:W-:-:S05]  /*4dc0*/  IABS R11, R21 ;  /* 0x00000015000b7213 */ /* 0x000fca0000000000 */
[----:B------:R-:W-:-:S04]  /*4dd0*/  IMAD.HI.U32 R2, R4, R11, RZ ;  /* 0x0000000b04027227 */ /* 0x000fc800078e00ff */
[----:B------:R-:W-:-:S04]  /*4de0*/  IMAD.MOV R2, RZ, RZ, -R2 ;  /* 0x000000ffff027224 */ /* 0x000fc800078e0a02 */
[----:B------:R-:W-:-:S05]  /*4df0*/  IMAD R11, R5, R2, R11 ;  /* 0x00000002050b7224 */ /* 0x000fca00078e020b */
[----:B------:R-:W-:-:S13]  /*4e00*/  ISETP.GT.U32.AND P6, PT, R5, R11, PT ;  /* 0x0000000b0500720c */ /* 0x000fda0003fc4070 */
[----:B------:R-:W-:-:S05]  /*4e10*/  @!P6 IMAD.IADD R11, R11, 0x1, -R5 ;  /* 0x000000010b0be824 */ /* 0x000fca00078e0a05 */
[----:B------:R-:W-:Y:S02]  /*4e20*/  ISETP.GT.U32.AND P6, PT, R5, R11, PT ;  /* 0x0000000b0500720c */ /* 0x000fe40003fc4070 */
[----:B------:R-:W-:-:S11]  /*4e30*/  IABS R2, R18 ;  /* 0x0000001200027213 */ /* 0x000fd60000000000 */
[----:B------:R-:W-:Y:S02]  /*4e40*/  @!P6 IADD3 R11, PT, PT, R11, -R5, RZ ;  /* 0x800000050b0be210 */ /* 0x000fe40007ffe0ff */
[----:B------:R-:W-:Y:S02]  /*4e50*/  ISETP.GE.AND P6, PT, R18, RZ, PT ;  /* 0x000000ff1200720c */ /* 0x000fe40003fc6270 */
[----:B------:R-:W3:Y:S01]  /*4e60*/  LDL.LU R18, [R1+0x294] ;  /* 0x0002940001127983 */ /* 0x000ee20000300800 */
[----:B------:R-:W-:Y:S01]  /*4e70*/  ISETP.GT.U32.AND P0, PT, R5, R12, PT ;  /* 0x0000000c0500720c */ /* 0x000fe20003f04070 */
[----:B------:R-:W-:Y:S02]  /*4e80*/  IMAD.HI.U32 R8, R4, R2, RZ ;  /* 0x0000000204087227 */ /* 0x000fe400078e00ff */
[----:B------:R-:W3:Y:S10]  /*4e90*/  LDL.LU R25, [R1+0x298] ;  /* 0x0002980001197983 */ /* 0x000ef40000300800 */
[----:B------:R-:W-:-:S05]  /*4ea0*/  @!P0 IMAD.IADD R12, R12, 0x1, -R5 ;  /* 0x000000010c0c8824 */ /* 0x000fca00078e0a05 */
[----:B------:R-:W-:Y:S01]  /*4eb0*/  ISETP.GT.U32.AND P2, PT, R5, R12, PT ;  /* 0x0000000c0500720c */ /* 0x000fe20003f44070 */
[----:B------:R-:W-:-:S04]  /*4ec0*/  IMAD.MOV R8, RZ, RZ, -R8 ;  /* 0x000000ffff087224 */ /* 0x000fc800078e0a08 */
[----:B------:R-:W-:-:S08]  /*4ed0*/  IMAD R2, R5, R8, R2 ;  /* 0x0000000805027224 */ /* 0x000fd000078e0202 */
[----:B------:R-:W-:Y:S01]  /*4ee0*/  @!P2 IMAD.IADD R12, R12, 0x1, -R5 ;  /* 0x000000010c0ca824 */ /* 0x000fe200078e0a05 */
[----:B------:R-:W-:Y:S02]  /*4ef0*/  ISETP.GT.U32.AND P2, PT, R5, R2, PT ;  /* 0x000000020500720c */ /* 0x000fe40003f44070 */
[----:B------:R-:W-:Y:S02]  /*4f00*/  ISETP.GE.AND P0, PT, R27, RZ, PT ;  /* 0x000000ff1b00720c */ /* 0x000fe40003f06270 */
[----:B------:R-:W-:Y:S02]  /*4f10*/  ISETP.GE.AND P4, PT, R21, RZ, PT ;  /* 0x000000ff1500720c */ /* 0x000fe40003f86270 */
[----:B------:R-:W3:Y:S01]  /*4f20*/  LDL.LU R21, [R1+0x29c] ;  /* 0x00029c0001157983 */ /* 0x000ee20000300800 */
[----:B0-----:R-:W-:-:S06]  /*4f30*/  IMAD.MOV.U32 R9, RZ, RZ, R12 ;  /* 0x000000ffff097224 */ /* 0x001fcc00078e000c */
[----:B------:R-:W-:Y:S01]  /*4f40*/  @!P2 IMAD.IADD R2, R2, 0x1, -R5 ;  /* 0x000000010202a824 */ /* 0x000fe200078e0a05 */
[----:B------:R-:W-:Y:S01]  /*4f50*/  ISETP.GT.U32.AND P2, PT, R5, R0, PT ;  /* 0x000000000500720c */ /* 0x000fe20003f44070 */
[----:B------:R-:W-:Y:S02]  /*4f60*/  @!P0 IMAD.MOV R9, RZ, RZ, -R9 ;  /* 0x000000ffff098224 */ /* 0x000fe400078e0a09 */
[----:B------:R-:W-:-:S03]  /*4f70*/  IMAD.MOV.U32 R12, RZ, RZ, R7 ;  /* 0x000000ffff0c7224 */ /* 0x000fc600078e0007 */
[----:B------:R0:W-:Y:S01]  /*4f80*/  STL [R1+0xec], R9 ;  /* 0x0000ec0901007387 */ /* 0x0001e20000100800 */
[----:B------:R-:W-:-:S06]  /*4f90*/  @!P3 IMAD.MOV R12, RZ, RZ, -R12 ;  /* 0x000000ffff0cb224 */ /* 0x000fcc00078e0a0c */
[----:B------:R-:W-:Y:S02]  /*4fa0*/  @!P2 IMAD.IADD R0, R0, 0x1, -R5 ;  /* 0x000000010000a824 */ /* 0x000fe400078e0a05 */
[----:B0-----:R-:W-:Y:S02]  /*4fb0*/  IMAD.MOV.U32 R9, RZ, RZ, R11 ;  /* 0x000000ffff097224 */ /* 0x001fe400078e000b */
[----:B------:R-:W-:Y:S02]  /*4fc0*/  @!P1 IMAD.MOV R0, RZ, RZ, -R0 ;  /* 0x000000ffff009224 */ /* 0x000fe400078e0a00 */
[----:B------:R-:W-:Y:S01]  /*4fd0*/  @!P4 IMAD.MOV R9, RZ, RZ, -R9 ;  /* 0x000000ffff09c224 */ /* 0x000fe200078e0a09 */
[----:B------:R-:W-:Y:S01]  /*4fe0*/  STL [R1+0xf8], R12 ;  /* 0x0000f80c01007387 */ /* 0x000fe20000100800 */
[----:B------:R-:W-:-:S03]  /*4ff0*/  IABS R13, R20 ;  /* 0x00000014000d7213 */ /* 0x000fc60000000000 */
[----:B------:R0:W-:Y:S01]  /*5000*/  STL [R1+0xf0], R9 ;  /* 0x0000f00901007387 */ /* 0x0001e20000100800 */
[----:B------:R-:W-:-:S03]  /*5010*/  ISETP.GE.AND P4, PT, R20, RZ, PT ;  /* 0x000000ff1400720c */ /* 0x000fc60003f86270 */
[----:B------:R1:W-:Y:S04]  /*5020*/  STL [R1+0xf4], R0 ;  /* 0x0000f40001007387 */ /* 0x0003e80000100800 */
[----:B------:R-:W3:Y:S01]  /*5030*/  LDL.LU R27, [R1+0x2a0] ;  /* 0x0002a000011b7983 */ /* 0x000ee20000300800 */
[----:B------:R-:W-:Y:S01]  /*5040*/  ISETP.GT.U32.AND P0, PT, R5, R2, PT ;  /* 0x000000020500720c */ /* 0x000fe20003f04070 */
[----:B------:R-:W-:-:S04]  /*5050*/  IMAD.HI.U32 R10, R4, R6, RZ ;  /* 0x00000006040a7227 */ /* 0x000fc800078e00ff */
[----:B------:R-:W-:-:S04]  /*5060*/  IMAD.MOV R10, RZ, RZ, -R10 ;  /* 0x000000ffff0a7224 */ /* 0x000fc800078e0a0a */
[----:B------:R-:W-:-:S04]  /*5070*/  IMAD R6, R5, R10, R6 ;  /* 0x0000000a05067224 */ /* 0x000fc800078e0206 */
[----:B------:R-:W-:Y:S02]  /*5080*/  @!P0 IMAD.IADD R2, R2, 0x1, -R5 ;  /* 0x0000000102028824 */ /* 0x000fe400078e0a05 */
[----:B------:R-:W-:-:S04]  /*5090*/  IMAD.HI.U32 R10, R4, R13, RZ ;  /* 0x0000000d040a7227 */ /* 0x000fc800078e00ff */
[----:B0-----:R-:W-:Y:S02]  /*50a0*/  IMAD.MOV.U32 R9, RZ, RZ, R2 ;  /* 0x000000ffff097224 */ /* 0x001fe400078e0002 */
[----:B------:R-:W-:Y:S02]  /*50b0*/  IMAD.MOV R10, RZ, RZ, -R10 ;  /* 0x000000ffff0a7224 */ /* 0x000fe400078e0a0a */
[----:B------:R-:W-:Y:S02]  /*50c0*/  @!P6 IMAD.MOV R9, RZ, RZ, -R9 ;  /* 0x000000ffff09e224 */ /* 0x000fe400078e0a09 */
[----:B------:R-:W-:Y:S01]  /*50d0*/  IMAD R13, R5, R10, R13 ;  /* 0x0000000a050d7224 */ /* 0x000fe200078e020d */
[----:B--2---:R-:W-:Y:S02]  /*50e0*/  IABS R8, R22 ;  /* 0x0000001600087213 */ /* 0x004fe40000000000 */
[----:B------:R-:W-:Y:S02]  /*50f0*/  ISETP.GE.AND P2, PT, R22, RZ, PT ;  /* 0x000000ff1600720c */ /* 0x000fe40003f46270 */
[----:B------:R-:W2:Y:S04]  /*5100*/  LDL.LU R22, [R1+0x2a4] ;  /* 0x0002a40001167983 */ /* 0x000ea80000300800 */
[----:B------:R-:W2:Y:S04]  /*5110*/  LDL.LU R20, [R1+0x2a8] ;  /* 0x0002a80001147983 */ /* 0x000ea80000300800 */
[----:B------:R0:W-:Y:S01]  /*5120*/  STL [R1+0x1e0], R9 ;  /* 0x0001e00901007387 */ /* 0x0001e20000100800 */
[----:B----4-:R-:W-:-:S02]  /*5130*/  ISETP.GE.AND P0, PT, R23, RZ, PT ;  /* 0x000000ff1700720c */ /* 0x010fc40003f06270 */
[----:B------:R-:W-:Y:S02]  /*5140*/  IABS R10, R23 ;  /* 0x00000017000a7213 */ /* 0x000fe40000000000 */
[----:B------:R-:W4:Y:S01]  /*5150*/  LDL.LU R23, [R1+0x2ac] ;  /* 0x0002ac0001177983 */ /* 0x000f220000300800 */
[----:B---3--:R-:W-:Y:S02]  /*5160*/  ISETP.GE.AND P1, PT, R19, RZ, PT ;  /* 0x000000ff1300720c */ /* 0x008fe40003f26270 */
[----:B-1----:R-:W-:Y:S02]  /*5170*/  IABS R0, R19 ;  /* 0x0000001300007213 */ /* 0x002fe40000000000 */
[----:B------:R-:W3:Y:S01]  /*5180*/  LDL.LU R19, [R1+0x2b0] ;  /* 0x0002b00001137983 */ /* 0x000ee20000300800 */
[----:B------:R-:W-:Y:S01]  /*5190*/  ISETP.GT.U32.AND P3, PT, R5, R6, PT ;  /* 0x000000060500720c */ /* 0x000fe20003f64070 */
[----:B------:R-:W-:-:S12]  /*51a0*/  IMAD.HI.U32 R7, R4, R8, RZ ;  /* 0x0000000804077227 */ /* 0x000fd800078e00ff */
[----:B------:R-:W-:-:S05]  /*51b0*/  @!P3 IMAD.IADD R6, R6, 0x1, -R5 ;  /* 0x000000010606b824 */ /* 0x000fca00078e0a05 */
[C---:B------:R-:W-:Y:S01]  /*51c0*/  ISETP.GT.U32.AND P3, PT, R5.reuse, R6, PT ;  /* 0x000000060500720c */ /* 0x040fe20003f64070 */
[----:B------:R-:W-:Y:S01]  /*51d0*/  IMAD.MOV R7, RZ, RZ, -R7 ;  /* 0x000000ffff077224 */ /* 0x000fe200078e0a07 */
[----:B------:R-:W-:-:S03]  /*51e0*/  ISETP.GT.U32.AND P6, PT, R5, R13, PT ;  /* 0x0000000d0500720c */ /* 0x000fc60003fc4070 */
[----:B------:R-:W-:-:S08]  /*51f0*/  IMAD R8, R5, R7, R8 ;  /* 0x0000000705087224 */ /* 0x000fd000078e0208 */
[----:B------:R-:W-:Y:S02]  /*5200*/  @!P3 IADD3 R6, PT, PT, R6, -R5, RZ ;  /* 0x800000050606b210 */ /* 0x000fe40007ffe0ff */
[----:B------:R-:W-:Y:S01]  /*5210*/  ISETP.GT.U32.AND P3, PT, R5, R8, PT ;  /* 0x000000080500720c */ /* 0x000fe20003f64070 */
[----:B------:R-:W-:Y:S02]  /*5220*/  @!P6 IMAD.IADD R13, R13, 0x1, -R5 ;  /* 0x000000010d0de824 */ /* 0x000fe400078e0a05 */
[----:B------:R-:W-:-:S04]  /*5230*/  IMAD.HI.U32 R11, R4, R0, RZ ;  /* 0x00000000040b7227 */ /* 0x000fc800078e00ff */
[----:B0-----:R-:W-:-:S06]  /*5240*/  IMAD.MOV.U32 R9, RZ, RZ, R6 ;  /* 0x000000ffff097224 */ /* 0x001fcc00078e0006 */
[----:B------:R-:W-:Y:S01]  /*5250*/  @!P3 IMAD.IADD R8, R8, 0x1, -R5 ;  /* 0x000000010808b824 */ /* 0x000fe200078e0a05 */
[C---:B------:R-:W-:Y:S01]  /*5260*/  ISETP.GT.U32.AND P3, PT, R5.reuse, R13, PT ;  /* 0x0000000d0500720c */ /* 0x040fe20003f64070 */
[----:B------:R-:W-:Y:S02]  /*5270*/  IMAD.MOV R11, RZ, RZ, -R11 ;  /* 0x000000ffff0b7224 */ /* 0x000fe400078e0a0b */
[----:B------:R-:W-:Y:S01]  /*5280*/  @!P5 IMAD.MOV R9, RZ, RZ, -R9 ;  /* 0x000000ffff09d224 */ /* 0x000fe200078e0a09 */
[C---:B------:R-:W-:Y:S01]  /*5290*/  ISETP.GT.U32.AND P5, PT, R5.reuse, R8, PT ;  /* 0x000000080500720c */ /* 0x040fe20003fa4070 */
[----:B------:R-:W-:-:S03]  /*52a0*/  IMAD R0, R5, R11, R0 ;  /* 0x0000000b05007224 */ /* 0x000fc600078e0200 */
[----:B------:R0:W-:Y:S05]  /*52b0*/  STL [R1+0xdc], R9 ;  /* 0x0000dc0901007387 */ /* 0x0001ea0000100800 */
[----:B------:R-:W-:Y:S01]  /*52c0*/  @!P3 IMAD.IADD R13, R13, 0x1, -R5 ;  /* 0x000000010d0db824 */ /* 0x000fe200078e0a05 */
[----:B------:R-:W-:-:S03]  /*52d0*/  ISETP.GT.U32.AND P3, PT, R5, R0, PT ;  /* 0x000000000500720c */ /* 0x000fc60003f64070 */
[----:B------:R-:W-:Y:S02]  /*52e0*/  @!P5 IMAD.IADD R8, R8, 0x1, -R5 ;  /* 0x000000010808d824 */ /* 0x000fe400078e0a05 */
[----:B0-----:R-:W-:Y:S02]  /*52f0*/  IMAD.MOV.U32 R9, RZ, RZ, R13 ;  /* 0x000000ffff097224 */ /* 0x001fe400078e000d */
[----:B------:R-:W-:Y:S02]  /*5300*/  @!P2 IMAD.MOV R8, RZ, RZ, -R8 ;  /* 0x000000ffff08a224 */ /* 0x000fe400078e0a08 */
[----:B------:R-:W-:Y:S01]  /*5310*/  @!P4 IMAD.MOV R9, RZ, RZ, -R9 ;  /* 0x000000ffff09c224 */ /* 0x000fe200078e0a09 */
[----:B------:R-:W-:-:S03]  /*5320*/  IABS R12, R18 ;  /* 0x00000012000c7213 */ /* 0x000fc60000000000 */
[----:B------:R-:W-:Y:S01]  /*5330*/  @!P3 IMAD.IADD R0, R0, 0x1, -R5 ;  /* 0x000000010000b824 */ /* 0x000fe200078e0a05 */
[----:B------:R0:W-:Y:S01]  /*5340*/  STL [R1+0xe0], R9 ;  /* 0x0000e00901007387 */ /* 0x0001e20000100800 */
[----:B------:R-:W-:-:S03]  /*5350*/  ISETP.GE.AND P3, PT, R18, RZ, PT ;  /* 0x000000ff1200720c */ /* 0x000fc60003f66270 */
[----:B------:R-:W-:Y:S04]  /*5360*/  STL [R1+0xd8], R8 ;  /* 0x0000d80801007387 */ /* 0x000fe80000100800 */
[----:B------:R-:W4:Y:S01]  /*5370*/  LDL.LU R18, [R1+0x2b4] ;  /* 0x0002b40001127983 */ /* 0x000f220000300800 */
[----:B------:R-:W-:-:S04]  /*5380*/  IMAD.HI.U32 R14, R4, R10, RZ ;  /* 0x0000000a040e7227 */ /* 0x000fc800078e00ff */
[----:B------:R-:W-:-:S04]  /*5390*/  IMAD.MOV R14, RZ, RZ, -R14 ;  /* 0x000000ffff0e7224 */ /* 0x000fc800078e0a0e */
[----:B------:R-:W-:-:S05]  /*53a0*/  IMAD R10, R5, R14, R10 ;  /* 0x0000000e050a7224 */ /* 0x000fca00078e020a */
[----:B------:R-:W-:Y:S02]  /*53b0*/  ISETP.GT.U32.AND P6, PT, R5, R10, PT ;  /* 0x0000000a0500720c */ /* 0x000fe40003fc4070 */
[----:B------:R-:W-:Y:S02]  /*53c0*/  IABS R7, R25 ;  /* 0x0000001900077213 */ /* 0x000fe40000000000 */
[----:B------:R-:W-:-:S03]  /*53d0*/  IABS R2, R21 ;  /* 0x0000001500027213 */ /* 0x000fc60000000000 */
[----:B------:R-:W-:-:S06]  /*53e0*/  IMAD.HI.U32 R14, R4, R7, RZ ;  /* 0x00000007040e7227 */ /* 0x000fcc00078e00ff */
[----:B------:R-:W-:Y:S02]  /*53f0*/  @!P6 IMAD.IADD R10, R10, 0x1, -R5 ;  /* 0x000000010a0ae824 */ /* 0x000fe400078e0a05 */
[----:B------:R-:W-:-:S03]  /*5400*/  IMAD.HI.U32 R11, R4, R2, RZ ;  /* 0x00000002040b7227 */ /* 0x000fc600078e00ff */
[C---:B------:R-:W-:Y:S01]  /*5410*/  ISETP.GT.U32.AND P6, PT, R5.reuse, R10, PT ;  /* 0x0000000a0500720c */ /* 0x040fe20003fc4070 */
[----:B------:R-:W-:Y:S02]  /*5420*/  IMAD.MOV R14, RZ, RZ, -R14 ;  /* 0x000000ffff0e7224 */ /* 0x000fe400078e0a0e */
[----:B------:R-:W-:Y:S02]  /*5430*/  IMAD.MOV R11, RZ, RZ, -R11 ;  /* 0x000000ffff0b7224 */ /* 0x000fe400078e0a0b */
[C---:B------:R-:W-:Y:S02]  /*5440*/  IMAD R7, R5.reuse, R14, R7 ;  /* 0x0000000e05077224 */ /* 0x040fe400078e0207 */
[C---:B------:R-:W-:Y:S02]  /*5450*/  IMAD R2, R5.reuse, R11, R2 ;  /* 0x0000000b05027224 */ /* 0x040fe400078e0202 */
[----:B------:R-:W-:Y:S01]  /*5460*/  IMAD.HI.U32 R15, R4, R12, RZ ;  /* 0x0000000c040f7227 */ /* 0x000fe200078e00ff */
[----:B------:R-:W-:-:S03]  /*5470*/  ISETP.GT.U32.AND P5, PT, R5, R7, PT ;  /* 0x000000070500720c */ /* 0x000fc60003fa4070 */
[----:B------:R-:W-:Y:S01]  /*5480*/  @!P6 IMAD.IADD R10, R10, 0x1, -R5 ;  /* 0x000000010a0ae824 */ /* 0x000fe200078e0a05 */
[----:B------:R-:W-:Y:S01]  /*5490*/  ISETP.GT.U32.AND P6, PT, R5, R2, PT ;  /* 0x000000020500720c */ /* 0x000fe20003fc4070 */
[----:B------:R-:W-:-:S04]  /*54a0*/  IMAD.MOV R15, RZ, RZ, -R15 ;  /* 0x000000ffff0f7224 */ /* 0x000fc800078e0a0f */
[----:B------:R-:W-:-:S04]  /*54b0*/  IMAD R12, R5, R15, R12 ;  /* 0x0000000f050c7224 */ /* 0x000fc800078e020c */
[----:B------:R-:W-:Y:S01]  /*54c0*/  @!P5 IMAD.IADD R7, R7, 0x1, -R5 ;  /* 0x000000010707d824 */ /* 0x000fe200078e0a05 */
[----:B------:R-:W-:-:S03]  /*54d0*/  ISETP.GT.U32.AND P4, PT, R5, R12, PT ;  /* 0x0000000c0500720c */ /* 0x000fc60003f84070 */
[----:B------:R-:W-:Y:S02]  /*54e0*/  @!P6 IADD3 R2, PT, PT, R2, -R5, RZ ;  /* 0x800000050202e210 */ /* 0x000fe40007ffe0ff */
[C---:B------:R-:W-:Y:S02]  /*54f0*/  ISETP.GT.U32.AND P6, PT, R5.reuse, R7, PT ;  /* 0x000000070500720c */ /* 0x040fe40003fc4070 */
[----:B------:R-:W-:-:S06]  /*5500*/  ISETP.GT.U32.AND P2, PT, R5, R2, PT ;  /* 0x000000020500720c */ /* 0x000fcc0003f44070 */
[----:B------:R-:W-:Y:S01]  /*5510*/  @!P4 IMAD.IADD R12, R12, 0x1, -R5 ;  /* 0x000000010c0cc824 */ /* 0x000fe200078e0a05 */
[----:B------:R-:W-:-:S04]  /*5520*/  ISETP.GT.U32.AND P4, PT, R5, R0, PT ;  /* 0x000000000500720c */ /* 0x000fc80003f84070 */
[----:B------:R-:W-:Y:S01]  /*5530*/  ISETP.GT.U32.AND P5, PT, R5, R12, PT ;  /* 0x0000000c0500720c */ /* 0x000fe20003fa4070 */
[--C-:B------:R-:W-:Y:S02]  /*5540*/  @!P6 IMAD.IADD R7, R7, 0x1, -R5.reuse ;  /* 0x000000010707e824 */ /* 0x100fe400078e0a05 */
[----:B0-----:R-:W-:Y:S02]  /*5550*/  IMAD.MOV.U32 R9, RZ, RZ, R10 ;  /* 0x000000ffff097224 */ /* 0x001fe400078e000a */
[----:B------:R-:W-:Y:S01]  /*5560*/  @!P2 IMAD.IADD R2, R2, 0x1, -R5 ;  /* 0x000000010202a824 */ /* 0x000fe200078e0a05 */
[----:B------:R-:W-:-:S03]  /*5570*/  ISETP.GE.AND P2, PT, R21, RZ, PT ;  /* 0x000000ff1500720c */ /* 0x000fc60003f46270 */
[----:B------:R-:W-:-:S04]  /*5580*/  @!P4 IMAD.IADD R0, R0, 0x1, -R5 ;  /* 0x000000010000c824 */ /* 0x000fc800078e0a05 */
[----:B------:R-:W-:Y:S01]  /*5590*/  @!P5 IMAD.IADD R12, R12, 0x1, -R5 ;  /* 0x000000010c0cd824 */ /* 0x000fe200078e0a05 */
[----:B------:R-:W-:Y:S01]  /*55a0*/  ISETP.GE.AND P5, PT, R25, RZ, PT ;  /* 0x000000ff1900720c */ /* 0x000fe20003fa6270 */
[----:B------:R-:W-:-:S05]  /*55b0*/  @!P0 IMAD.MOV R9, RZ, RZ, -R9 ;  /* 0x000000ffff098224 */ /* 0x000fca00078e0a09 */
[----:B------:R0:W-:Y:S01]  /*55c0*/  STL [R1+0xd4], R9 ;  /* 0x0000d40901007387 */ /* 0x0001e20000100800 */
[----:B------:R-:W-:Y:S02]  /*55d0*/  @!P1 IMAD.MOV R0, RZ, RZ, -R0 ;  /* 0x000000ffff009224 */ /* 0x000fe400078e0a00 */
[----:B------:R-:W-:Y:S01]  /*55e0*/  @!P2 IMAD.MOV R2, RZ, RZ, -R2 ;  /* 0x000000ffff02a224 */ /* 0x000fe200078e0a02 */
[----:B------:R-:W4:Y:S01]  /*55f0*/  LDL.LU R21, [R1+0x2b8] ;  /* 0x0002b80001157983 */ /* 0x000f220000300800 */
[----:B0-----:R-:W-:Y:S02]  /*5600*/  IMAD.MOV.U32 R9, RZ, RZ, R12 ;  /* 0x000000ffff097224 */ /* 0x001fe400078e000c */
[----:B------:R-:W-:Y:S02]  /*5610*/  @!P5 IMAD.MOV R7, RZ, RZ, -R7 ;  /* 0x000000ffff07d224 */ /* 0x000fe400078e0a07 */
[----:B------:R-:W-:Y:S01]  /*5620*/  @!P3 IMAD.MOV R9, RZ, RZ, -R9 ;  /* 0x000000ffff09b224 */ /* 0x000fe200078e0a09 */
[----:B--2---:R-:W-:-:S05]  /*5630*/  IABS R6, R20 ;  /* 0x0000001400067213 */ /* 0x004fca0000000000 */
[----:B------:R-:W-:-:S04]  /*5640*/  IMAD.HI.U32 R15, R4, R6, RZ ;  /* 0x00000006040f7227 */ /* 0x000fc800078e00ff */
[----:B------:R-:W-:Y:S01]  /*5650*/  IMAD.MOV R15, RZ, RZ, -R15 ;  /* 0x000000ffff0f7224 */ /* 0x000fe200078e0a0f */
[----:B------:R-:W-:-:S03]  /*5660*/  IABS R11, R22 ;  /* 0x00000016000b7213 */ /* 0x000fc60000000000 */
[----:B------:R-:W-:Y:S02]  /*5670*/  IMAD R6, R5, R15, R6 ;  /* 0x0000000f05067224 */ /* 0x000fe400078e0206 */
[----:B------:R-:W-:-:S03]  /*5680*/  IMAD.HI.U32 R16, R4, R11, RZ ;  /* 0x0000000b04107227 */ /* 0x000fc600078e00ff */
[----:B------:R-:W-:Y:S01]  /*5690*/  ISETP.GT.U32.AND P6, PT, R5, R6, PT ;  /* 0x000000060500720c */ /* 0x000fe20003fc4070 */
[----:B------:R-:W-:-:S04]  /*56a0*/  IMAD.MOV R16, RZ, RZ, -R16 ;  /* 0x000000ffff107224 */ /* 0x000fc800078e0a10 */
[----:B------:R-:W-:-:S05]  /*56b0*/  IMAD R11, R5, R16, R11 ;  /* 0x00000010050b7224 */ /* 0x000fca00078e020b */
[----:B------:R-:W-:-:S03]  /*56c0*/  ISETP.GT.U32.AND P4, PT, R5, R11, PT ;  /* 0x0000000b0500720c */ /* 0x000fc60003f84070 */
[----:B------:R-:W-:-:S05]  /*56d0*/  @!P6 IMAD.IADD R6, R6, 0x1, -R5 ;  /* 0x000000010606e824 */ /* 0x000fca00078e0a05 */
[----:B------:R-:W-:-:S05]  /*56e0*/  ISETP.GT.U32.AND P6, PT, R5, R6, PT ;  /* 0x000000060500720c */ /* 0x000fca0003fc4070 */
[----:B------:R-:W-:Y:S01]  /*56f0*/  @!P4 IMAD.IADD R11, R11, 0x1, -R5 ;  /* 0x000000010b0bc824 */ /* 0x000fe200078e0a05 */
[----:B------:R-:W-:Y:S02]  /*5700*/  ISETP.GE.AND P4, PT, R22, RZ, PT ;  /* 0x000000ff1600720c */ /* 0x000fe40003f86270 */
[----:B------:R-:W2:Y:S04]  /*5710*/  LDL.LU R22, [R1+0x2bc] ;  /* 0x0002bc0001167983 */ /* 0x000ea80000300800 */
[----:B------:R0:W-:Y:S01]  /*5720*/  STL [R1+0xd0], R0 ;  /* 0x0000d00001007387 */ /* 0x0001e20000100800 */
[----:B------:R-:W-:-:S03]  /*5730*/  @!P6 IADD3 R6, PT, PT, R6, -R5, RZ ;  /* 0x800000050606e210 */ /* 0x000fc60007ffe0ff */
[----:B------:R-:W-:Y:S01]  /*5740*/  STL [R1+0xcc], R9 ;  /* 0x0000cc0901007387 */ /* 0x000fe20000100800 */
[----:B---3--:R-:W-:Y:S02]  /*5750*/  IABS R10, R19 ;  /* 0x00000013000a7213 */ /* 0x008fe40000000000 */
[----:B------:R-:W-:Y:S01]  /*5760*/  ISETP.GE.AND P6, PT, R19, RZ, PT ;  /* 0x000000ff1300720c */ /* 0x000fe20003fc6270 */
[----:B------:R-:W-:Y:S04]  /*5770*/  STL [R1+0xc4], R7 ;  /* 0x0000c40701007387 */ /* 0x000fe80000100800 */
[----:B------:R1:W-:Y:S04]  /*5780*/  STL [R1+0xc0], R2 ;  /* 0x0000c00201007387 */ /* 0x0003e80000100800 */
[----:B------:R-:W3:Y:S01]  /*5790*/  LDL.LU R19, [R1+0x2c0] ;  /* 0x0002c00001137983 */ /* 0x000ee20000300800 */
[----:B------:R-:W-:-:S02]  /*57a0*/  ISETP.GT.U32.AND P3, PT, R5, R11, PT ;  /* 0x0000000b0500720c */ /* 0x000fc40003f64070 */
[----:B----4-:R-:W-:-:S11]  /*57b0*/  IABS R8, R23 ;  /* 0x0000001700087213 */ /* 0x010fd60000000000 */
[----:B------:R-:W-:Y:S01]  /*57c0*/  @!P3 IMAD.IADD R11, R11, 0x1, -R5 ;  /* 0x000000010b0bb824 */ /* 0x000fe200078e0a05 */
[----:B------:R-:W-:Y:S02]  /*57d0*/  ISETP.GE.AND P3, PT, R23, RZ, PT ;  /* 0x000000ff1700720c */ /* 0x000fe40003f66270 */
[----:B------:R-:W4:Y:S01]  /*57e0*/  LDL.LU R23, [R1+0x2c4] ;  /* 0x0002c40001177983 */ /* 0x000f220000300800 */
[----:B------:R-:W-:-:S04]  /*57f0*/  IMAD.HI.U32 R15, R4, R8, RZ ;  /* 0x00000008040f7227 */ /* 0x000fc800078e00ff */
[----:B------:R-:W-:-:S04]  /*5800*/  IMAD.MOV R15, RZ, RZ, -R15 ;  /* 0x000000ffff0f7224 */ /* 0x000fc800078e0a0f */
[----:B------:R-:W-:-:S05]  /*5810*/  IMAD R8, R5, R15, R8 ;  /* 0x0000000f05087224 */ /* 0x000fca00078e0208 */
[----:B------:R-:W-:-:S13]  /*5820*/  ISETP.GT.U32.AND P5, PT, R5, R8, PT ;  /* 0x000000080500720c */ /* 0x000fda0003fa4070 */
[----:B------:R-:W-:Y:S01]  /*5830*/  @!P5 IMAD.IADD R8, R8, 0x1, -R5 ;  /* 0x000000010808d824 */ /* 0x000fe200078e0a05 */
[----:B0-----:R-:W-:Y:S02]  /*5840*/  IABS R0, R18 ;  /* 0x0000001200007213 */ /* 0x001fe40000000000 */
[----:B------:R-:W-:Y:S02]  /*5850*/  ISETP.GE.AND P5, PT, R18, RZ, PT ;  /* 0x000000ff1200720c */ /* 0x000fe40003fa6270 */
[----:B------:R-:W4:Y:S01]  /*5860*/  LDL.LU R18, [R1+0x2c8] ;  /* 0x0002c80001127983 */ /* 0x000f220000300800 */
[----:B------:R-:W-:-:S05]  /*5870*/  IABS R14, R27 ;  /* 0x0000001b000e7213 */ /* 0x000fca0000000000 */
[----:B------:R-:W-:-:S04]  /*5880*/  IMAD.HI.U32 R13, R4, R14, RZ ;  /* 0x0000000e040d7227 */ /* 0x000fc800078e00ff */
[----:B------:R-:W-:-:S04]  /*5890*/  IMAD.MOV R13, RZ, RZ, -R13 ;  /* 0x000000ffff0d7224 */ /* 0x000fc800078e0a0d */
[----:B------:R-:W-:-:S05]  /*58a0*/  IMAD R13, R5, R13, R14 ;  /* 0x0000000d050d7224 */ /* 0x000fca00078e020e */
[----:B------:R-:W-:-:S13]  /*58b0*/  ISETP.GT.U32.AND P0, PT, R5, R13, PT ;  /* 0x0000000d0500720c */ /* 0x000fda0003f04070 */
[----:B------:R-:W-:-:S05]  /*58c0*/  @!P0 IMAD.IADD R13, R13, 0x1, -R5 ;  /* 0x000000010d0d8824 */ /* 0x000fca00078e0a05 */
[----:B------:R-:W-:Y:S02]  /*58d0*/  ISETP.GT.U32.AND P1, PT, R5, R13, PT ;  /* 0x0000000d0500720c */ /* 0x000fe40003f24070 */
[----:B------:R-:W-:Y:S01]  /*58e0*/  ISETP.GE.AND P0, PT, R27, RZ, PT ;  /* 0x000000ff1b00720c */ /* 0x000fe20003f06270 */
[----:B-1----:R-:W-:-:S10]  /*58f0*/  IMAD.HI.U32 R2, R4, R0, RZ ;  /* 0x0000000004027227 */ /* 0x002fd400078e00ff */
[----:B------:R-:W-:-:S04]  /*5900*/  @!P1 IMAD.IADD R13, R13, 0x1, -R5 ;  /* 0x000000010d0d9824 */ /* 0x000fc800078e0a05 */
[----:B------:R-:W-:Y:S02]  /*5910*/  IMAD.MOV.U32 R9, RZ, RZ, R13 ;  /* 0x000000ffff097224 */ /* 0x000fe400078e000d */
[----:B------:R-:W-:Y:S02]  /*5920*/  IMAD.MOV R12, RZ, RZ, -R2 ;  /* 0x000000ffff0c7224 */ /* 0x000fe400078e0a02 */
[----:B------:R-:W-:Y:S01]  /*5930*/  @!P0 IMAD.MOV R9, RZ, RZ, -R9 ;  /* 0x000000ffff098224 */ /* 0x000fe200078e0a09 */
[----:B------:R-:W-:Y:S01]  /*5940*/  ISETP.GE.AND P2, PT, R20, RZ, PT ;  /* 0x000000ff1400720c */ /* 0x000fe20003f46270 */
[----:B------:R-:W-:-:S03]  /*5950*/  IMAD R0, R5, R12, R0 ;  /* 0x0000000c05007224 */ /* 0x000fc600078e0200 */
[----:B------:R0:W-:Y:S02]  /*5960*/  STL [R1+0xbc], R9 ;  /* 0x0000bc0901007387 */ /* 0x0001e40000100800 */
[----:B0-----:R-:W-:-:S04]  /*5970*/  IMAD.MOV.U32 R9, RZ, RZ, R11 ;  /* 0x000000ffff097224 */ /* 0x001fc800078e000b */
[----:B------:R-:W-:Y:S01]  /*5980*/  @!P4 IMAD.MOV R9, RZ, RZ, -R9 ;  /* 0x000000ffff09c224 */ /* 0x000fe200078e0a09 */
[----:B------:R-:W-:Y:S02]  /*5990*/  ISETP.GT.U32.AND P4, PT, R5, R0, PT ;  /* 0x000000000500720c */ /* 0x000fe40003f84070 */
[----:B------:R-:W-:Y:S02]  /*59a0*/  @!P2 IMAD.MOV R6, RZ, RZ, -R6 ;  /* 0x000000ffff06a224 */ /* 0x000fe400078e0a06 */
[----:B------:R0:W-:Y:S04]  /*59b0*/  STL [R1+0xb4], R9 ;  /* 0x0000b40901007387 */ /* 0x0001e80000100800 */
[----:B------:R1:W-:Y:S05]  /*59c0*/  STL [R1+0xa8], R6 ;  /* 0x0000a80601007387 */ /* 0x0003ea0000100800 */
[----:B------:R-:W-:-:S02]  /*59d0*/  @!P4 IMAD.IADD R0, R0, 0x1, -R5 ;  /* 0x000000010000c824 */ /* 0x000fc400078e0a05 */
[----:B------:R-:W-:-:S04]  /*59e0*/  IMAD.HI.U32 R14, R4, R10, RZ ;  /* 0x0000000a040e7227 */ /* 0x000fc800078e00ff */
[----:B------:R-:W-:-:S04]  /*59f0*/  IMAD.MOV R14, RZ, RZ, -R14 ;  /* 0x000000ffff0e7224 */ /* 0x000fc800078e0a0e */
[----:B------:R-:W-:-:S05]  /*5a00*/  IMAD R10, R5, R14, R10 ;  /* 0x0000000e050a7224 */ /* 0x000fca00078e020a */
[----:B------:R-:W-:Y:S02]  /*5a10*/  ISETP.GT.U32.AND P1, PT, R5, R10, PT ;  /* 0x0000000a0500720c */ /* 0x000fe40003f24070 */
[----:B------:R-:W-:Y:S02]  /*5a20*/  IABS R7, R21 ;  /* 0x0000001500077213 */ /* 0x000fe40000000000 */
[----:B------:R-:W-:-:S09]  /*5a30*/  ISETP.GE.AND P2, PT, R21, RZ, PT ;  /* 0x000000ff1500720c */ /* 0x000fd20003f46270 */
[----:B------:R-:W-:Y:S01]  /*5a40*/  @!P1 IMAD.IADD R10, R10, 0x1, -R5 ;  /* 0x000000010a0a9824 */ /* 0x000fe200078e0a05 */
[----:B------:R-:W-:-:S04]  /*5a50*/  ISETP.GT.U32.AND P1, PT, R5, R8, PT ;  /* 0x000000080500720c */ /* 0x000fc80003f24070 */
[----:B------:R-:W-:Y:S01]  /*5a60*/  ISETP.GT.U32.AND P0, PT, R5, R10, PT ;  /* 0x0000000a0500720c */ /* 0x000fe20003f04070 */
[----:B------:R-:W-:-:S04]  /*5a70*/  IMAD.HI.U32 R2, R4, R7, RZ ;  /* 0x0000000704027227 */ /* 0x000fc800078e00ff */
[----:B------:R-:W-:-:S04]  /*5a80*/  IMAD.MOV R11, RZ, RZ, -R2 ;  /* 0x000000ffff0b7224 */ /* 0x000fc800078e0a02 */
[----:B------:R-:W-:-:S04]  /*5a90*/  @!P1 IMAD.IADD R8, R8, 0x1, -R5 ;  /* 0x0000000108089824 */ /* 0x000fc800078e0a05 */
[----:B------:R-:W-:Y:S01]  /*5aa0*/  @!P3 IMAD.MOV R8, RZ, RZ, -R8 ;  /* 0x000000ffff08b224 */ /* 0x000fe200078e0a08 */
[----:B------:R-:W-:Y:S01]  /*5ab0*/  ISETP.GT.U32.AND P3, PT, R5, R0, PT ;  /* 0x000000000500720c */ /* 0x000fe20003f64070 */
[----:B------:R-:W-:-:S04]  /*5ac0*/  @!P0 IMAD.IADD R10, R10, 0x1, -R5 ;  /* 0x000000010a0a8824 */ /* 0x000fc800078e0a05 */
[----:B0-----:R-:W-:-:S04]  /*5ad0*/  IMAD.MOV.U32 R9, RZ, RZ, R10 ;  /* 0x000000ffff097224 */ /* 0x001fc800078e000a */
[----:B------:R-:W-:-:S04]  /*5ae0*/  @!P6 IMAD.MOV R9, RZ, RZ, -R9 ;  /* 0x000000ffff09e224 */ /* 0x000fc800078e0a09 */
[----:B------:R-:W-:Y:S01]  /*5af0*/  @!P3 IMAD.IADD R0, R0, 0x1, -R5 ;  /* 0x000000010000b824 */ /* 0x000fe200078e0a05 */
[----:B---3--:R-:W-:Y:S02]  /*5b00*/  IABS R12, R19 ;  /* 0x00000013000c7213 */ /* 0x008fe40000000000 */
[----:B------:R-:W-:Y:S02]  /*5b10*/  ISETP.GE.AND P4, PT, R19, RZ, PT ;  /* 0x000000ff1300720c */ /* 0x000fe40003f86270 */
[----:B------:R-:W3:Y:S04]  /*5b20*/  LDL.LU R19, [R1+0x2cc] ;  /* 0x0002cc0001137983 */ /* 0x000ee80000300800 */
[----:B------:R-:W3:Y:S01]  /*5b30*/  LDL.LU R21, [R1+0x2d0] ;  /* 0x0002d00001157983 */ /* 0x000ee20000300800 */
[----:B--2---:R-:W-:-:S02]  /*5b40*/  IABS R2, R22 ;  /* 0x0000001600027213 */ /* 0x004fc40000000000 */
[----:B------:R-:W-:Y:S01]  /*5b50*/  ISETP.GE.AND P0, PT, R22, RZ, PT ;  /* 0x000000ff1600720c */ /* 0x000fe20003f06270 */
[----:B------:R0:W-:Y:S02]  /*5b60*/  STL [R1+0x8c], R8 ;  /* 0x00008c0801007387 */ /* 0x0001e40000100800 */
[----:B-1----:R-:W-:Y:S02]  /*5b70*/  IMAD.HI.U32 R6, R4, R2, RZ ;  /* 0x0000000204067227 */ /* 0x002fe400078e00ff */
[----:B------:R-:W2:Y:S02]  /*5b80*/  LDL.LU R22, [R1+0x2d4] ;  /* 0x0002d40001167983 */ /* 0x000ea40000300800 */
[----:B------:R-:W-:Y:S02]  /*5b90*/  IMAD.MOV R6, RZ, RZ, -R6 ;  /* 0x000000ffff067224 */ /* 0x000fe400078e0a06 */
[----:B------:R-:W2:Y:S01]  /*5ba0*/  LDL.LU R25, [R1+0x2d8] ;  /* 0x0002d80001197983 */ /* 0x000ea20000300800 */
[----:B----4-:R-:W-:Y:S01]  /*5bb0*/  ISETP.GE.AND P3, PT, R23, RZ, PT ;  /* 0x000000ff1700720c */ /* 0x010fe20003f66270 */
[----:B0-----:R-:W-:Y:S01]  /*5bc0*/  IMAD R8, R5, R6, R2 ;  /* 0x0000000605087224 */ /* 0x001fe200078e0202 */
[----:B------:R-:W-:Y:S01]  /*5bd0*/  IABS R2, R23 ;  /* 0x0000001700027213 */ /* 0x000fe20000000000 */
[----:B------:R0:W-:Y:S04]  /*5be0*/  STL [R1+0x98], R9 ;  /* 0x0000980901007387 */ /* 0x0001e80000100800 */
[----:B------:R-:W4:Y:S01]  /*5bf0*/  LDL.LU R23, [R1+0x2dc] ;  /* 0x0002dc0001177983 */ /* 0x000f220000300800 */
[----:B0-----:R-:W-:-:S04]  /*5c00*/  IMAD.MOV.U32 R9, RZ, RZ, R0 ;  /* 0x000000ffff097224 */ /* 0x001fc800078e0000 */
[----:B------:R-:W-:Y:S02]  /*5c10*/  @!P5 IMAD.MOV R9, RZ, RZ, -R9 ;  /* 0x000000ffff09d224 */ /* 0x000fe400078e0a09 */
[----:B------:R-:W-:-:S03]  /*5c20*/  IMAD R7, R5, R11, R7 ;  /* 0x0000000b05077224 */ /* 0x000fc600078e0207 */
[----:B------:R0:W-:Y:S01]  /*5c30*/  STL [R1+0x9c], R9 ;  /* 0x00009c0901007387 */ /* 0x0001e20000100800 */
[----:B------:R-:W-:Y:S02]  /*5c40*/  IABS R11, R18 ;  /* 0x00000012000b7213 */ /* 0x000fe40000000000 */
[----:B------:R-:W-:Y:S02]  /*5c50*/  ISETP.GE.AND P5, PT, R18, RZ, PT ;  /* 0x000000ff1200720c */ /* 0x000fe40003fa6270 */
[----:B------:R-:W4:Y:S01]  /*5c60*/  LDL.LU R18, [R1+0x2e0] ;  /* 0x0002e00001127983 */ /* 0x000f220000300800 */
[C---:B------:R-:W-:Y:S02]  /*5c70*/  ISETP.GT.U32.AND P1, PT, R5.reuse, R7, PT ;  /* 0x000000070500720c */ /* 0x040fe40003f24070 */
[----:B------:R-:W-:-:S11]  /*5c80*/  ISETP.GT.U32.AND P6, PT, R5, R8, PT ;  /* 0x000000080500720c */ /* 0x000fd60003fc4070 */
[----:B------:R-:W-:-:S05]  /*5c90*/  @!P1 IMAD.IADD R7, R7, 0x1, -R5 ;  /* 0x0000000107079824 */ /* 0x000fca00078e0a05 */
[----:B------:R-:W-:Y:S01]  /*5ca0*/  ISETP.GT.U32.AND P1, PT, R5, R7, PT ;  /* 0x000000070500720c */ /* 0x000fe20003f24070 */
[----:B------:R-:W-:Y:S02]  /*5cb0*/  @!P6 IMAD.IADD R8, R8, 0x1, -R5 ;  /* 0x000000010808e824 */ /* 0x000fe400078e0a05 */
[----:B------:R-:W-:-:S03]  /*5cc0*/  IMAD.HI.U32 R6, R4, R12, RZ ;  /* 0x0000000c04067227 */ /* 0x000fc600078e00ff */
[----:B------:R-:W-:Y:S01]  /*5cd0*/  ISETP.GT.U32.AND P6, PT, R5, R8, PT ;  /* 0x000000080500720c */ /* 0x000fe20003fc4070 */
[----:B------:R-:W-:-:S06]  /*5ce0*/  IMAD.MOV R10, RZ, RZ, -R6 ;  /* 0x000000ffff0a7224 */ /* 0x000fcc00078e0a06 */
[----:B------:R-:W-:Y:S02]  /*5cf0*/  @!P1 IMAD.IADD R7, R7, 0x1, -R5 ;  /* 0x0000000107079824 */ /* 0x000fe400078e0a05 */
[----:B------:R-:W-:Y:S02]  /*5d00*/  IMAD R12, R5, R10, R12 ;  /* 0x0000000a050c7224 */ /* 0x000fe400078e020c */
[----:B------:R-:W-:-:S04]  /*5d10*/  IMAD.HI.U32 R10, R4, R11, RZ ;  /* 0x0000000b040a7227 */ /* 0x000fc800078e00ff */
[----:B------:R-:W-:Y:S02]  /*5d20*/  @!P2 IMAD.MOV R7, RZ, RZ, -R7 ;  /* 0x000000ffff07a224 */ /* 0x000fe400078e0a07 */
[----:B------:R-:W-:Y:S02]  /*5d30*/  IMAD.MOV R0, RZ, RZ, -R10 ;  /* 0x000000ffff007224 */ /* 0x000fe400078e0a0a */
[----:B------:R-:W-:Y:S01]  /*5d40*/  @!P6 IMAD.IADD R8, R8, 0x1, -R5 ;  /* 0x000000010808e824 */ /* 0x000fe200078e0a05 */
[----:B------:R1:W-:Y:S01]  /*5d50*/  STL [R1+0xa4], R7 ;  /* 0x0000a40701007387 */ /* 0x0003e20000100800 */
[----:B------:R-:W-:-:S04]  /*5d60*/  IMAD.HI.U32 R6, R4, R2, RZ ;  /* 0x0000000204067227 */ /* 0x000fc800078e00ff */
[----:B0-----:R-:W-:Y:S01]  /*5d70*/  IMAD.MOV.U32 R9, RZ, RZ, R8 ;  /* 0x000000ffff097224 */ /* 0x001fe200078e0008 */
[----:B------:R-:W-:-:S03]  /*5d80*/  IADD3 R6, PT, PT, -R6, RZ, RZ ;  /* 0x000000ff06067210 */ /* 0x000fc60007ffe1ff */
[----:B------:R-:W-:Y:S01]  /*5d90*/  @!P0 IMAD.MOV R9, RZ, RZ, -R9 ;  /* 0x000000ffff098224 */ /* 0x000fe200078e0a09 */
[C---:B------:R-:W-:Y:S01]  /*5da0*/  ISETP.GT.U32.AND P1, PT, R5.reuse, R12, PT ;  /* 0x0000000c0500720c */ /* 0x040fe20003f24070 */
[C---:B------:R-:W-:Y:S02]  /*5db0*/  IMAD R2, R5.reuse, R6, R2 ;  /* 0x0000000605027224 */ /* 0x040fe400078e0202 */
[----:B------:R-:W-:-:S03]  /*5dc0*/  IMAD R11, R5, R0, R11 ;  /* 0x00000000050b7224 */ /* 0x000fc600078e020b */
[C---:B------:R-:W-:Y:S02]  /*5dd0*/  ISETP.GT.U32.AND P6, PT, R5.reuse, R2, PT ;  /* 0x000000020500720c */ /* 0x040fe40003fc4070 */
[----:B------:R-:W-:-:S05]  /*5de0*/  ISETP.GT.U32.AND P0, PT, R5, R11, PT ;  /* 0x0000000b0500720c */ /* 0x000fca0003f04070 */
[----:B------:R-:W-:-:S05]  /*5df0*/  @!P1 IMAD.IADD R12, R12, 0x1, -R5 ;  /* 0x000000010c0c9824 */ /* 0x000fca00078e0a05 */
[----:B------:R-:W-:Y:S01]  /*5e00*/  ISETP.GT.U32.AND P1, PT, R5, R12, PT ;  /* 0x0000000c0500720c */ /* 0x000fe20003f24070 */
[--C-:B------:R-:W-:Y:S02]  /*5e10*/  @!P6 IMAD.IADD R2, R2, 0x1, -R5.reuse ;  /* 0x000000010202e824 */ /* 0x100fe400078e0a05 */
[----:B------:R-:W-:-:S03]  /*5e20*/  @!P0 IMAD.IADD R11, R11, 0x1, -R5 ;  /* 0x000000010b0b8824 */ /* 0x000fc600078e0a05 */
[----:B------:R-:W-:-:S07]  /*5e30*/  ISETP.GT.U32.AND P0, PT, R5, R2, PT ;  /* 0x000000020500720c */ /* 0x000fce0003f04070 */
[----:B------:R-:W-:-:S06]  /*5e40*/  @!P1 IMAD.IADD R12, R12, 0x1, -R5 ;  /* 0x000000010c0c9824 */ /* 0x000fcc00078e0a05 */
[----:B------:R-:W-:Y:S01]  /*5e50*/  @!P0 IMAD.IADD R2, R2, 0x1, -R5 ;  /* 0x0000000102028824 */ /* 0x000fe200078e0a05 */
[----:B---3--:R-:W-:Y:S02]  /*5e60*/  ISETP.GE.AND P2, PT, R19, RZ, PT ;  /* 0x000000ff1300720c */ /* 0x008fe40003f46270 */
[----:B------:R-:W-:Y:S02]  /*5e70*/  IABS R10, R19 ;  /* 0x00000013000a7213 */ /* 0x000fe40000000000 */
[----:B------:R-:W3:Y:S04]  /*5e80*/  LDL.LU R19, [R1+0x2e4] ;  /* 0x0002e40001137983 */ /* 0x000ee80000300800 */
[----:B------:R0:W-:Y:S04]  /*5e90*/  STL [R1+0xa0], R9 ;  /* 0x0000a00901007387 */ /* 0x0001e80000100800 */
[----:B------:R-:W3:Y:S01]  /*5ea0*/  LDL.LU R27, [R1+0x2e8] ;  /* 0x0002e800011b7983 */ /* 0x000ee20000300800 */
[----:B------:R-:W-:-:S03]  /*5eb0*/  IABS R0, R21 ;  /* 0x0000001500007213 */ /* 0x000fc60000000000 */
[----:B------:R-:W3:Y:S02]  /*5ec0*/  LDL.LU R20, [R1+0x2ec] ;  /* 0x0002ec0001147983 */ /* 0x000ee40000300800 */
[----:B-1----:R-:W-:-:S04]  /*5ed0*/  IMAD.HI.U32 R7, R4, R0, RZ ;  /* 0x0000000004077227 */ /* 0x002fc800078e00ff */
[----:B------:R-:W-:Y:S02]  /*5ee0*/  IMAD.MOV R7, RZ, RZ, -R7 ;  /* 0x000000ffff077224 */ /* 0x000fe400078e0a07 */
[----:B------:R-:W-:-:S04]  /*5ef0*/  IMAD.HI.U32 R6, R4, R10, RZ ;  /* 0x0000000a04067227 */ /* 0x000fc800078e00ff */
[C---:B------:R-:W-:Y:S02]  /*5f00*/  IMAD R0, R5.reuse, R7, R0 ;  /* 0x0000000705007224 */ /* 0x040fe400078e0200 */
[----:B0-----:R-:W-:Y:S02]  /*5f10*/  IMAD.MOV.U32 R9, RZ, RZ, R12 ;  /* 0x000000ffff097224 */ /* 0x001fe400078e000c */
[----:B------:R-:W-:Y:S01]  /*5f20*/  IMAD.MOV R6, RZ, RZ, -R6 ;  /* 0x000000ffff067224 */ /* 0x000fe200078e0a06 */
[C---:B------:R-:W-:Y:S01]  /*5f30*/  ISETP.GT.U32.AND P0, PT, R5.reuse, R0, PT ;  /* 0x000000000500720c */ /* 0x040fe20003f04070 */
[----:B------:R-:W-:Y:S02]  /*5f40*/  @!P4 IMAD.MOV R9, RZ, RZ, -R9 ;  /* 0x000000ffff09c224 */ /* 0x000fe400078e0a09 */
[----:B------:R-:W-:-:S03]  /*5f50*/  IMAD R10, R5, R6, R10 ;  /* 0x00000006050a7224 */ /* 0x000fc600078e020a */
[----:B------:R0:W-:Y:S02]  /*5f60*/  STL [R1+0x94], R9 ;  /* 0x0000940901007387 */ /* 0x0001e40000100800 */
[----:B------:R-:W-:Y:S02]  /*5f70*/  ISETP.GT.U32.AND P6, PT, R5, R10, PT ;  /* 0x0000000a0500720c */ /* 0x000fe40003fc4070 */
[----:B--2---:R-:W-:Y:S01]  /*5f80*/  IABS R14, R22 ;  /* 0x00000016000e7213 */ /* 0x004fe20000000000 */
[----:B0-----:R-:W-:Y:S01]  /*5f90*/  IMAD.MOV.U32 R9, RZ, RZ, R2 ;  /* 0x000000ffff097224 */ /* 0x001fe200078e0002 */
[----:B------:R-:W-:Y:S01]  /*5fa0*/  ISETP.GE.AND P1, PT, R21, RZ, PT ;  /* 0x000000ff1500720c */ /* 0x000fe20003f26270 */
[----:B------:R-:W-:Y:S01]  /*5fb0*/  @!P0 IMAD.IADD R0, R0, 0x1, -R5 ;  /* 0x0000000100008824 */ /* 0x000fe200078e0a05 */
[----:B------:R-:W2:Y:S01]  /*5fc0*/  LDL.LU R21, [R1+0x2f0] ;  /* 0x0002f00001157983 */ /* 0x000ea20000300800 */
[----:B------:R-:W-:Y:S01]  /*5fd0*/  @!P3 IMAD.MOV R9, RZ, RZ, -R9 ;  /* 0x000000ffff09b224 */ /* 0x000fe200078e0a09 */
[----:B------:R-:W-:Y:S01]  /*5fe0*/  IABS R13, R25 ;  /* 0x00000019000d7213 */ /* 0x000fe20000000000 */
[----:B------:R-:W-:Y:S01]  /*5ff0*/  IMAD.HI.U32 R8, R4, R14, RZ ;  /* 0x0000000e04087227 */ /* 0x000fe200078e00ff */
[----:B------:R-:W-:-:S02]  /*6000*/  ISETP.GE.AND P0, PT, R22, RZ, PT ;  /* 0x000000ff1600720c */ /* 0x000fc40003f06270 */
[----:B------:R0:W-:Y:S01]  /*6010*/  STL [R1+0x84], R9 ;  /* 0x0000840901007387 */ /* 0x0001e20000100800 */
[----:B----4-:R-:W-:-:S03]  /*6020*/  IABS R7, R23 ;  /* 0x0000001700077213 */ /* 0x010fc60000000000 */
[----:B------:R-:W4:Y:S01]  /*6030*/  LDL.LU R22, [R1+0x2f4] ;  /* 0x0002f40001167983 */ /* 0x000f220000300800 */
[----:B------:R-:W-:Y:S01]  /*6040*/  IMAD.MOV R8, RZ, RZ, -R8 ;  /* 0x000000ffff087224 */ /* 0x000fe200078e0a08 */
[----:B------:R-:W-:Y:S01]  /*6050*/  @!P6 IADD3 R10, PT, PT, R10, -R5, RZ ;  /* 0x800000050a0ae210 */ /* 0x000fe20007ffe0ff */
[C---:B------:R-:W-:Y:S01]  /*6060*/  IMAD.HI.U32 R6, R4.reuse, R13, RZ ;  /* 0x0000000d04067227 */ /* 0x040fe200078e00ff */
[C---:B------:R-:W-:Y:S02]  /*6070*/  ISETP.GT.U32.AND P4, PT, R5.reuse, R11, PT ;  /* 0x0000000b0500720c */ /* 0x040fe40003f84070 */
[C---:B------:R-:W-:Y:S01]  /*6080*/  ISETP.GT.U32.AND P6, PT, R5.reuse, R10, PT ;  /* 0x0000000a0500720c */ /* 0x040fe20003fc4070 */
[----:B------:R-:W-:Y:S02]  /*6090*/  IMAD R14, R5, R8, R14 ;  /* 0x00000008050e7224 */ /* 0x000fe400078e020e */
[----:B------:R-:W-:Y:S02]  /*60a0*/  IMAD.MOV R6, RZ, RZ, -R6 ;  /* 0x000000ffff067224 */ /* 0x000fe400078e0a06 */
[----:B------:R-:W-:-:S04]  /*60b0*/  IMAD.HI.U32 R8, R4, R7, RZ ;  /* 0x0000000704087227 */ /* 0x000fc800078e00ff */
[----:B------:R-:W-:Y:S02]  /*60c0*/  IMAD R13, R5, R6, R13 ;  /* 0x00000006050d7224 */ /* 0x000fe400078e020d */
[----:B------:R-:W-:Y:S02]  /*60d0*/  IMAD.MOV R8, RZ, RZ, -R8 ;  /* 0x000000ffff087224 */ /* 0x000fe400078e0a08 */
[----:B------:R-:W-:Y:S01]  /*60e0*/  @!P4 IMAD.IADD R11, R11, 0x1, -R5 ;  /* 0x000000010b0bc824 */ /* 0x000fe200078e0a05 */
[C---:B------:R-:W-:Y:S01]  /*60f0*/  ISETP.GT.U32.AND P4, PT, R5.reuse, R13, PT ;  /* 0x0000000d0500720c */ /* 0x040fe20003f84070 */
[----:B------:R-:W-:Y:S02]  /*6100*/  IMAD R7, R5, R8, R7 ;  /* 0x0000000805077224 */ /* 0x000fe400078e0207 */
[----:B------:R-:W-:-:S03]  /*6110*/  @!P6 IMAD.IADD R10, R10, 0x1, -R5 ;  /* 0x000000010a0ae824 */ /* 0x000fc600078e0a05 */
[----:B------:R-:W-:Y:S01]  /*6120*/  ISETP.GT.U32.AND P6, PT, R5, R7, PT ;  /* 0x000000070500720c */ /* 0x000fe20003fc4070 */
[----:B0-----:R-:W-:-:S06]  /*6130*/  IMAD.MOV.U32 R9, RZ, RZ, R11 ;  /* 0x000000ffff097224 */ /* 0x001fcc00078e000b */
[----:B------:R-:W-:Y:S02]  /*6140*/  @!P4 IMAD.IADD R13, R13, 0x1, -R5 ;  /* 0x000000010d0dc824 */ /* 0x000fe400078e0a05 */
[----:B------:R-:W-:-:S04]  /*6150*/  @!P5 IMAD.MOV R9, RZ, RZ, -R9 ;  /* 0x000000ffff09d224 */ /* 0x000fc800078e0a09 */
[----:B------:R-:W-:Y:S01]  /*6160*/  @!P6 IMAD.IADD R7, R7, 0x1, -R5 ;  /* 0x000000010707e824 */ /* 0x000fe200078e0a05 */
[----:B------:R-:W-:Y:S01]  /*6170*/  ISETP.GT.U32.AND P6, PT, R5, R13, PT ;  /* 0x0000000d0500720c */ /* 0x000fe20003fc4070 */
[----:B------:R0:W-:Y:S02]  /*6180*/  STL [R1+0x7c], R9 ;  /* 0x00007c0901007387 */ /* 0x0001e40000100800 */
[----:B0-----:R-:W-:-:S04]  /*6190*/  IMAD.MOV.U32 R9, RZ, RZ, R10 ;  /* 0x000000ffff097224 */ /* 0x001fc800078e000a */
[----:B------:R-:W-:-:S06]  /*61a0*/  @!P2 IMAD.MOV R9, RZ, RZ, -R9 ;  /* 0x000000ffff09a224 */ /* 0x000fcc00078e0a09 */
[----:B------:R-:W-:Y:S01]  /*61b0*/  @!P6 IMAD.IADD R13, R13, 0x1, -R5 ;  /* 0x000000010d0de824 */ /* 0x000fe200078e0a05 */
[----:B------:R-:W-:Y:S01]  /*61c0*/  ISETP.GE.AND P6, PT, R23, RZ, PT ;  /* 0x000000ff1700720c */ /* 0x000fe20003fc6270 */
[----:B------:R0:W-:Y:S04]  /*61d0*/  STL [R1+0x80], R9 ;  /* 0x0000800901007387 */ /* 0x0001e80000100800 */
[----:B------:R-:W4:Y:S01]  /*61e0*/  LDL.LU R23, [R1+0x2f8] ;  /* 0x0002f80001177983 */ /* 0x000f220000300800 */
[----:B------:R-:W-:-:S05]  /*61f0*/  IABS R15, R18 ;  /* 0x00000012000f7213 */ /* 0x000fca0000000000 */
[----:B------:R-:W-:-:S04]  /*6200*/  IMAD.MOV.U32 R12, RZ, RZ, R15 ;  /* 0x000000ffff0c7224 */ /* 0x000fc800078e000f */
[----:B------:R-:W-:-:S04]  /*6210*/  IMAD.HI.U32 R15, R4, R12, RZ ;  /* 0x0000000c040f7227 */ /* 0x000fc800078e00ff */
[----:B------:R-:W-:-:S04]  /*6220*/  IMAD.MOV R15, RZ, RZ, -R15 ;  /* 0x000000ffff0f7224 */ /* 0x000fc800078e0a0f */
[----:B------:R-:W-:-:S05]  /*6230*/  IMAD R12, R5, R15, R12 ;  /* 0x0000000f050c7224 */ /* 0x000fca00078e020c */
[----:B------:R-:W-:-:S13]  /*6240*/  ISETP.GT.U32.AND P2, PT, R5, R12, PT ;  /* 0x0000000c0500720c */ /* 0x000fda0003f44070 */
[----:B------:R-:W-:Y:S01]  /*6250*/  @!P2 IMAD.IADD R12, R12, 0x1, -R5 ;  /* 0x000000010c0ca824 */ /* 0x000fe200078e0a05 */
[----:B------:R-:W-:Y:S02]  /*6260*/  ISETP.GE.AND P2, PT, R18, RZ, PT ;  /* 0x000000ff1200720c */ /* 0x000fe40003f46270 */
[----:B------:R-:W4:Y:S01]  /*6270*/  LDL.LU R18, [R1+0x2fc] ;  /* 0x0002fc0001127983 */ /* 0x000f220000300800 */
[----:B------:R-:W-:-:S13]  /*6280*/  ISETP.GT.U32.AND P3, PT, R5, R14, PT ;  /* 0x0000000e0500720c */ /* 0x000fda0003f64070 */
[----:B------:R-:W-:-:S05]  /*6290*/  @!P3 IMAD.IADD R14, R14, 0x1, -R5 ;  /* 0x000000010e0eb824 */ /* 0x000fca00078e0a05 */
[C---:B------:R-:W-:Y:S02]  /*62a0*/  ISETP.GT.U32.AND P4, PT, R5.reuse, R14, PT ;  /* 0x0000000e0500720c */ /* 0x040fe40003f84070 */
[C---:B------:R-:W-:Y:S02]  /*62b0*/  ISETP.GT.U32.AND P3, PT, R5.reuse, R0, PT ;  /* 0x000000000500720c */ /* 0x040fe40003f64070 */
[----:B------:R-:W-:-:S09]  /*62c0*/  ISETP.GT.U32.AND P5, PT, R5, R7, PT ;  /* 0x000000070500720c */ /* 0x000fd20003fa4070 */
[----:B------:R-:W-:Y:S02]  /*62d0*/  @!P4 IADD3 R14, PT, PT, R14, -R5, RZ ;  /* 0x800000050e0ec210 */ /* 0x000fe40007ffe0ff */
[--C-:B------:R-:W-:Y:S01]  /*62e0*/  @!P3 IMAD.IADD R0, R0, 0x1, -R5.reuse ;  /* 0x000000010000b824 */ /* 0x100fe200078e0a05 */
[----:B------:R-:W-:Y:S01]  /*62f0*/  ISETP.GE.AND P3, PT, R25, RZ, PT ;  /* 0x000000ff1900720c */ /* 0x000fe20003f66270 */
[----:B------:R-:W-:Y:S02]  /*6300*/  @!P5 IMAD.IADD R7, R7, 0x1, -R5 ;  /* 0x000000010707d824 */ /* 0x000fe400078e0a05 */
[----:B------:R-:W-:Y:S02]  /*6310*/  IMAD.MOV.U32 R16, RZ, RZ, R0 ;  /* 0x000000ffff107224 */ /* 0x000fe400078e0000 */
[----:B0-----:R-:W-:Y:S02]  /*6320*/  IMAD.MOV.U32 R9, RZ, RZ, R14 ;  /* 0x000000ffff097224 */ /* 0x001fe400078e000e */
[----:B------:R-:W-:-:S02]  /*6330*/  @!P1 IMAD.MOV R16, RZ, RZ, -R16 ;  /* 0x000000ffff109224 */ /* 0x000fc400078e0a10 */
[----:B------:R-:W-:Y:S02]  /*6340*/  @!P0 IMAD.MOV R9, RZ, RZ, -R9 ;  /* 0x000000ffff098224 */ /* 0x000fe400078e0a09 */
[----:B------:R-:W-:Y:S01]  /*6350*/  @!P6 IMAD.MOV R7, RZ, RZ, -R7 ;  /* 0x000000ffff07e224 */ /* 0x000fe200078e0a07 */
[----:B------:R-:W-:Y:S02]  /*6360*/  ISETP.GT.U32.AND P1, PT, R5, R12, PT ;  /* 0x0000000c0500720c */ /* 0x000fe40003f24070 */
[----:B---3--:R-:W-:-:S05]  /*6370*/  IABS R6, R19 ;  /* 0x0000001300067213 */ /* 0x008fca0000000000 */
[----:B------:R-:W-:-:S04]  /*6380*/  IMAD.HI.U32 R8, R4, R6, RZ ;  /* 0x0000000604087227 */ /* 0x000fc800078e00ff */
[----:B------:R-:W-:Y:S01]  /*6390*/  IMAD.MOV R8, RZ, RZ, -R8 ;  /* 0x000000ffff087224 */ /* 0x000fe200078e0a08 */
[----:B------:R-:W-:-:S03]  /*63a0*/  IABS R2, R27 ;  /* 0x0000001b00027213 */ /* 0x000fc60000000000 */
[----:B------:R-:W-:Y:S02]  /*63b0*/  IMAD R6, R5, R8, R6 ;  /* 0x0000000805067224 */ /* 0x000fe400078e0206 */
[----:B------:R-:W-:-:S03]  /*63c0*/  IMAD.HI.U32 R8, R4, R2, RZ ;  /* 0x0000000204087227 */ /* 0x000fc600078e00ff */
[----:B------:R-:W-:Y:S01]  /*63d0*/  ISETP.GT.U32.AND P4, PT, R5, R6, PT ;  /* 0x000000060500720c */ /* 0x000fe20003f84070 */
[----:B------:R-:W-:-:S04]  /*63e0*/  IMAD.MOV R8, RZ, RZ, -R8 ;  /* 0x000000ffff087224 */ /* 0x000fc800078e0a08 */
[----:B------:R-:W-:Y:S01]  /*63f0*/  IMAD R2, R5, R8, R2 ;  /* 0x0000000805027224 */ /* 0x000fe200078e0202 */
[----:B------:R-:W-:-:S04]  /*6400*/  IABS R10, R20 ;  /* 0x00000014000a7213 */ /* 0x000fc80000000000 */
[----:B------:R-:W-:-:S03]  /*6410*/  ISETP.GT.U32.AND P5, PT, R5, R2, PT ;  /* 0x000000020500720c */ /* 0x000fc60003fa4070 */
[----:B------:R-:W-:Y:S01]  /*6420*/  @!P4 IMAD.IADD R6, R6, 0x1, -R5 ;  /* 0x000000010606c824 */ /* 0x000fe200078e0a05 */
[----:B------:R-:W-:Y:S02]  /*6430*/  ISETP.GE.AND P4, PT, R19, RZ, PT ;  /* 0x000000ff1300720c */ /* 0x000fe40003f86270 */
[----:B------:R-:W3:Y:S01]  /*6440*/  LDL.LU R19, [R1+0x300] ;  /* 0x0003000001137983 */ /* 0x000ee20000300800 */
[----:B------:R-:W-:-:S03]  /*6450*/  IMAD.HI.U32 R15, R4, R10, RZ ;  /* 0x0000000a040f7227 */ /* 0x000fc600078e00ff */
[----:B------:R-:W-:Y:S01]  /*6460*/  STL [R1+0x54], R16 ;  /* 0x0000541001007387 */ /* 0x000fe20000100800 */
[----:B------:R-:W-:-:S03]  /*6470*/  IMAD.MOV R15, RZ, RZ, -R15 ;  /* 0x000000ffff0f7224 */ /* 0x000fc600078e0a0f */
[----:B------:R0:W-:Y:S01]  /*6480*/  STL [R1+0x58], R9 ;  /* 0x0000580901007387 */ /* 0x0001e20000100800 */
[----:B------:R-:W-:Y:S02]  /*6490*/  @!P5 IMAD.IADD R2, R2, 0x1, -R5 ;  /* 0x000000010202d824 */ /* 0x000fe400078e0a05 */
[----:B------:R-:W-:Y:S02]  /*64a0*/  IMAD R10, R5, R15, R10 ;  /* 0x0000000f050a7224 */ /* 0x000fe400078e020a */
[----:B0-----:R-:W-:-:S04]  /*64b0*/  IMAD.MOV.U32 R9, RZ, RZ, R13 ;  /* 0x000000ffff097224 */ /* 0x001fc800078e000d */
[----:B------:R-:W-:Y:S01]  /*64c0*/  @!P3 IMAD.MOV R9, RZ, RZ, -R9 ;  /* 0x000000ffff09b224 */ /* 0x000fe200078e0a09 */
[C---:B------:R-:W-:Y:S02]  /*64d0*/  ISETP.GT.U32.AND P5, PT, R5.reuse, R2, PT ;  /* 0x000000020500720c */ /* 0x040fe40003fa4070 */
[----:B------:R-:W-:Y:S02]  /*64e0*/  ISETP.GT.U32.AND P3, PT, R5, R10, PT ;  /* 0x0000000a0500720c */ /* 0x000fe40003f64070 */
[----:B------:R0:W-:Y:S04]  /*64f0*/  STL [R1+0x64], R9 ;  /* 0x0000640901007387 */ /* 0x0001e80000100800 */
[----:B------:R1:W-:Y:S04]  /*6500*/  STL [R1+0x78], R7 ;  /* 0x0000780701007387 */ /* 0x0003e80000100800 */
[----:B------:R-:W3:Y:S01]  /*6510*/  LDL.LU R25, [R1+0x304] ;  /* 0x0003040001197983 */ /* 0x000ee20000300800 */
[--C-:B------:R-:W-:Y:S01]  /*6520*/  @!P5 IMAD.IADD R2, R2, 0x1, -R5.reuse ;  /* 0x000000010202d824 */ /* 0x100fe200078e0a05 */
[----:B--2---:R-:W-:Y:S01]  /*6530*/  IABS R11, R21 ;  /* 0x00000015000b7213 */ /* 0x004fe20000000000 */
[----:B------:R-:W-:Y:S01]  /*6540*/  @!P3 IMAD.IADD R10, R10, 0x1, -R5 ;  /* 0x000000010a0ab824 */ /* 0x000fe200078e0a05 */
[----:B------:R-:W-:-:S02]  /*6550*/  ISETP.GE.AND P5, PT, R21, RZ, PT ;  /* 0x000000ff1500720c */ /* 0x000fc40003fa6270 */
[----:B----4-:R-:W-:Y:S01]  /*6560*/  IABS R8, R22 ;  /* 0x0000001600087213 */ /* 0x010fe20000000000 */
[----:B------:R-:W2:Y:S01]  /*6570*/  LDL.LU R21, [R1+0x308] ;  /* 0x0003080001157983 */ /* 0x000ea20000300800 */
[----:B------:R-:W-:-:S03]  /*6580*/  ISETP.GE.AND P3, PT, R22, RZ, PT ;  /* 0x000000ff1600720c */ /* 0x000fc60003f66270 */
[----:B------:R-:W4:Y:S01]  /*6590*/  LDL.LU R22, [R1+0x30c] ;  /* 0x00030c0001167983 */ /* 0x000f220000300800 */
[----:B------:R-:W-:Y:S01]  /*65a0*/  ISETP.GT.U32.AND P0, PT, R5, R6, PT ;  /* 0x000000060500720c */ /* 0x000fe20003f04070 */
[----:B------:R-:W-:Y:S01]  /*65b0*/  @!P1 IMAD.IADD R12, R12, 0x1, -R5 ;  /* 0x000000010c0c9824 */ /* 0x000fe200078e0a05 */
[----:B------:R-:W-:Y:S01]  /*65c0*/  ISETP.GE.AND P6, PT, R27, RZ, PT ;  /* 0x000000ff1b00720c */ /* 0x000fe20003fc6270 */
[----:B------:R-:W-:Y:S01]  /*65d0*/  IMAD.HI.U32 R0, R4, R11, RZ ;  /* 0x0000000b04007227 */ /* 0x000fe200078e00ff */
[----:B------:R-:W2:Y:S02]  /*65e0*/  LDL.LU R28, [R1+0x310] ;  /* 0x00031000011c7983 */ /* 0x000ea40000300800 */
[----:B0-----:R-:W-:Y:S01]  /*65f0*/  MOV R9, R12 ;  /* 0x0000000c00097202 */ /* 0x001fe20000000f00 */
[----:B------:R-:W-:-:S06]  /*6600*/  IMAD.MOV R0, RZ, RZ, -R0 ;  /* 0x000000ffff007224 */ /* 0x000fcc00078e0a00 */
[----:B------:R-:W-:Y:S02]  /*6610*/  @!P0 IMAD.IADD R6, R6, 0x1, -R5 ;  /* 0x0000000106068824 */ /* 0x000fe400078e0a05 */
[----:B------:R-:W-:Y:S02]  /*6620*/  @!P2 IMAD.MOV R9, RZ, RZ, -R9 ;  /* 0x000000ffff09a224 */ /* 0x000fe400078e0a09 */
[----:B------:R-:W-:Y:S02]  /*6630*/  @!P4 IMAD.MOV R6, RZ, RZ, -R6 ;  /* 0x000000ffff06c224 */ /* 0x000fe400078e0a06 */
[----:B------:R-:W-:Y:S01]  /*6640*/  @!P6 IMAD.MOV R2, RZ, RZ, -R2 ;  /* 0x000000ffff02e224 */ /* 0x000fe200078e0a02 */
[----:B------:R0:W-:Y:S01]  /*6650*/  STL [R1+0x74], R9 ;  /* 0x0000740901007387 */ /* 0x0001e20000100800 */
[----:B------:R-:W-:-:S03]  /*6660*/  IMAD R11, R5, R0, R11 ;  /* 0x00000000050b7224 */ /* 0x000fc600078e020b */
[----:B------:R-:W-:Y:S04]  /*6670*/  STL [R1+0x6c], R6 ;  /* 0x00006c0601007387 */ /* 0x000fe80000100800 */
[----:B------:R-:W-:Y:S01]  /*6680*/  STL [R1+0x68], R2 ;  /* 0x0000680201007387 */ /* 0x000fe20000100800 */
[----:B------:R-:W-:Y:S02]  /*6690*/  IABS R0, R23 ;  /* 0x0000001700007213 */ /* 0x000fe40000000000 */
[----:B------:R-:W-:Y:S02]  /*66a0*/  ISETP.GE.AND P6, PT, R23, RZ, PT ;  /* 0x000000ff1700720c */ /* 0x000fe40003fc6270 */
[----:B------:R-:W2:Y:S01]  /*66b0*/  LDL.LU R23, [R1+0x314] ;  /* 0x0003140001177983 */ /* 0x000ea20000300800 */
[----:B------:R-:W-:-:S03]  /*66c0*/  ISETP.GE.AND P1, PT, R20, RZ, PT ;  /* 0x000000ff1400720c */ /* 0x000fc60003f26270 */
[----:B------:R-:W2:Y:S01]  /*66d0*/  LDL.LU R20, [R1+0x318] ;  /* 0x0003180001147983 */ /* 0x000ea20000300800 */
[----:B------:R-:W-:Y:S01]  /*66e0*/  ISETP.GT.U32.AND P2, PT, R5, R10, PT ;  /* 0x0000000a0500720c */ /* 0x000fe20003f44070 */
[----:B-1----:R-:W-:-:S04]  /*66f0*/  IMAD.HI.U32 R7, R4, R8, RZ ;  /* 0x0000000804077227 */ /* 0x002fc800078e00ff */
[----:B------:R-:W-:-:S08]  /*6700*/  IMAD.MOV R7, RZ, RZ, -R7 ;  /* 0x000000ffff077224 */ /* 0x000fd000078e0a07 */
[----:B------:R-:W-:-:S04]  /*6710*/  @!P2 IMAD.IADD R10, R10, 0x1, -R5 ;  /* 0x000000010a0aa824 */ /* 0x000fc800078e0a05 */
[----:B0-----:R-:W-:-:S04]  /*6720*/  IMAD.MOV.U32 R9, RZ, RZ, R10 ;  /* 0x000000ffff097224 */ /* 0x001fc800078e000a */
[----:B------:R-:W-:Y:S02]  /*6730*/  @!P1 IMAD.MOV R9, RZ, RZ, -R9 ;  /* 0x000000ffff099224 */ /* 0x000fe400078e0a09 */
[----:B------:R-:W-:-:S03]  /*6740*/  IMAD R8, R5, R7, R8 ;  /* 0x0000000705087224 */ /* 0x000fc600078e0208 */
[----:B------:R0:W-:Y:S01]  /*6750*/  STL [R1+0x60], R9 ;  /* 0x0000600901007387 */ /* 0x0001e20000100800 */
[----:B------:R-:W-:Y:S02]  /*6760*/  IABS R7, R18 ;  /* 0x0000001200077213 */ /* 0x000fe40000000000 */
[----:B------:R-:W-:Y:S02]  /*6770*/  ISETP.GE.AND P2, PT, R18, RZ, PT ;  /* 0x000000ff1200720c */ /* 0x000fe40003f46270 */
[----:B------:R-:W2:Y:S01]  /*6780*/  LDL.LU R18, [R1+0x31c] ;  /* 0x00031c0001127983 */ /* 0x000ea20000300800 */
[C---:B------:R-:W-:Y:S01]  /*6790*/  ISETP.GT.U32.AND P0, PT, R5.reuse, R11, PT ;  /* 0x0000000b0500720c */ /* 0x040fe20003f04070 */
[----:B------:R-:W-:Y:S01]  /*67a0*/  IMAD.HI.U32 R13, R4, R0, RZ ;  /* 0x00000000040d7227 */ /* 0x000fe200078e00ff */
[----:B------:R-:W-:-:S11]  /*67b0*/  ISETP.GT.U32.AND P4, PT, R5, R8, PT ;  /* 0x000000080500720c */ /* 0x000fd60003f84070 */
[----:B------:R-:W-:-:S05]  /*67c0*/  @!P0 IMAD.IADD R11, R11, 0x1, -R5 ;  /* 0x000000010b0b8824 */ /* 0x000fca00078e0a05 */
[----:B------:R-:W-:Y:S01]  /*67d0*/  ISETP.GT.U32.AND P0, PT, R5, R11, PT ;  /* 0x0000000b0500720c */ /* 0x000fe20003f04070 */
[----:B------:R-:W-:-:S04]  /*67e0*/  IMAD.MOV R13, RZ, RZ, -R13 ;  /* 0x000000ffff0d7224 */ /* 0x000fc800078e0a0d */
[----:B------:R-:W-:Y:S02]  /*67f0*/  IMAD R0, R5, R13, R0 ;  /* 0x0000000d05007224 */ /* 0x000fe400078e0200 */
[----:B------:R-:W-:Y:S02]  /*6800*/  @!P4 IMAD.IADD R8, R8, 0x1, -R5 ;  /* 0x000000010808c824 */ /* 0x000fe400078e0a05 */
[----:B------:R-:W-:-:S04]  /*6810*/  IMAD.HI.U32 R13, R4, R7, RZ ;  /* 0x00000007040d7227 */ /* 0x000fc800078e00ff */
[----:B------:R-:W-:Y:S01]  /*6820*/  @!P0 IMAD.IADD R11, R11, 0x1, -R5 ;  /* 0x000000010b0b8824 */ /* 0x000fe200078e0a05 */
[C---:B------:R-:W-:Y:S01]  /*6830*/  ISETP.GT.U32.AND P0, PT, R5.reuse, R0, PT ;  /* 0x000000000500720c */ /* 0x040fe20003f04070 */
[----:B------:R-:W-:Y:S01]  /*6840*/  IMAD.MOV R13, RZ, RZ, -R13 ;  /* 0x000000ffff0d7224 */ /* 0x000fe200078e0a0d */
[C---:B------:R-:W-:Y:S01]  /*6850*/  ISETP.GT.U32.AND P1, PT, R5.reuse, R8, PT ;  /* 0x000000080500720c */ /* 0x040fe20003f24070 */
[----:B0-----:R-:W-:Y:S02]  /*6860*/  IMAD.MOV.U32 R9, RZ, RZ, R11 ;  /* 0x000000ffff097224 */ /* 0x001fe400078e000b */
[----:B------:R-:W-:Y:S02]  /*6870*/  IMAD R7, R5, R13, R7 ;  /* 0x0000000d05077224 */ /* 0x000fe400078e0207 */
[----:B------:R-:W-:-:S03]  /*6880*/  @!P5 IMAD.MOV R9, RZ, RZ, -R9 ;  /* 0x000000ffff09d224 */ /* 0x000fc600078e0a09 */
[----:B------:R-:W-:-:S03]  /*6890*/  ISETP.GT.U32.AND P5, PT, R5, R7, PT ;  /* 0x000000070500720c */ /* 0x000fc60003fa4070 */
[--C-:B------:R-:W-:Y:S02]  /*68a0*/  @!P0 IMAD.IADD R0, R0, 0x1, -R5.reuse ;  /* 0x0000000100008824 */ /* 0x100fe400078e0a05 */
[----:B------:R-:W-:-:S03]  /*68b0*/  @!P1 IMAD.IADD R8, R8, 0x1, -R5 ;  /* 0x0000000108089824 */ /* 0x000fc600078e0a05 */
[----:B------:R-:W-:-:S05]  /*68c0*/  ISETP.GT.U32.AND P0, PT, R5, R0, PT ;  /* 0x000000000500720c */ /* 0x000fca0003f04070 */
[----:B------:R-:W-:-:S08]  /*68d0*/  @!P5 IMAD.IADD R7, R7, 0x1, -R5 ;  /* 0x000000010707d824 */ /* 0x000fd000078e0a05 */
[----:B------:R-:W-:Y:S01]  /*68e0*/  @!P0 IADD3 R0, PT, PT, R0, -R5, RZ ;  /* 0x8000000500008210 */ /* 0x000fe20007ffe0ff */
[----:B------:R-:W-:Y:S01]  /*68f0*/  @!P3 IMAD.MOV R8, RZ, RZ, -R8 ;  /* 0x000000ffff08b224 */ /* 0x000fe200078e0a08 */
[----:B------:R0:W-:Y:S03]  /*6900*/  STL [R1+0x5c], R9 ;  /* 0x00005c0901007387 */ /* 0x0001e60000100800 */
[----:B0-----:R-:W-:Y:S01]  /*6910*/  IMAD.MOV.U32 R9, RZ, RZ, R0 ;  /* 0x000000ffff097224 */ /* 0x001fe200078e0000 */
[----:B------:R0:W-:Y:S03]  /*6920*/  STL [R1+0x44], R8 ;  /* 0x0000440801007387 */ /* 0x0001e60000100800 */
[----:B------:R-:W-:Y:S01]  /*6930*/  @!P6 IMAD.MOV R9, RZ, RZ, -R9 ;  /* 0x000000ffff09e224 */ /* 0x000fe200078e0a09 */
[----:B---3--:R-:W-:-:S05]  /*6940*/  IABS R12, R19 ;  /* 0x00000013000c7213 */ /* 0x008fca0000000000 */
[----:B------:R-:W-:-:S04]  /*6950*/  IMAD.MOV.U32 R6, RZ, RZ, R12 ;  /* 0x000000ffff067224 */ /* 0x000fc800078e000c */
[----:B------:R-:W-:-:S04]  /*6960*/  IMAD.HI.U32 R12, R4, R6, RZ ;  /* 0x00000006040c7227 */ /* 0x000fc800078e00ff */
[----:B------:R-:W-:-:S04]  /*6970*/  IMAD.MOV R12, RZ, RZ, -R12 ;  /* 0x000000ffff0c7224 */ /* 0x000fc800078e0a0c */
[----:B------:R-:W-:-:S05]  /*6980*/  IMAD R6, R5, R12, R6 ;  /* 0x0000000c05067224 */ /* 0x000fca00078e0206 */
[----:B------:R-:W-:Y:S02]  /*6990*/  ISETP.GT.U32.AND P1, PT, R5, R6, PT ;  /* 0x000000060500720c */ /* 0x000fe40003f24070 */
[----:B------:R-:W-:-:S05]  /*69a0*/  IABS R2, R25 ;  /* 0x0000001900027213 */ /* 0x000fca0000000000 */
[----:B------:R-:W-:-:S04]  /*69b0*/  IMAD.HI.U32 R10, R4, R2, RZ ;  /* 0x00000002040a7227 */ /* 0x000fc800078e00ff */
[----:B------:R-:W-:Y:S01]  /*69c0*/  IMAD.MOV R10, RZ, RZ, -R10 ;  /* 0x000000ffff0a7224 */ /* 0x000fe200078e0a0a */
[----:B------:R-:W-:Y:S02]  /*69d0*/  ISETP.GE.AND P4, PT, R19, RZ, PT ;  /* 0x000000ff1300720c */ /* 0x000fe40003f86270 */
[----:B----4-:R-:W-:Y:S01]  /*69e0*/  IABS R19, R22 ;  /* 0x0000001600137213 */ /* 0x010fe20000000000 */
[C---:B------:R-:W-:Y:S02]  /*69f0*/  IMAD R2, R5.reuse, R10, R2 ;  /* 0x0000000a05027224 */ /* 0x040fe400078e0202 */
[----:B------:R-:W-:Y:S01]  /*6a00*/  @!P1 IMAD.IADD R6, R6, 0x1, -R5 ;  /* 0x0000000106069824 */ /* 0x000fe200078e0a05 */
[C---:B------:R-:W-:Y:S01]  /*6a10*/  ISETP.GT.U32.AND P1, PT, R5.reuse, R7, PT ;  /* 0x000000070500720c */ /* 0x040fe20003f24070 */
[----:B------:R-:W-:Y:S01]  /*6a20*/  IMAD.HI.U32 R11, R4, R19, RZ ;  /* 0x00000013040b7227 */ /* 0x000fe200078e00ff */
[----:B------:R-:W-:-:S03]  /*6a30*/  ISETP.GT.U32.AND P0, PT, R5, R2, PT ;  /* 0x000000020500720c */ /* 0x000fc60003f04070 */
[----:B------:R-:W-:-:S04]  /*6a40*/  IMAD.MOV R11, RZ, RZ, -R11 ;  /* 0x000000ffff0b7224 */ /* 0x000fc800078e0a0b */
[----:B------:R-:W-:-:S04]  /*6a50*/  IMAD R19, R5, R11, R19 ;  /* 0x0000000b05137224 */ /* 0x000fc800078e0213 */
[--C-:B------:R-:W-:Y:S01]  /*6a60*/  @!P1 IMAD.IADD R7, R7, 0x1, -R5.reuse ;  /* 0x0000000107079824 */ /* 0x100fe200078e0a05 */
[C---:B------:R-:W-:Y:S01]  /*6a70*/  ISETP.GT.U32.AND P1, PT, R5.reuse, R19, PT ;  /* 0x000000130500720c */ /* 0x040fe20003f24070 */
[----:B------:R-:W-:Y:S01]  /*6a80*/  @!P0 IMAD.IADD R2, R2, 0x1, -R5 ;  /* 0x0000000102028824 */ /* 0x000fe200078e0a05 */
[----:B------:R-:W-:-:S04]  /*6a90*/  ISETP.GT.U32.AND P0, PT, R5, R6, PT ;  /* 0x000000060500720c */ /* 0x000fc80003f04070 */
[----:B------:R-:W-:Y:S02]  /*6aa0*/  ISETP.GT.U32.AND P3, PT, R5, R2, PT ;  /* 0x000000020500720c */ /* 0x000fe40003f64070 */
[----:B------:R-:W-:Y:S01]  /*6ab0*/  ISETP.GE.AND P5, PT, R25, RZ, PT ;  /* 0x000000ff1900720c */ /* 0x000fe20003fa6270 */
[----:B------:R-:W-:Y:S01]  /*6ac0*/  @!P2 IMAD.MOV R7, RZ, RZ, -R7 ;  /* 0x000000ffff07a224 */ /* 0x000fe200078e0a07 */
[----:B------:R-:W3:Y:S03]  /*6ad0*/  LDL.LU R25, [R1+0x320] ;  /* 0x0003200001197983 */ /* 0x000ee60000300800 */
[--C-:B------:R-:W-:Y:S01]  /*6ae0*/  @!P1 IMAD.IADD R19, R19, 0x1, -R5.reuse ;  /* 0x0000000113139824 */ /* 0x100fe200078e0a05 */
[----:B--2---:R-:W-:Y:S01]  /*6af0*/  IABS R27, R21 ;  /* 0x00000015001b7213 */ /* 0x004fe20000000000 */
[----:B------:R1:W-:Y:S03]  /*6b00*/  STL [R1+0x50], R9 ;  /* 0x0000500901007387 */ /* 0x0003e60000100800 */
[----:B------:R-:W-:Y:S01]  /*6b10*/  ISETP.GT.U32.AND P2, PT, R5, R19, PT ;  /* 0x000000130500720c */ /* 0x000fe20003f44070 */
[----:B------:R-:W-:Y:S01]  /*6b20*/  @!P3 IMAD.IADD R2, R2, 0x1, -R5 ;  /* 0x000000010202b824 */ /* 0x000fe200078e0a05 */
[----:B------:R-:W-:-:S02]  /*6b30*/  ISETP.GE.AND P3, PT, R21, RZ, PT ;  /* 0x000000ff1500720c */ /* 0x000fc40003f66270 */
[----:B------:R-:W2:Y:S01]  /*6b40*/  LDL.LU R21, [R1+0x324] ;  /* 0x0003240001157983 */ /* 0x000ea20000300800 */
[--C-:B------:R-:W-:Y:S01]  /*6b50*/  @!P0 IMAD.IADD R6, R6, 0x1, -R5.reuse ;  /* 0x0000000106068824 */ /* 0x100fe200078e0a05 */
[----:B------:R-:W-:Y:S01]  /*6b60*/  ISETP.GE.AND P1, PT, R22, RZ, PT ;  /* 0x000000ff1600720c */ /* 0x000fe20003f26270 */
[----:B------:R-:W-:Y:S01]  /*6b70*/  @!P5 IMAD.MOV R2, RZ, RZ, -R2 ;  /* 0x000000ffff02d224 */ /* 0x000fe200078e0a02 */
[----:B------:R-:W4:Y:S02]  /*6b80*/  LDL.LU R22, [R1+0x328] ;  /* 0x0003280001167983 */ /* 0x000f240000300800 */
[----:B------:R-:W-:Y:S02]  /*6b90*/  @!P4 IADD3 R6, PT, PT, -R6, RZ, RZ ;  /* 0x000000ff0606c210 */ /* 0x000fe40007ffe1ff */
[----:B------:R-:W-:Y:S01]  /*6ba0*/  STL [R1+0x48], R7 ;  /* 0x0000480701007387 */ /* 0x000fe20000100800 */
[----:B------:R-:W-:Y:S01]  /*6bb0*/  @!P2 IMAD.IADD R19, R19, 0x1, -R5 ;  /* 0x000000011313a824 */ /* 0x000fe200078e0a05 */
[----:B------:R-:W-:-:S02]  /*6bc0*/  IABS R11, R23 ;  /* 0x00000017000b7213 */ /* 0x000fc40000000000 */
[----:B------:R-:W-:Y:S01]  /*6bd0*/  STL [R1+0x38], R6 ;  /* 0x0000380601007387 */ /* 0x000fe20000100800 */
[----:B------:R-:W-:Y:S01]  /*6be0*/  ISETP.GE.AND P2, PT, R23, RZ, PT ;  /* 0x000000ff1700720c */ /* 0x000fe20003f46270 */
[C---:B------:R-:W-:Y:S01]  /*6bf0*/  IMAD.HI.U32 R13, R4.reuse, R27, RZ ;  /* 0x0000001b040d7227 */ /* 0x040fe200078e00ff */
[----:B------:R-:W-:Y:S01]  /*6c00*/  IABS R12, R28 ;  /* 0x0000001c000c7213 */ /* 0x000fe20000000000 */
[----:B------:R-:W-:Y:S04]  /*6c10*/  STL [R1+0x3c], R2 ;  /* 0x00003c0201007387 */ /* 0x000fe80000100800 */
[----:B------:R-:W4:Y:S01]  /*6c20*/  LDL.LU R23, [R1+0x32c] ;  /* 0x00032c0001177983 */ /* 0x000f220000300800 */
[----:B------:R-:W-:-:S04]  /*6c30*/  IMAD.HI.U32 R10, R4, R12, RZ ;  /* 0x0000000c040a7227 */ /* 0x000fc800078e00ff */
[----:B------:R-:W-:Y:S02]  /*6c40*/  IMAD.MOV R13, RZ, RZ, -R13 ;  /* 0x000000ffff0d7224 */ /* 0x000fe400078e0a0d */
[----:B------:R-:W-:Y:S02]  /*6c50*/  IMAD.MOV R10, RZ, RZ, -R10 ;  /* 0x000000ffff0a7224 */ /* 0x000fe400078e0a0a */
[C---:B------:R-:W-:Y:S02]  /*6c60*/  IMAD R27, R5.reuse, R13, R27 ;  /* 0x0000000d051b7224 */ /* 0x040fe400078e021b */
[----:B------:R-:W-:-:S03]  /*6c70*/  IMAD R12, R5, R10, R12 ;  /* 0x0000000a050c7224 */ /* 0x000fc600078e020c */
[C---:B------:R-:W-:Y:S02]  /*6c80*/  ISETP.GT.U32.AND P6, PT, R5.reuse, R27, PT ;  /* 0x0000001b0500720c */ /* 0x040fe40003fc4070 */
[----:B------:R-:W-:Y:S02]  /*6c90*/  ISETP.GT.U32.AND P0, PT, R5, R12, PT ;  /* 0x0000000c0500720c */ /* 0x000fe40003f04070 */
[----:B0-----:R-:W-:-:S09]  /*6ca0*/  IABS R8, R20 ;  /* 0x0000001400087213 */ /* 0x001fd20000000000 */
[--C-:B------:R-:W-:Y:S02]  /*6cb0*/  @!P6 IMAD.IADD R27, R27, 0x1, -R5.reuse ;  /* 0x000000011b1be824 */ /* 0x100fe400078e0a05 */
[----:B------:R-:W-:Y:S02]  /*6cc0*/  @!P0 IMAD.IADD R12, R12, 0x1, -R5 ;  /* 0x000000010c0c8824 */ /* 0x000fe400078e0a05 */
[----:B------:R-:W-:Y:S01]  /*6cd0*/  IMAD.HI.U32 R13, R4, R8, RZ ;  /* 0x00000008040d7227 */ /* 0x000fe200078e00ff */
[----:B------:R-:W-:-:S03]  /*6ce0*/  ISETP.GT.U32.AND P0, PT, R5, R27, PT ;  /* 0x0000001b0500720c */ /* 0x000fc60003f04070 */
[----:B------:R-:W-:-:S04]  /*6cf0*/  IMAD.MOV R13, RZ, RZ, -R13 ;  /* 0x000000ffff0d7224 */ /* 0x000fc800078e0a0d */
[----:B------:R-:W-:-:S06]  /*6d00*/  IMAD R8, R5, R13, R8 ;  /* 0x0000000d05087224 */ /* 0x000fcc00078e0208 */
[----:B------:R-:W-:Y:S01]  /*6d10*/  @!P0 IMAD.IADD R27, R27, 0x1, -R5 ;  /* 0x000000011b1b8824 */ /* 0x000fe200078e0a05 */
[----:B------:R-:W-:Y:S02]  /*6d20*/  ISETP.GT.U32.AND P0, PT, R5, R8, PT ;  /* 0x000000080500720c */ /* 0x000fe40003f04070 */
[----:B------:R-:W-:-:S11]  /*6d30*/  IABS R10, R18 ;  /* 0x00000012000a7213 */ /* 0x000fd60000000000 */
[----:B------:R-:W-:Y:S01]  /*6d40*/  @!P0 IMAD.IADD R8, R8, 0x1, -R5 ;  /* 0x0000000108088824 */ /* 0x000fe200078e0a05 */
[----:B------:R-:W-:Y:S02]  /*6d50*/  ISETP.GE.AND P0, PT, R18, RZ, PT ;  /* 0x000000ff1200720c */ /* 0x000fe40003f06270 */
[----:B------:R-:W4:Y:S01]  /*6d60*/  LDL.LU R18, [R1+0x330] ;  /* 0x0003300001127983 */ /* 0x000f220000300800 */
[----:B------:R-:W-:-:S04]  /*6d70*/  IMAD.HI.U32 R0, R4, R11, RZ ;  /* 0x0000000b04007227 */ /* 0x000fc800078e00ff */
[----:B------:R-:W-:-:S04]  /*6d80*/  IMAD.MOV R0, RZ, RZ, -R0 ;  /* 0x000000ffff007224 */ /* 0x000fc800078e0a00 */
[----:B------:R-:W-:-:S05]  /*6d90*/  IMAD R11, R5, R0, R11 ;  /* 0x00000000050b7224 */ /* 0x000fca00078e020b */
[----:B------:R-:W-:Y:S01]  /*6da0*/  ISETP.GT.U32.AND P6, PT, R5, R11, PT ;  /* 0x0000000b0500720c */ /* 0x000fe20003fc4070 */
[----:B------:R-:W-:-:S04]  /*6db0*/  IMAD.HI.U32 R0, R4, R10, RZ ;  /* 0x0000000a04007227 */ /* 0x000fc800078e00ff */
[----:B------:R-:W-:-:S08]  /*6dc0*/  IMAD.MOV R0, RZ, RZ, -R0 ;  /* 0x000000ffff007224 */ /* 0x000fd000078e0a00 */
[----:B------:R-:W-:Y:S01]  /*6dd0*/  @!P6 IMAD.IADD R11, R11, 0x1, -R5 ;  /* 0x000000010b0be824 */ /* 0x000fe200078e0a05 */
[C---:B------:R-:W-:Y:S01]  /*6de0*/  ISETP.GT.U32.AND P6, PT, R5.reuse, R12, PT ;  /* 0x0000000c0500720c */ /* 0x040fe20003fc4070 */
[----:B------:R-:W-:-:S12]  /*6df0*/  IMAD R10, R5, R0, R10 ;  /* 0x00000000050a7224 */ /* 0x000fd800078e020a */
[----:B------:R-:W-:Y:S01]  /*6e00*/  @!P6 IMAD.IADD R12, R12, 0x1, -R5 ;  /* 0x000000010c0ce824 */ /* 0x000fe200078e0a05 */
[C---:B------:R-:W-:Y:S02]  /*6e10*/  ISETP.GT.U32.AND P6, PT, R5.reuse, R10, PT ;  /* 0x0000000a0500720c */ /* 0x040fe40003fc4070 */
[C---:B------:R-:W-:Y:S01]  /*6e20*/  ISETP.GT.U32.AND P4, PT, R5.reuse, R11, PT ;  /* 0x0000000b0500720c */ /* 0x040fe20003f84070 */
[----:B------:R-:W-:Y:S01]  /*6e30*/  @!P3 IMAD.MOV R27, RZ, RZ, -R27 ;  /* 0x000000ffff1bb224 */ /* 0x000fe200078e0a1b */
[----:B------:R-:W-:Y:S02]  /*6e40*/  ISETP.GE.AND P5, PT, R28, RZ, PT ;  /* 0x000000ff1c00720c */ /* 0x000fe40003fa6270 */
[----:B------:R-:W-:-:S07]  /*6e50*/  ISETP.GT.U32.AND P3, PT, R5, R8, PT ;  /* 0x000000080500720c */ /* 0x000fce0003f64070 */
[----:B------:R-:W-:-:S05]  /*6e60*/  @!P6 IMAD.IADD R10, R10, 0x1, -R5 ;  /* 0x000000010a0ae824 */ /* 0x000fca00078e0a05 */
[----:B------:R-:W-:Y:S01]  /*6e70*/  ISETP.GT.U32.AND P6, PT, R5, R10, PT ;  /* 0x0000000a0500720c */ /* 0x000fe20003fc4070 */
[----:B------:R-:W-:Y:S01]  /*6e80*/  @!P4 IMAD.IADD R11, R11, 0x1, -R5 ;  /* 0x000000010b0bc824 */ /* 0x000fe200078e0a05 */
[----:B------:R-:W-:Y:S01]  /*6e90*/  ISETP.GE.AND P4, PT, R20, RZ, PT ;  /* 0x000000ff1400720c */ /* 0x000fe20003f86270 */
[----:B------:R-:W-:Y:S01]  /*6ea0*/  @!P1 IMAD.MOV R19, RZ, RZ, -R19 ;  /* 0x000000ffff139224 */ /* 0x000fe200078e0a13 */
[----:B------:R-:W4:Y:S01]  /*6eb0*/  LDL.LU R20, [R1+0x334] ;  /* 0x0003340001147983 */ /* 0x000f220000300800 */
[----:B-1----:R-:W-:Y:S02]  /*6ec0*/  IMAD.MOV.U32 R9, RZ, RZ, R11 ;  /* 0x000000ffff097224 */ /* 0x002fe400078e000b */
[----:B------:R-:W-:Y:S01]  /*6ed0*/  @!P5 IMAD.MOV R12, RZ, RZ, -R12 ;  /* 0x000000ffff0cd224 */ /* 0x000fe200078e0a0c */
[----:B------:R-:W-:Y:S01]  /*6ee0*/  STL [R1+0x19c0], R27 ;  /* 0x0019c01b01007387 */ /* 0x000fe20000100800 */
[----:B------:R-:W-:Y:S02]  /*6ef0*/  @!P3 IMAD.IADD R8, R8, 0x1, -R5 ;  /* 0x000000010808b824 */ /* 0x000fe400078e0a05 */
[----:B------:R-:W-:Y:S01]  /*6f00*/  @!P2 IMAD.MOV R9, RZ, RZ, -R9 ;  /* 0x000000ffff09a224 */ /* 0x000fe200078e0a09 */
[----:B------:R-:W-:Y:S01]  /*6f10*/  STL [R1+0x19c4], R19 ;  /* 0x0019c41301007387 */ /* 0x000fe20000100800 */
[----:B------:R-:W-:-:S03]  /*6f20*/  @!P6 IMAD.IADD R10, R10, 0x1, -R5 ;  /* 0x000000010a0ae824 */ /* 0x000fc600078e0a05 */
[----:B------:R0:W-:Y:S04]  /*6f30*/  STL [R1+0x30], R12 ;  /* 0x0000300c01007387 */ /* 0x0001e80000100800 */
[----:B------:R1:W-:Y:S01]  /*6f40*/  STL [R1+0xac], R9 ;  /* 0x0000ac0901007387 */ /* 0x0003e20000100800 */
[----:B0-----:R-:W-:Y:S01]  /*6f50*/  IMAD.MOV.U32 R12, RZ, RZ, R8 ;  /* 0x000000ffff0c7224 */ /* 0x001fe200078e0008 */
[----:B-1----:R-:W-:-:S03]  /*6f60*/  MOV R9, R10 ;  /* 0x0000000a00097202 */ /* 0x002fc60000000f00 */
[----:B------:R-:W-:Y:S02]  /*6f70*/  @!P4 IMAD.MOV R12, RZ, RZ, -R12 ;  /* 0x000000ffff0cc224 */ /* 0x000fe400078e0a0c */
[----:B------:R-:W-:Y:S01]  /*6f80*/  @!P0 IMAD.MOV R9, RZ, RZ, -R9 ;  /* 0x000000ffff098224 */ /* 0x000fe200078e0a09 */
[----:B--2---:R-:W-:-:S05]  /*6f90*/  IABS R2, R21 ;  /* 0x0000001500027213 */ /* 0x004fca0000000000 */
[----:B------:R-:W-:Y:S01]  /*6fa0*/  IMAD.HI.U32 R0, R4, R2, RZ ;  /* 0x0000000204007227 */ /* 0x000fe200078e00ff */
[----:B------:R-:W-:Y:S02]  /*6fb0*/  ISETP.GE.AND P2, PT, R21, RZ, PT ;  /* 0x000000ff1500720c */ /* 0x000fe40003f46270 */
[----:B------:R-:W2:Y:S01]  /*6fc0*/  LDL.LU R21, [R1+0x338] ;  /* 0x0003380001157983 */ /* 0x000ea20000300800 */
[----:B------:R-:W-:-:S03]  /*6fd0*/  IMAD.MOV R0, RZ, RZ, -R0 ;  /* 0x000000ffff007224 */ /* 0x000fc600078e0a00 */
[----:B------:R-:W-:Y:S01]  /*6fe0*/  STL [R1+0xb0], R12 ;  /* 0x0000b00c01007387 */ /* 0x000fe20000100800 */
[----:B------:R-:W-:Y:S01]  /*6ff0*/  IMAD R2, R5, R0, R2 ;  /* 0x0000000005027224 */ /* 0x000fe200078e0202 */
[----:B---3--:R-:W-:Y:S02]  /*7000*/  IABS R6, R25 ;  /* 0x0000001900067213 */ /* 0x008fe40000000000 */
[----:B----4-:R-:W-:Y:S02]  /*7010*/  IABS R0, R23 ;  /* 0x0000001700007213 */ /* 0x010fe40000000000 */
[----:B------:R-:W-:Y:S02]  /*7020*/  ISETP.GE.AND P0, PT, R23, RZ, PT ;  /* 0x000000ff1700720c */ /* 0x000fe40003f06270 */
[----:B------:R-:W3:Y:S01]  /*7030*/  LDL.LU R23, [R1+0x33c] ;  /* 0x00033c0001177983 */ /* 0x000ee20000300800 */
[----:B------:R-:W-:-:S04]  /*7040*/  IMAD.HI.U32 R13, R4, R6, RZ ;  /* 0x00000006040d7227 */ /* 0x000fc800078e00ff */
[----:B------:R-:W-:-:S04]  /*7050*/  IMAD.MOV R13, RZ, RZ, -R13 ;  /* 0x000000ffff0d7224 */ /* 0x000fc800078e0a0d */
[----:B------:R-:W-:-:S05]  /*7060*/  IMAD R6, R5, R13, R6 ;  /* 0x0000000d05067224 */ /* 0x000fca00078e0206 */
[----:B------:R-:W-:-:S13]  /*7070*/  ISETP.GT.U32.AND P1, PT, R5, R6, PT ;  /* 0x000000060500720c */ /* 0x000fda0003f24070 */
[----:B------:R-:W-:-:S05]  /*7080*/  @!P1 IMAD.IADD R6, R6, 0x1, -R5 ;  /* 0x0000000106069824 */ /* 0x000fca00078e0a05 */
[----:B------:R-:W-:Y:S02]  /*7090*/  ISETP.GT.U32.AND P1, PT, R5, R6, PT ;  /* 0x000000060500720c */ /* 0x000fe40003f24070 */
[----:B------:R-:W-:Y:S01]  /*70a0*/  ISETP.GE.AND P5, PT, R25, RZ, PT ;  /* 0x000000ff1900720c */ /* 0x000fe20003fa6270 */
[----:B------:R0:W-:Y:S04]  /*70b0*/  STL [R1+0xc8], R9 ;  /* 0x0000c80901007387 */ /* 0x0001e80000100800 */
[----:B------:R-:W4:Y:S06]  /*70c0*/  LDL.LU R28, [R1+0x340] ;  /* 0x00034000011c7983 */ /* 0x000f2c0000300800 */
[----:B------:R-:W-:-:S04]  /*70d0*/  @!P1 IMAD.IADD R6, R6, 0x1, -R5 ;  /* 0x0000000106069824 */ /* 0x000fc800078e0a05 */
[----:B0-----:R-:W-:-:S04]  /*70e0*/  IMAD.MOV.U32 R9, RZ, RZ, R6 ;  /* 0x000000ffff097224 */ /* 0x001fc800078e0006 */
[----:B------:R-:W-:Y:S01]  /*70f0*/  @!P5 IMAD.MOV R9, RZ, RZ, -R9 ;  /* 0x000000ffff09d224 */ /* 0x000fe200078e0a09 */
[----:B------:R-:W-:Y:S02]  /*7100*/  IABS R10, R18 ;  /* 0x00000012000a7213 */ /* 0x000fe40000000000 */
[----:B------:R-:W-:Y:S02]  /*7110*/  ISETP.GE.AND P5, PT, R18, RZ, PT ;  /* 0x000000ff1200720c */ /* 0x000fe40003fa6270 */
[----:B------:R-:W4:Y:S01]  /*7120*/  LDL.LU R18, [R1+0x344] ;  /* 0x0003440001127983 */ /* 0x000f220000300800 */
[----:B------:R-:W-:-:S05]  /*7130*/  IABS R7, R22 ;  /* 0x0000001600077213 */ /* 0x000fca0000000000 */
[----:B------:R-:W-:-:S04]  /*7140*/  IMAD.HI.U32 R11, R4, R7, RZ ;  /* 0x00000007040b7227 */ /* 0x000fc800078e00ff */
[----:B------:R-:W-:-:S04]  /*7150*/  IMAD.MOV R11, RZ, RZ, -R11 ;  /* 0x000000ffff0b7224 */ /* 0x000fc800078e0a0b */
[C---:B------:R-:W-:Y:S01]  /*7160*/  IMAD R7, R5.reuse, R11, R7 ;  /* 0x0000000b05077224 */ /* 0x040fe200078e0207 */
[----:B------:R-:W-:-:S04]  /*7170*/  ISETP.GT.U32.AND P6, PT, R5, R2, PT ;  /* 0x000000020500720c */ /* 0x000fc80003fc4070 */
[----:B------:R-:W-:Y:S01]  /*7180*/  ISETP.GT.U32.AND P4, PT, R5, R7, PT ;  /* 0x000000070500720c */ /* 0x000fe20003f84070 */
[----:B------:R-:W-:-:S04]  /*7190*/  IMAD.HI.U32 R8, R4, R0, RZ ;  /* 0x0000000004087227 */ /* 0x000fc800078e00ff */
[----:B------:R-:W-:-:S04]  /*71a0*/  IMAD.MOV R8, RZ, RZ, -R8 ;  /* 0x000000ffff087224 */ /* 0x000fc800078e0a08 */
[----:B------:R-:W-:-:S04]  /*71b0*/  @!P6 IMAD.IADD R2, R2, 0x1, -R5 ;  /* 0x000000010202e824 */ /* 0x000fc800078e0a05 */
[----:B------:R-:W-:Y:S01]  /*71c0*/  @!P4 IMAD.IADD R7, R7, 0x1, -R5 ;  /* 0x000000010707c824 */ /* 0x000fe200078e0a05 */
[C---:B------:R-:W-:Y:S01]  /*71d0*/  ISETP.GT.U32.AND P6, PT, R5.reuse, R2, PT ;  /* 0x000000020500720c */ /* 0x040fe20003fc4070 */
[----:B------:R-:W-:-:S03]  /*71e0*/  IMAD R0, R5, R8, R0 ;  /* 0x0000000805007224 */ /* 0x000fc600078e0200 */
[C---:B------:R-:W-:Y:S01]  /*71f0*/  ISETP.GT.U32.AND P4, PT, R5.reuse, R7, PT ;  /* 0x000000070500720c */ /* 0x040fe20003f84070 */
[----:B------:R0:W-:Y:S01]  /*7200*/  STL [R1+0xb8], R9 ;  /* 0x0000b80901007387 */ /* 0x0001e20000100800 */
[----:B------:R-:W-:Y:S02]  /*7210*/  ISETP.GT.U32.AND P1, PT, R5, R0, PT ;  /* 0x000000000500720c */ /* 0x000fe40003f24070 */
[----:B------:R-:W-:Y:S01]  /*7220*/  ISETP.GE.AND P3, PT, R22, RZ, PT ;  /* 0x000000ff1600720c */ /* 0x000fe20003f66270 */
[----:B------:R-:W4:Y:S04]  /*7230*/  LDL.LU R24, [R1+0x348] ;  /* 0x0003480001187983 */ /* 0x000f280000300800 */
[----:B------:R-:W-:-:S04]  /*7240*/  @!P6 IMAD.IADD R2, R2, 0x1, -R5 ;  /* 0x000000010202e824 */ /* 0x000fc800078e0a05 */
[----:B------:R-:W-:Y:S02]  /*7250*/  @!P4 IMAD.IADD R7, R7, 0x1, -R5 ;  /* 0x000000010707c824 */ /* 0x000fe400078e0a05 */
[----:B------:R-:W-:Y:S02]  /*7260*/  IMAD.MOV.U32 R12, RZ, RZ, R2 ;  /* 0x000000ffff0c7224 */ /* 0x000fe400078e0002 */
[----:B0-----:R-:W-:Y:S02]  /*7270*/  IMAD.MOV.U32 R9, RZ, RZ, R7 ;  /* 0x000000ffff097224 */ /* 0x001fe400078e0007 */
[----:B------:R-:W-:Y:S02]  /*7280*/  @!P1 IMAD.IADD R0, R0, 0x1, -R5 ;  /* 0x0000000100009824 */ /* 0x000fe400078e0a05 */
[----:B------:R-:W-:Y:S02]  /*7290*/  @!P2 IMAD.MOV R12, RZ, RZ, -R12 ;  /* 0x000000ffff0ca224 */ /* 0x000fe400078e0a0c */
[----:B------:R-:W-:Y:S01]  /*72a0*/  @!P3 IMAD.MOV R9, RZ, RZ, -R9 ;  /* 0x000000ffff09b224 */ /* 0x000fe200078e0a09 */
[----:B------:R-:W-:-:S02]  /*72b0*/  ISETP.GT.U32.AND P1, PT, R5, R0, PT ;  /* 0x000000000500720c */ /* 0x000fc40003f24070 */
[----:B------:R-:W-:Y:S01]  /*72c0*/  STL [R1+0x88], R12 ;  /* 0x0000880c01007387 */ /* 0x000fe20000100800 */
[----:B------:R-:W-:Y:S02]  /*72d0*/  IABS R22, R20 ;  /* 0x0000001400167213 */ /* 0x000fe40000000000 */
[----:B------:R-:W-:Y:S01]  /*72e0*/  ISETP.GE.AND P6, PT, R20, RZ, PT ;  /* 0x000000ff1400720c */ /* 0x000fe20003fc6270 */
[----:B------:R0:W-:Y:S04]  /*72f0*/  STL [R1+0x90], R9 ;  /* 0x0000900901007387 */ /* 0x0001e80000100800 */
[----:B------:R-:W4:Y:S03]  /*7300*/  LDL.LU R20, [R1+0x34c] ;  /* 0x00034c0001147983 */ /* 0x000f260000300800 */
[----:B------:R-:W-:-:S02]  /*7310*/  @!P1 IMAD.IADD R0, R0, 0x1, -R5 ;  /* 0x0000000100009824 */ /* 0x000fc400078e0a05 */
[----:B------:R-:W-:-:S04]  /*7320*/  IMAD.HI.U32 R11, R4, R10, RZ ;  /* 0x0000000a040b7227 */ /* 0x000fc800078e00ff */
[----:B------:R-:W-:-:S04]  /*7330*/  IMAD.HI.U32 R8, R4, R22, RZ ;  /* 0x0000001604087227 */ /* 0x000fc800078e00ff */
[----:B------:R-:W-:Y:S02]  /*7340*/  IMAD.MOV R11, RZ, RZ, -R11 ;  /* 0x000000ffff0b7224 */ /* 0x000fe400078e0a0b */
[----:B------:R-:W-:Y:S02]  /*7350*/  IMAD.MOV R8, RZ, RZ, -R8 ;  /* 0x000000ffff087224 */ /* 0x000fe400078e0a08 */
[C---:B------:R-:W-:Y:S02]  /*7360*/  IMAD R10, R5.reuse, R11, R10 ;  /* 0x0000000b050a7224 */ /* 0x040fe400078e020a */
[----:B------:R-:W-:-:S03]  /*7370*/  IMAD R22, R5, R8, R22 ;  /* 0x0000000805167224 */ /* 0x000fc600078e0216 */
[C---:B------:R-:W-:Y:S02]  /*7380*/  ISETP.GT.U32.AND P4, PT, R5.reuse, R10, PT ;  /* 0x0000000a0500720c */ /* 0x040fe40003f84070 */
[----:B------:R-:W-:-:S11]  /*7390*/  ISETP.GT.U32.AND P3, PT, R5, R22, PT ;  /* 0x000000160500720c */ /* 0x000fd60003f64070 */
[----:B------:R-:W-:Y:S02]  /*73a0*/  @!P4 IADD3 R10, PT, PT, R10, -R5, RZ ;  /* 0x800000050a0ac210 */ /* 0x000fe40007ffe0ff */
[----:B------:R-:W-:Y:S02]  /*73b0*/  @!P3 IMAD.IADD R22, R22, 0x1, -R5 ;  /* 0x000000011616b824 */ /* 0x000fe400078e0a05 */
[----:B------:R-:W-:Y:S01]  /*73c0*/  ISETP.GT.U32.AND P3, PT, R5, R10, PT ;  /* 0x0000000a0500720c */ /* 0x000fe20003f64070 */
[----:B------:R-:W-:-:S12]  /*73d0*/  @!P0 IMAD.MOV R0, RZ, RZ, -R0 ;  /* 0x000000ffff008224 */ /* 0x000fd800078e0a00 */
[----:B------:R-:W-:-:S04]  /*73e0*/  @!P3 IMAD.IADD R10, R10, 0x1, -R5 ;  /* 0x000000010a0ab824 */ /* 0x000fc800078e0a05 */
[----:B0-----:R-:W-:-:S04]  /*73f0*/  IMAD.MOV.U32 R9, RZ, RZ, R10 ;  /* 0x000000ffff097224 */ /* 0x001fc800078e000a */
[----:B------:R-:W-:Y:S01]  /*7400*/  @!P5 IMAD.MOV R9, RZ, RZ, -R9 ;  /* 0x000000ffff09d224 */ /* 0x000fe200078e0a09 */
[----:B---3--:R-:W-:Y:S02]  /*7410*/  IABS R25, R23 ;  /* 0x0000001700197213 */ /* 0x008fe40000000000 */
[----:B------:R-:W-:Y:S02]  /*7420*/  ISETP.GE.AND P1, PT, R23, RZ, PT ;  /* 0x000000ff1700720c */ /* 0x000fe40003f26270 */
[----:B------:R-:W3:Y:S01]  /*7430*/  LDL.LU R23, [R1+0x350] ;  /* 0x0003500001177983 */ /* 0x000ee20000300800 */
[----:B--2---:R-:W-:Y:S01]  /*7440*/  IABS R6, R21 ;  /* 0x0000001500067213 */ /* 0x004fe20000000000 */
[----:B------:R-:W-:Y:S01]  /*7450*/  IMAD.HI.U32 R8, R4, R25, RZ ;  /* 0x0000001904087227 */ /* 0x000fe200078e00ff */
[----:B------:R-:W-:Y:S02]  /*7460*/  ISETP.GE.AND P2, PT, R21, RZ, PT ;  /* 0x000000ff1500720c */ /* 0x000fe40003f46270 */
[----:B------:R-:W2:Y:S01]  /*7470*/  LDL.LU R21, [R1+0x354] ;  /* 0x0003540001157983 */ /* 0x000ea20000300800 */
[----:B------:R-:W-:-:S04]  /*7480*/  IMAD.MOV R8, RZ, RZ, -R8 ;  /* 0x000000ffff087224 */ /* 0x000fc800078e0a08 */
[----:B------:R-:W-:-:S05]  /*7490*/  IMAD R25, R5, R8, R25 ;  /* 0x0000000805197224 */ /* 0x000fca00078e0219 */
[----:B------:R-:W-:Y:S01]  /*74a0*/  ISETP.GT.U32.AND P3, PT, R5, R25, PT ;  /* 0x000000190500720c */ /* 0x000fe20003f64070 */
[----:B------:R0:W-:Y:S04]  /*74b0*/  STL [R1+0x70], R0 ;  /* 0x0000700001007387 */ /* 0x0001e80000100800 */
[----:B------:R1:W-:Y:S08]  /*74c0*/  STL [R1+0x4c], R9 ;  /* 0x00004c0901007387 */ /* 0x0003f00000100800 */
[----:B------:R-:W-:Y:S01]  /*74d0*/  @!P3 IMAD.IADD R25, R25, 0x1, -R5 ;  /* 0x000000011919b824 */ /* 0x000fe200078e0a05 */
[----:B----4-:R-:W-:-:S02]  /*74e0*/  IABS R11, R18 ;  /* 0x00000012000b7213 */ /* 0x010fc40000000000 */
[----:B------:R-:W-:Y:S02]  /*74f0*/  ISETP.GE.AND P3, PT, R18, RZ, PT ;  /* 0x000000ff1200720c */ /* 0x000fe40003f66270 */
[----:B------:R-:W4:Y:S04]  /*7500*/  LDL.LU R18, [R1+0x358] ;  /* 0x0003580001127983 */ /* 0x000f280000300800 */
[----:B------:R-:W4:Y:S01]  /*7510*/  LDL.LU R29, [R1+0x35c] ;  /* 0x00035c00011d7983 */ /* 0x000f220000300800 */
[----:B------:R-:W-:-:S04]  /*7520*/  IMAD.HI.U32 R2, R4, R6, RZ ;  /* 0x0000000604027227 */ /* 0x000fc800078e00ff */
[----:B------:R-:W-:-:S04]  /*7530*/  IMAD.MOV R2, RZ, RZ, -R2 ;  /* 0x000000ffff027224 */ /* 0x000fc800078e0a02 */
[----:B------:R-:W-:Y:S01]  /*7540*/  IMAD R6, R5, R2, R6 ;  /* 0x0000000205067224 */ /* 0x000fe200078e0206 */
[----:B------:R-:W-:-:S04]  /*7550*/  IABS R2, R28 ;  /* 0x0000001c00027213 */ /* 0x000fc80000000000 */
[C---:B------:R-:W-:Y:S01]  /*7560*/  ISETP.GT.U32.AND P4, PT, R5.reuse, R6, PT ;  /* 0x000000060500720c */ /* 0x040fe20003f84070 */
[----:B------:R-:W-:Y:S01]  /*7570*/  IMAD.HI.U32 R12, R4, R2, RZ ;  /* 0x00000002040c7227 */ /* 0x000fe200078e00ff */
[----:B------:R-:W-:-:S03]  /*7580*/  ISETP.GT.U32.AND P0, PT, R5, R22, PT ;  /* 0x000000160500720c */ /* 0x000fc60003f04070 */
[----:B------:R-:W-:-:S04]  /*7590*/  IMAD.HI.U32 R8, R4, R11, RZ ;  /* 0x0000000b04087227 */ /* 0x000fc800078e00ff */
[----:B------:R-:W-:-:S04]  /*75a0*/  IMAD.MOV R12, RZ, RZ, -R12 ;  /* 0x000000ffff0c7224 */ /* 0x000fc800078e0a0c */
[----:B------:R-:W-:Y:S02]  /*75b0*/  @!P4 IMAD.IADD R6, R6, 0x1, -R5 ;  /* 0x000000010606c824 */ /* 0x000fe400078e0a05 */
[----:B------:R-:W-:Y:S02]  /*75c0*/  IMAD.MOV R8, RZ, RZ, -R8 ;  /* 0x000000ffff087224 */ /* 0x000fe400078e0a08 */
[C---:B------:R-:W-:Y:S01]  /*75d0*/  IMAD R2, R5.reuse, R12, R2 ;  /* 0x0000000c05027224 */ /* 0x040fe200078e0202 */
[C---:B------:R-:W-:Y:S02]  /*75e0*/  ISETP.GT.U32.AND P4, PT, R5.reuse, R6, PT ;  /* 0x000000060500720c */ /* 0x040fe40003f84070 */
[----:B------:R-:W-:Y:S01]  /*75f0*/  IABS R7, R24 ;  /* 0x0000001800077213 */ /* 0x000fe20000000000 */
[C---:B------:R-:W-:Y:S01]  /*7600*/  IMAD R11, R5.reuse, R8, R11 ;  /* 0x00000008050b7224 */ /* 0x040fe200078e020b */
[----:B------:R-:W-:Y:S01]  /*7610*/  ISETP.GT.U32.AND P5, PT, R5, R2, PT ;  /* 0x000000020500720c */ /* 0x000fe20003fa4070 */
[----:B------:R-:W-:-:S02]  /*7620*/  @!P0 IMAD.IADD R22, R22, 0x1, -R5 ;  /* 0x0000000116168824 */ /* 0x000fc400078e0a05 */
[----:B0-----:R-:W-:Y:S01]  /*7630*/  IMAD.HI.U32 R0, R4, R7, RZ ;  /* 0x0000000704007227 */ /* 0x001fe200078e00ff */
[----:B------:R-:W-:-:S03]  /*7640*/  ISETP.GT.U32.AND P0, PT, R5, R11, PT ;  /* 0x0000000b0500720c */ /* 0x000fc60003f04070 */
[----:B------:R-:W-:Y:S02]  /*7650*/  IMAD.MOV R0, RZ, RZ, -R0 ;  /* 0x000000ffff007224 */ /* 0x000fe400078e0a00 */
[----:B------:R-:W-:Y:S02]  /*7660*/  @!P4 IMAD.IADD R6, R6, 0x1, -R5 ;  /* 0x000000010606c824 */ /* 0x000fe400078e0a05 */
[C---:B------:R-:W-:Y:S02]  /*7670*/  IMAD R7, R5.reuse, R0, R7 ;  /* 0x0000000005077224 */ /* 0x040fe400078e0207 */
[--C-:B------:R-:W-:Y:S02]  /*7680*/  @!P5 IMAD.IADD R2, R2, 0x1, -R5.reuse ;  /* 0x000000010202d824 */ /* 0x100fe400078e0a05 */
[----:B------:R-:W-:Y:S01]  /*7690*/  @!P2 IMAD.MOV R6, RZ, RZ, -R6 ;  /* 0x000000ffff06a224 */ /* 0x000fe200078e0a06 */
[----:B------:R-:W-:Y:S01]  /*76a0*/  ISETP.GT.U32.AND P2, PT, R5, R7, PT ;  /* 0x000000070500720c */ /* 0x000fe20003f44070 */
[----:B------:R-:W-:Y:S01]  /*76b0*/  @!P0 IMAD.IADD R11, R11, 0x1, -R5 ;  /* 0x000000010b0b8824 */ /* 0x000fe200078e0a05 */
[----:B------:R-:W-:-:S02]  /*76c0*/  ISETP.GT.U32.AND P0, PT, R5, R2, PT ;  /* 0x000000020500720c */ /* 0x000fc40003f04070 */
[----:B------:R-:W-:Y:S02]  /*76d0*/  ISETP.GE.AND P4, PT, R28, RZ, PT ;  /* 0x000000ff1c00720c */ /* 0x000fe40003f86270 */
[----:B------:R-:W4:Y:S01]  /*76e0*/  LDL.LU R28, [R1+0x360] ;  /* 0x00036000011c7983 */ /* 0x000f220000300800 */
[----:B------:R-:W-:Y:S01]  /*76f0*/  IABS R10, R20 ;  /* 0x00000014000a7213 */ /* 0x000fe20000000000 */
[----:B------:R-:W-:-:S04]  /*7700*/  @!P6 IMAD.MOV R22, RZ, RZ, -R22 ;  /* 0x000000ffff16e224 */ /* 0x000fc800078e0a16 */
[----:B------:R-:W-:-:S04]  /*7710*/  IMAD.HI.U32 R0, R4, R10, RZ ;  /* 0x0000000a04007227 */ /* 0x000fc800078e00ff */
[----:B------:R-:W-:Y:S01]  /*7720*/  IMAD.MOV R0, RZ, RZ, -R0 ;  /* 0x000000ffff007224 */ /* 0x000fe200078e0a00 */
[----:B------:R-:W-:Y:S01]  /*7730*/  ISETP.GT.U32.AND P5, PT, R5, R25, PT ;  /* 0x000000190500720c */ /* 0x000fe20003fa4070 */
[----:B------:R-:W-:Y:S01]  /*7740*/  STL [R1+0x19b0], R22 ;  /* 0x0019b01601007387 */ /* 0x000fe20000100800 */
[----:B------:R-:W-:Y:S02]  /*7750*/  @!P2 IMAD.IADD R7, R7, 0x1, -R5 ;  /* 0x000000010707a824 */ /* 0x000fe400078e0a05 */
[C---:B------:R-:W-:Y:S01]  /*7760*/  IMAD R10, R5.reuse, R0, R10 ;  /* 0x00000000050a7224 */ /* 0x040fe200078e020a */
[----:B------:R-:W-:Y:S01]  /*7770*/  STL [R1+0x40], R6 ;  /* 0x0000400601007387 */ /* 0x000fe20000100800 */
[----:B------:R-:W-:Y:S02]  /*7780*/  @!P0 IADD3 R2, PT, PT, R2, -R5, RZ ;  /* 0x8000000502028210 */ /* 0x000fe40007ffe0ff */
[C---:B------:R-:W-:Y:S02]  /*7790*/  ISETP.GT.U32.AND P6, PT, R5.reuse, R11, PT ;  /* 0x0000000b0500720c */ /* 0x040fe40003fc4070 */
[----:B------:R-:W-:Y:S01]  /*77a0*/  ISETP.GT.U32.AND P0, PT, R5, R10, PT ;  /* 0x0000000a0500720c */ /* 0x000fe20003f04070 */
[----:B-1----:R-:W-:-:S02]  /*77b0*/  IMAD.MOV.U32 R9, RZ, RZ, R2 ;  /* 0x000000ffff097224 */ /* 0x002fc400078e0002 */
[----:B------:R-:W-:Y:S02]  /*77c0*/  @!P5 IMAD.IADD R25, R25, 0x1, -R5 ;  /* 0x000000011919d824 */ /* 0x000fe400078e0a05 */
[----:B------:R-:W-:Y:S02]  /*77d0*/  @!P4 IMAD.MOV R9, RZ, RZ, -R9 ;  /* 0x000000ffff09c224 */ /* 0x000fe400078e0a09 */
[----:B------:R-:W-:-:S04]  /*77e0*/  @!P1 IMAD.MOV R25, RZ, RZ, -R25 ;  /* 0x000000ffff199224 */ /* 0x000fc800078e0a19 */
[--C-:B------:R-:W-:Y:S02]  /*77f0*/  @!P6 IMAD.IADD R11, R11, 0x1, -R5.reuse ;  /* 0x000000010b0be824 */ /* 0x100fe400078e0a05 */
[----:B------:R-:W-:Y:S01]  /*7800*/  @!P0 IMAD.IADD R10, R10, 0x1, -R5 ;  /* 0x000000010a0a8824 */ /* 0x000fe200078e0a05 */
[C---:B------:R-:W-:Y:S02]  /*7810*/  ISETP.GT.U32.AND P0, PT, R5.reuse, R7, PT ;  /* 0x000000070500720c */ /* 0x040fe40003f04070 */
[----:B------:R-:W-:Y:S02]  /*7820*/  ISETP.GE.AND P6, PT, R20, RZ, PT ;  /* 0x000000ff1400720c */ /* 0x000fe40003fc6270 */
[----:B------:R-:W-:-:S09]  /*7830*/  ISETP.GT.U32.AND P4, PT, R5, R10, PT ;  /* 0x0000000a0500720c */ /* 0x000fd20003f84070 */
[----:B------:R-:W-:Y:S01]  /*7840*/  @!P0 IMAD.IADD R7, R7, 0x1, -R5 ;  /* 0x0000000107078824 */ /* 0x000fe200078e0a05 */
[----:B------:R-:W-:-:S03]  /*7850*/  ISETP.GE.AND P5, PT, R24, RZ, PT ;  /* 0x000000ff1800720c */ /* 0x000fc60003fa6270 */
[----:B------:R-:W-:-:S04]  /*7860*/  @!P4 IMAD.IADD R10, R10, 0x1, -R5 ;  /* 0x000000010a0ac824 */ /* 0x000fc800078e0a05 */
[----:B------:R-:W-:-:S06]  /*7870*/  @!P6 IMAD.MOV R10, RZ, RZ, -R10 ;  /* 0x000000ffff0ae224 */ /* 0x000fcc00078e0a0a */
[----:B------:R-:W-:Y:S01]  /*7880*/  @!P5 IMAD.MOV R7, RZ, RZ, -R7 ;  /* 0x000000ffff07d224 */ /* 0x000fe200078e0a07 */
[----:B---3--:R-:W-:Y:S02]  /*7890*/  IABS R12, R23 ;  /* 0x00000017000c7213 */ /* 0x008fe40000000000 */
[----:B------:R-:W-:Y:S02]  /*78a0*/  ISETP.GE.AND P2, PT, R23, RZ, PT ;  /* 0x000000ff1700720c */ /* 0x000fe40003f46270 */
[----:B------:R-:W3:Y:S01]  /*78b0*/  LDL.LU R23, [R1+0x364] ;  /* 0x0003640001177983 */ /* 0x000ee20000300800 */
[----:B------:R-:W-:-:S03]  /*78c0*/  IMAD.HI.U32 R0, R4, R12, RZ ;  /* 0x0000000c04007227 */ /* 0x000fc600078e00ff */
[----:B------:R-:W3:Y:S01]  /*78d0*/  LDL.LU R20, [R1+0x368] ;  /* 0x0003680001147983 */ /* 0x000ee20000300800 */
[----:B------:R-:W-:-:S04]  /*78e0*/  IMAD.MOV R0, RZ, RZ, -R0 ;  /* 0x000000ffff007224 */ /* 0x000fc800078e0a00 */
[C---:B------:R-:W-:Y:S01]  /*78f0*/  IMAD R12, R5.reuse, R0, R12 ;  /* 0x00000000050c7224 */ /* 0x040fe200078e020c */
[----:B------:R-:W-:Y:S04]  /*7900*/  STL [R1+0x19b4], R25 ;  /* 0x0019b41901007387 */ /* 0x000fe80000100800 */
[----:B------:R-:W-:Y:S01]  /*7910*/  ISETP.GT.U32.AND P1, PT, R5, R12, PT ;  /* 0x0000000c0500720c */ /* 0x000fe20003f24070 */
[----:B------:R0:W-:Y:S01]  /*7920*/  STL [R1+0x24], R9 ;  /* 0x0000240901007387 */ /* 0x0001e20000100800 */
[----:B--2---:R-:W-:Y:S01]  /*7930*/  IABS R8, R21 ;  /* 0x0000001500087213 */ /* 0x004fe20000000000 */
[----:B0-----:R-:W-:-:S04]  /*7940*/  IMAD.MOV.U32 R9, RZ, RZ, R11 ;  /* 0x000000ffff097224 */ /* 0x001fc800078e000b */
[----:B------:R-:W-:-:S06]  /*7950*/  @!P3 IMAD.MOV R9, RZ, RZ, -R9 ;  /* 0x000000ffff09b224 */ /* 0x000fcc00078e0a09 */
[----:B------:R-:W-:Y:S01]  /*7960*/  @!P1 IMAD.IADD R12, R12, 0x1, -R5 ;  /* 0x000000010c0c9824 */ /* 0x000fe200078e0a05 */
[----:B------:R-:W-:Y:S01]  /*7970*/  ISETP.GE.AND P0, PT, R21, RZ, PT ;  /* 0x000000ff1500720c */ /* 0x000fe20003f06270 */
[----:B------:R0:W-:Y:S03]  /*7980*/  STL [R1+0x28], R9 ;  /* 0x0000280901007387 */ /* 0x0001e60000100800 */
[----:B------:R-:W-:Y:S01]  /*7990*/  ISETP.GT.U32.AND P1, PT, R5, R12, PT ;  /* 0x0000000c0500720c */ /* 0x000fe20003f24070 */
[----:B------:R-:W2:Y:S01]  /*79a0*/  LDL.LU R21, [R1+0x36c] ;  /* 0x00036c0001157983 */ /* 0x000ea20000300800 */
[----:B------:R-:W-:-:S03]  /*79b0*/  IMAD.HI.U32 R6, R4, R8, RZ ;  /* 0x0000000804067227 */ /* 0x000fc600078e00ff */
[----:B------:R-:W2:Y:S08]  /*79c0*/  LDL.LU R22, [R1+0x370] ;  /* 0x0003700001167983 */ /* 0x000eb00000300800 */
[----:B------:R-:W-:-:S05]  /*79d0*/  @!P1 IADD3 R12, PT, PT, R12, -R5, RZ ;  /* 0x800000050c0c9210 */ /* 0x000fca0007ffe0ff */
[----:B0-----:R-:W-:Y:S01]  /*79e0*/  IMAD.MOV.U32 R9, RZ, RZ, R12 ;  /* 0x000000ffff097224 */ /* 0x001fe200078e000c */
[----:B------:R0:W-:Y:S03]  /*79f0*/  STL [R1+0x19b8], R7 ;  /* 0x0019b80701007387 */ /* 0x0001e60000100800 */
[----:B------:R-:W-:Y:S01]  /*7a00*/  @!P2 IMAD.MOV R9, RZ, RZ, -R9 ;  /* 0x000000ffff09a224 */ /* 0x000fe200078e0a09 */
[----:B----4-:R-:W-:Y:S01]  /*7a10*/  IABS R0, R18 ;  /* 0x0000001200007213 */ /* 0x010fe20000000000 */
[----:B------:R-:W-:Y:S01]  /*7a20*/  IMAD.MOV R6, RZ, RZ, -R6 ;  /* 0x000000ffff067224 */ /* 0x000fe200078e0a06 */
[----:B------:R-:W-:Y:S04]  /*7a30*/  STL [R1+0x19bc], R10 ;  /* 0x0019bc0a01007387 */ /* 0x000fe80000100800 */
[----:B------:R1:W-:Y:S01]  /*7a40*/  STL [R1+0x20], R9 ;  /* 0x0000200901007387 */ /* 0x0003e20000100800 */
[----:B------:R-:W-:-:S03]  /*7a50*/  IMAD R8, R5, R6, R8 ;  /* 0x0000000605087224 */ /* 0x000fc600078e0208 */
[----:B------:R-:W4:Y:S01]  /*7a60*/  LDL.LU R19, [R1+0x374] ;  /* 0x0003740001137983 */ /* 0x000f220000300800 */
[----:B------:R-:W-:-:S03]  /*7a70*/  IMAD.HI.U32 R6, R4, R0, RZ ;  /* 0x0000000004067227 */ /* 0x000fc600078e00ff */
[----:B------:R-:W4:Y:S01]  /*7a80*/  LDL.LU R27, [R1+0x378] ;  /* 0x00037800011b7983 */ /* 0x000f220000300800 */
[----:B------:R-:W-:Y:S01]  /*7a90*/  IMAD.MOV R6, RZ, RZ, -R6 ;  /* 0x000000ffff067224 */ /* 0x000fe200078e0a06 */
[C---:B------:R-:W-:Y:S02]  /*7aa0*/  ISETP.GT.U32.AND P3, PT, R5.reuse, R8, PT ;  /* 0x000000080500720c */ /* 0x040fe40003f64070 */
[----:B------:R-:W4:Y:S01]  /*7ab0*/  LDL.LU R26, [R1+0x37c] ;  /* 0x00037c00011a7983 */ /* 0x000f220000300800 */
[----:B------:R-:W-:-:S03]  /*7ac0*/  IMAD R0, R5, R6, R0 ;  /* 0x0000000605007224 */ /* 0x000fc600078e0200 */
[----:B------:R-:W4:Y:S02]  /*7ad0*/  LDL.LU R17, [R1+0x380] ;  /* 0x0003800001117983 */ /* 0x000f240000300800 */
[----:B------:R-:W-:-:S05]  /*7ae0*/  ISETP.GT.U32.AND P4, PT, R5, R0, PT ;  /* 0x000000000500720c */ /* 0x000fca0003f84070 */
[----:B------:R-:W-:-:S08]  /*7af0*/  @!P3 IMAD.IADD R8, R8, 0x1, -R5 ;  /* 0x000000010808b824 */ /* 0x000fd000078e0a05 */
[----:B------:R-:W-:Y:S01]  /*7b00*/  @!P4 IMAD.IADD R0, R0, 0x1, -R5 ;  /* 0x000000010000c824 */ /* 0x000fe200078e0a05 */
[----:B------:R-:W-:-:S04]  /*7b10*/  ISETP.GT.U32.AND P4, PT, R5, R8, PT ;  /* 0x000000080500720c */ /* 0x000fc80003f84070 */
[----:B------:R-:W-:Y:S02]  /*7b20*/  ISETP.GT.U32.AND P5, PT, R5, R0, PT ;  /* 0x000000000500720c */ /* 0x000fe40003fa4070 */
[----:B------:R-:W-:-:S07]  /*7b30*/  ISETP.GE.AND P3, PT, R18, RZ, PT ;  /* 0x000000ff1200720c */ /* 0x000fce0003f66270 */
[----:B------:R-:W-:-:S04]  /*7b40*/  @!P4 IMAD.IADD R8, R8, 0x1, -R5 ;  /* 0x000000010808c824 */ /* 0x000fc800078e0a05 */
[----:B0-----:R-:W-:Y:S02]  /*7b50*/  IMAD.MOV.U32 R7, RZ, RZ, R8 ;  /* 0x000000ffff077224 */ /* 0x001fe400078e0008 */
[----:B------:R-:W-:Y:S02]  /*7b60*/  @!P5 IMAD.IADD R0, R0, 0x1, -R5 ;  /* 0x000000010000d824 */ /* 0x000fe400078e0a05 */
[----:B------:R-:W-:Y:S02]  /*7b70*/  @!P0 IMAD.MOV R7, RZ, RZ, -R7 ;  /* 0x000000ffff078224 */ /* 0x000fe400078e0a07 */
[----:B------:R-:W-:-:S03]  /*7b80*/  @!P3 IMAD.MOV R0, RZ, RZ, -R0 ;  /* 0x000000ffff00b224 */ /* 0x000fc600078e0a00 */
[----:B------:R0:W-:Y:S04]  /*7b90*/  STL [R1+0x1c], R7 ;  /* 0x00001c0701007387 */ /* 0x0001e80000100800 */
[----:B------:R2:W-:Y:S04]  /*7ba0*/  STL [R1+0x18], R0 ;  /* 0x0000180001007387 */ /* 0x0005e80000100800 */
[----:B-1----:R-:W4:Y:S01]  /*7bb0*/  LDL.LU R9, [R1+0x384] ;  /* 0x0003840001097983 */ /* 0x002f220000300800 */
[----:B------:R-:W-:Y:S01]  /*7bc0*/  IABS R16, R29 ;  /* 0x0000001d00107213 */ /* 0x000fe20000000000 */
[----:B0-----:R-:W0:Y:S02]  /*7bd0*/  LDC R7, c[0x0][0x3ac] ;  /* 0x0000eb00ff077b82 */ /* 0x001e240000000800 */
[----:B------:R-:W4:Y:S01]  /*7be0*/  LDL.LU R24, [R1+0x388] ;  /* 0x0003880001187983 */ /* 0x000f220000300800 */
[----:B------:R-:W-:-:S03]  /*7bf0*/  ISETP.GE.AND P6, PT, R29, RZ, PT ;  /* 0x000000ff1d00720c */ /* 0x000fc60003fc6270 */
[----:B------:R-:W4:Y:S01]  /*7c00*/  LDL.LU R29, [R1+0x38c] ;  /* 0x00038c00011d7983 */ /* 0x000f220000300800 */
[----:B------:R-:W-:-:S05]  /*7c10*/  IABS R2, R28 ;  /* 0x0000001c00027213 */ /* 0x000fca0000000000 */
[----:B------:R-:W-:-:S04]  /*7c20*/  IMAD.HI.U32 R6, R4, R2, RZ ;  /* 0x0000000204067227 */ /* 0x000fc800078e00ff */
[----:B------:R-:W-:Y:S02]  /*7c30*/  IMAD.MOV R6, RZ, RZ, -R6 ;  /* 0x000000ffff067224 */ /* 0x000fe400078e0a06 */
[----:B------:R-:W-:-:S04]  /*7c40*/  IMAD.HI.U32 R13, R4, R16, RZ ;  /* 0x00000010040d7227 */ /* 0x000fc800078e00ff */
[----:B------:R-:W-:Y:S02]  /*7c50*/  IMAD R2, R5, R6, R2 ;  /* 0x0000000605027224 */ /* 0x000fe400078e0202 */
[----:B------:R-:W-:-:S04]  /*7c60*/  IMAD.MOV R13, RZ, RZ, -R13 ;  /* 0x000000ffff0d7224 */ /* 0x000fc800078e0a0d */
[----:B------:R-:W-:-:S05]  /*7c70*/  IMAD R16, R5, R13, R16 ;  /* 0x0000000d05107224 */ /* 0x000fca00078e0210 */
[----:B------:R-:W-:-:S13]  /*7c80*/  ISETP.GT.U32.AND P1, PT, R5, R16, PT ;  /* 0x000000100500720c */ /* 0x000fda0003f24070 */
[----:B------:R-:W-:Y:S01]  /*7c90*/  @!P1 IMAD.IADD R16, R16, 0x1, -R5 ;  /* 0x0000000110109824 */ /* 0x000fe200078e0a05 */
[----:B------:R-:W-:-:S04]  /*7ca0*/  ISETP.GT.U32.AND P2, PT, R5, R2, PT ;  /* 0x000000020500720c */ /* 0x000fc80003f44070 */
[----:B------:R-:W-:-:S09]  /*7cb0*/  ISETP.GT.U32.AND P0, PT, R5, R16, PT ;  /* 0x000000100500720c */ /* 0x000fd20003f04070 */
[----:B------:R-:W-:-:S04]  /*7cc0*/  @!P2 IMAD.IADD R2, R2, 0x1, -R5 ;  /* 0x000000010202a824 */ /* 0x000fc800078e0a05 */
[----:B------:R-:W-:Y:S01]  /*7cd0*/  @!P0 IMAD.IADD R16, R16, 0x1, -R5 ;  /* 0x0000000110108824 */ /* 0x000fe200078e0a05 */
[----:B------:R-:W-:Y:S02]  /*7ce0*/  ISETP.GT.U32.AND P2, PT, R5, R2, PT ;  /* 0x000000020500720c */ /* 0x000fe40003f44070 */
[----:B------:R-:W-:Y:S01]  /*7cf0*/  ISETP.GE.AND P4, PT, R28, RZ, PT ;  /* 0x000000ff1c00720c */ /* 0x000fe20003f86270 */
[----:B------:R-:W-:-:S10]  /*7d00*/  @!P6 IMAD.MOV R16, RZ, RZ, -R16 ;  /* 0x000000ffff10e224 */ /* 0x000fd400078e0a10 */
[----:B------:R-:W-:Y:S01]  /*7d10*/  @!P2 IMAD.IADD R2, R2, 0x1, -R5 ;  /* 0x000000010202a824 */ /* 0x000fe200078e0a05 */
[----:B---3--:R-:W-:-:S05]  /*7d20*/  IABS R11, R23 ;  /* 0x00000017000b7213 */ /* 0x008fca0000000000 */
[----:B------:R-:W-:-:S04]  /*7d30*/  IMAD.HI.U32 R6, R4, R11, RZ ;  /* 0x0000000b04067227 */ /* 0x000fc800078e00ff */
[----:B------:R-:W-:-:S04]  /*7d40*/  IMAD.MOV R6, RZ, RZ, -R6 ;  /* 0x000000ffff067224 */ /* 0x000fc800078e0a06 */
[----:B------:R-:W-:-:S05]  /*7d50*/  IMAD R11, R5, R6, R11 ;  /* 0x00000006050b7224 */ /* 0x000fca00078e020b */
[----:B------:R-:W-:Y:S02]  /*7d60*/  ISETP.GT.U32.AND P5, PT, R5, R11, PT ;  /* 0x0000000b0500720c */ /* 0x000fe40003fa4070 */
[----:B------:R-:W-:Y:S02]  /*7d70*/  IABS R18, R20 ;  /* 0x0000001400127213 */ /* 0x000fe40000000000 */
[----:B------:R-:W-:-:S03]  /*7d80*/  ISETP.GE.AND P1, PT, R23, RZ, PT ;  /* 0x000000ff1700720c */ /* 0x000fc60003f26270 */
[----:B------:R-:W-:-:S04]  /*7d90*/  IMAD.HI.U32 R6, R4, R18, RZ ;  /* 0x0000001204067227 */ /* 0x000fc800078e00ff */
[----:B------:R-:W-:Y:S02]  /*7da0*/  IMAD.MOV R6, RZ, RZ, -R6 ;  /* 0x000000ffff067224 */ /* 0x000fe400078e0a06 */
[----:B------:R-:W-:Y:S02]  /*7db0*/  @!P5 IMAD.IADD R11, R11, 0x1, -R5 ;  /* 0x000000010b0bd824 */ /* 0x000fe400078e0a05 */
[C---:B------:R-:W-:Y:S01]  /*7dc0*/  IMAD R18, R5.reuse, R6, R18 ;  /* 0x0000000605127224 */ /* 0x040fe200078e0212 */
[----:B--2---:R-:W-:Y:S02]  /*7dd0*/  IABS R23, R21 ;  /* 0x0000001500177213 */ /* 0x004fe40000000000 */
[----:B------:R-:W-:-:S03]  /*7de0*/  ISETP.GT.U32.AND P5, PT, R5, R11, PT ;  /* 0x0000000b0500720c */ /* 0x000fc60003fa4070 */
[----:B------:R-:W-:-:S04]  /*7df0*/  IMAD.HI.U32 R6, R4, R23, RZ ;  /* 0x0000001704067227 */ /* 0x000fc800078e00ff */
[----:B------:R-:W-:-:S04]  /*7e00*/  IMAD.MOV R6, RZ, RZ, -R6 ;  /* 0x000000ffff067224 */ /* 0x000fc800078e0a06 */
[----:B------:R-:W-:Y:S02]  /*7e10*/  IMAD R23, R5, R6, R23 ;  /* 0x0000000605177224 */ /* 0x000fe400078e0217 */
[----:B------:R-:W-:-:S03]  /*7e20*/  @!P5 IMAD.IADD R11, R11, 0x1, -R5 ;  /* 0x000000010b0bd824 */ /* 0x000fc600078e0a05 */
[C---:B------:R-:W-:Y:S02]  /*7e30*/  ISETP.GT.U32.AND P5, PT, R5.reuse, R23, PT ;  /* 0x000000170500720c */ /* 0x040fe40003fa4070 */
[----:B------:R-:W-:Y:S02]  /*7e40*/  IABS R8, R22 ;  /* 0x0000001600087213 */ /* 0x000fe40000000000 */
[----:B------:R-:W-:-:S03]  /*7e50*/  ISETP.GT.U32.AND P0, PT, R5, R18, PT ;  /* 0x000000120500720c */ /* 0x000fc60003f04070 */
[----:B------:R-:W-:-:S06]  /*7e60*/  IMAD.HI.U32 R0, R4, R8, RZ ;  /* 0x0000000804007227 */ /* 0x000fcc00078e00ff */
[----:B------:R-:W-:Y:S02]  /*7e70*/  @!P5 IADD3 R23, PT, PT, R23, -R5, RZ ;  /* 0x800000051717d210 */ /* 0x000fe40007ffe0ff */
[----:B----4-:R-:W-:Y:S02]  /*7e80*/  IABS R12, R27 ;  /* 0x0000001b000c7213 */ /* 0x010fe40000000000 */
[----:B------:R-:W-:Y:S01]  /*7e90*/  ISETP.GT.U32.AND P5, PT, R5, R23, PT ;  /* 0x000000170500720c */ /* 0x000fe20003fa4070 */
[----:B------:R-:W-:Y:S02]  /*7ea0*/  IMAD.MOV R0, RZ, RZ, -R0 ;  /* 0x000000ffff007224 */ /* 0x000fe400078e0a00 */
[----:B------:R-:W-:-:S04]  /*7eb0*/  IMAD.HI.U32 R6, R4, R12, RZ ;  /* 0x0000000c04067227 */ /* 0x000fc800078e00ff */
[----:B------:R-:W-:Y:S02]  /*7ec0*/  IMAD.MOV R6, RZ, RZ, -R6 ;  /* 0x000000ffff067224 */ /* 0x000fe400078e0a06 */
[C---:B------:R-:W-:Y:S02]  /*7ed0*/  IMAD R8, R5.reuse, R0, R8 ;  /* 0x0000000005087224 */ /* 0x040fe400078e0208 */
[C---:B------:R-:W-:Y:S02]  /*7ee0*/  IMAD R12, R5.reuse, R6, R12 ;  /* 0x00000006050c7224 */ /* 0x040fe400078e020c */
[--C-:B------:R-:W-:Y:S01]  /*7ef0*/  @!P0 IMAD.IADD R18, R18, 0x1, -R5.reuse ;  /* 0x0000000112128824 */ /* 0x100fe200078e0a05 */
[----:B------:R-:W-:Y:S01]  /*7f00*/  ISETP.GT.U32.AND P0, PT, R5, R8, PT ;  /* 0x000000080500720c */ /* 0x000fe20003f04070 */
[----:B------:R-:W-:Y:S01]  /*7f10*/  @!P5 IMAD.IADD R23, R23, 0x1, -R5 ;  /* 0x000000011717d824 */ /* 0x000fe200078e0a05 */
[----:B------:R-:W-:Y:S02]  /*7f20*/  ISETP.GE.AND P2, PT, R21, RZ, PT ;  /* 0x000000ff1500720c */ /* 0x000fe40003f46270 */
[----:B------:R-:W-:-:S02]  /*7f30*/  ISETP.GT.U32.AND P5, PT, R5, R12, PT ;  /* 0x0000000c0500720c */ /* 0x000fc40003fa4070 */
[----:B------:R-:W-:Y:S02]  /*7f40*/  IABS R21, R19 ;  /* 0x0000001300157213 */ /* 0x000fe40000000000 */
[----:B------:R-:W-:Y:S02]  /*7f50*/  ISETP.GT.U32.AND P6, PT, R5, R18, PT ;  /* 0x000000120500720c */ /* 0x000fe40003fc4070 */
[----:B------:R-:W-:Y:S01]  /*7f60*/  IABS R28, R26 ;  /* 0x0000001a001c7213 */ /* 0x000fe20000000000 */
[----:B------:R-:W-:-:S04]  /*7f70*/  IMAD.HI.U32 R14, R4, R21, RZ ;  /* 0x00000015040e7227 */ /* 0x000fc800078e00ff */
[----:B------:R-:W-:Y:S02]  /*7f80*/  IMAD.MOV R14, RZ, RZ, -R14 ;  /* 0x000000ffff0e7224 */ /* 0x000fe400078e0a0e */
[----:B------:R-:W-:Y:S02]  /*7f90*/  @!P0 IMAD.IADD R8, R8, 0x1, -R5 ;  /* 0x0000000108088824 */ /* 0x000fe400078e0a05 */
[----:B------:R-:W-:Y:S01]  /*7fa0*/  IMAD.HI.U32 R0, R4, R28, RZ ;  /* 0x0000001c04007227 */ /* 0x000fe200078e00ff */
[----:B------:R-:W-:-:S03]  /*7fb0*/  IABS R13, R17 ;  /* 0x00000011000d7213 */ /* 0x000fc60000000000 */
[----:B------:R-:W-:Y:S01]  /*7fc0*/  @!P5 IMAD.IADD R12, R12, 0x1, -R5 ;  /* 0x000000010c0cd824 */ /* 0x000fe200078e0a05 */
[C---:B------:R-:W-:Y:S01]  /*7fd0*/  ISETP.GT.U32.AND P0, PT, R5.reuse, R8, PT ;  /* 0x000000080500720c */ /* 0x040fe20003f04070 */
[C---:B------:R-:W-:Y:S02]  /*7fe0*/  IMAD R21, R5.reuse, R14, R21 ;  /* 0x0000000e05157224 */ /* 0x040fe400078e0215 */
[----:B------:R-:W-:Y:S02]  /*7ff0*/  IMAD.MOV R0, RZ, RZ, -R0 ;  /* 0x000000ffff007224 */ /* 0x000fe400078e0a00 */
[----:B------:R-:W-:Y:S01]  /*8000*/  @!P1 IMAD.MOV R11, RZ, RZ, -R11 ;  /* 0x000000ffff0b9224 */ /* 0x000fe200078e0a0b */
[C---:B------:R-:W-:Y:S01]  /*8010*/  ISETP.GT.U32.AND P1, PT, R5.reuse, R12, PT ;  /* 0x0000000c0500720c */ /* 0x040fe20003f24070 */
[----:B------:R-:W-:Y:S01]  /*8020*/  @!P6 IMAD.IADD R18, R18, 0x1, -R5 ;  /* 0x000000011212e824 */ /* 0x000fe200078e0a05 */
[C---:B------:R-:W-:Y:S01]  /*8030*/  ISETP.GT.U32.AND P6, PT, R5.reuse, R21, PT ;  /* 0x000000150500720c */ /* 0x040fe20003fc4070 */
[----:B------:R-:W-:-:S02]  /*8040*/  IMAD R28, R5, R0, R28 ;  /* 0x00000000051c7224 */ /* 0x000fc400078e021c */
[----:B------:R-:W-:-:S04]  /*8050*/  IMAD.HI.U32 R0, R4, R13, RZ ;  /* 0x0000000d04007227 */ /* 0x000fc800078e00ff */
[----:B------:R-:W-:Y:S02]  /*8060*/  IMAD.MOV R0, RZ, RZ, -R0 ;  /* 0x000000ffff007224 */ /* 0x000fe400078e0a00 */
[----:B------:R-:W-:Y:S01]  /*8070*/  @!P0 IMAD.IADD R8, R8, 0x1, -R5 ;  /* 0x0000000108088824 */ /* 0x000fe200078e0a05 */
[C---:B------:R-:W-:Y:S01]  /*8080*/  ISETP.GT.U32.AND P0, PT, R5.reuse, R28, PT ;  /* 0x0000001c0500720c */ /* 0x040fe20003f04070 */
[----:B------:R-:W-:Y:S02]  /*8090*/  IMAD R13, R5, R0, R13 ;  /* 0x00000000050d7224 */ /* 0x000fe400078e020d */
[--C-:B------:R-:W-:Y:S01]  /*80a0*/  @!P1 IMAD.IADD R12, R12, 0x1, -R5.reuse ;  /* 0x000000010c0c9824 */ /* 0x100fe200078e0a05 */
[----:B------:R-:W-:Y:S01]  /*80b0*/  ISETP.GE.AND P1, PT, R26, RZ, PT ;  /* 0x000000ff1a00720c */ /* 0x000fe20003f26270 */
[----:B------:R-:W-:Y:S01]  /*80c0*/  @!P6 IMAD.IADD R21, R21, 0x1, -R5 ;  /* 0x000000011515e824 */ /* 0x000fe200078e0a05 */
[----:B------:R-:W-:Y:S01]  /*80d0*/  ISETP.GT.U32.AND P6, PT, R5, R13, PT ;  /* 0x0000000d0500720c */ /* 0x000fe20003fc4070 */
[----:B------:R-:W1:Y:S01]  /*80e0*/  S2R R26, SR_TID.X ;  /* 0x00000000001a7919 */ /* 0x000e620000002100 */
[----:B------:R-:W-:-:S02]  /*80f0*/  ISETP.GE.AND P3, PT, R20, RZ, PT ;  /* 0x000000ff1400720c */ /* 0x000fc40003f66270 */
[----:B------:R-:W-:Y:S01]  /*8100*/  IABS R20, R24 ;  /* 0x0000001800147213 */ /* 0x000fe20000000000 */
[----:B------:R-:W-:Y:S01]  /*8110*/  @!P4 IMAD.MOV R2, RZ, RZ, -R2 ;  /* 0x000000ffff02c224 */ /* 0x000fe200078e0a02 */
[----:B------:R-:W-:Y:S01]  /*8120*/  IABS R6, R9 ;  /* 0x0000000900067213 */ /* 0x000fe20000000000 */
[----:B------:R-:W-:Y:S01]  /*8130*/  @!P0 IMAD.IADD R28, R28, 0x1, -R5 ;  /* 0x000000011c1c8824 */ /* 0x000fe200078e0a05 */
[----:B------:R-:W-:Y:S01]  /*8140*/  IABS R0, R29 ;  /* 0x0000001d00007213 */ /* 0x000fe20000000000 */
[----:B------:R-:W-:Y:S01]  /*8150*/  IMAD.HI.U32 R15, R4, R20, RZ ;  /* 0x00000014040f7227 */ /* 0x000fe200078e00ff */
[----:B------:R-:W-:-:S03]  /*8160*/  ISETP.GT.U32.AND P4, PT, R5, R21, PT ;  /* 0x000000150500720c */ /* 0x000fc60003f84070 */
[----:B------:R-:W-:Y:S01]  /*8170*/  @!P6 IMAD.IADD R13, R13, 0x1, -R5 ;  /* 0x000000010d0de824 */ /* 0x000fe200078e0a05 */
[----:B------:R-:W-:Y:S01]  /*8180*/  ISETP.GT.U32.AND P6, PT, R5, R28, PT ;  /* 0x0000001c0500720c */ /* 0x000fe20003fc4070 */
[----:B------:R-:W-:Y:S01]  /*8190*/  IMAD.HI.U32 R14, R4, R6, RZ ;  /* 0x00000006040e7227 */ /* 0x000fe200078e00ff */
[----:B------:R-:W-:-:S03]  /*81a0*/  ISETP.GE.AND P5, PT, R22, RZ, PT ;  /* 0x000000ff1600720c */ /* 0x000fc60003fa6270 */
[----:B------:R-:W-:Y:S02]  /*81b0*/  IMAD.MOV R15, RZ, RZ, -R15 ;  /* 0x000000ffff0f7224 */ /* 0x000fe400078e0a0f */
[----:B------:R-:W-:-:S04]  /*81c0*/  IMAD.HI.U32 R4, R4, R0, RZ ;  /* 0x0000000004047227 */ /* 0x000fc800078e00ff */
[----:B------:R-:W-:Y:S02]  /*81d0*/  IMAD.MOV R14, RZ, RZ, -R14 ;  /* 0x000000ffff0e7224 */ /* 0x000fe400078e0a0e */
[C---:B------:R-:W-:Y:S02]  /*81e0*/  IMAD R20, R5.reuse, R15, R20 ;  /* 0x0000000f05147224 */ /* 0x040fe400078e0214 */
[----:B------:R-:W-:Y:S02]  /*81f0*/  IMAD.MOV R4, RZ, RZ, -R4 ;  /* 0x000000ffff047224 */ /* 0x000fe400078e0a04 */
[C---:B------:R-:W-:Y:S02]  /*8200*/  IMAD R6, R5.reuse, R14, R6 ;  /* 0x0000000e05067224 */ /* 0x040fe400078e0206 */
[----:B------:R-:W-:Y:S02]  /*8210*/  IMAD R0, R5, R4, R0 ;  /* 0x0000000405007224 */ /* 0x000fe400078e0200 */
[--C-:B------:R-:W-:Y:S01]  /*8220*/  @!P4 IMAD.IADD R21, R21, 0x1, -R5.reuse ;  /* 0x000000011515c824 */ /* 0x100fe200078e0a05 */
[----:B------:R-:W-:Y:S01]  /*8230*/  ISETP.GT.U32.AND P4, PT, R5, R20, PT ;  /* 0x000000140500720c */ /* 0x000fe20003f84070 */
[----:B------:R-:W-:Y:S01]  /*8240*/  @!P6 IMAD.IADD R28, R28, 0x1, -R5 ;  /* 0x000000011c1ce824 */ /* 0x000fe200078e0a05 */
[----:B------:R-:W-:-:S02]  /*8250*/  @!P2 IADD3 R23, PT, PT, -R23, RZ, RZ ;  /* 0x000000ff1717a210 */ /* 0x000fc40007ffe1ff */
[----:B------:R-:W-:Y:S02]  /*8260*/  ISETP.GE.AND P0, PT, R19, RZ, PT ;  /* 0x000000ff1300720c */ /* 0x000fe40003f06270 */
[C---:B------:R-:W-:Y:S02]  /*8270*/  ISETP.GT.U32.AND P2, PT, R5.reuse, R6, PT ;  /* 0x000000060500720c */ /* 0x040fe40003f44070 */
[----:B------:R-:W-:Y:S01]  /*8280*/  ISETP.GT.U32.AND P6, PT, R5, R0, PT ;  /* 0x000000000500720c */ /* 0x000fe20003fc4070 */
[----:B------:R-:W-:Y:S01]  /*8290*/  @!P5 IMAD.MOV R8, RZ, RZ, -R8 ;  /* 0x000000ffff08d224 */ /* 0x000fe200078e0a08 */
[----:B------:R-:W-:Y:S02]  /*82a0*/  ISETP.GE.AND P5, PT, R27, RZ, PT ;  /* 0x000000ff1b00720c */ /* 0x000fe40003fa6270 */
[C---:B-1----:R-:W-:Y:S01]  /*82b0*/  LOP3.LUT R14, R26.reuse, 0x7, RZ, 0xc0, !PT ;  /* 0x000000071a0e7812 */ /* 0x042fe200078ec0ff */
[----:B------:R-:W-:Y:S02]  /*82c0*/  @!P3 IMAD.MOV R18, RZ, RZ, -R18 ;  /* 0x000000ffff12b224 */ /* 0x000fe400078e0a12 */
[----:B------:R-:W-:-:S02]  /*82d0*/  IMAD.SHL.U32 R15, R26, 0x2, RZ ;  /* 0x000000021a0f7824 */ /* 0x000fc400078e00ff */
[----:B------:R-:W-:Y:S02]  /*82e0*/  IMAD R14, R14, 0x110, RZ ;  /* 0x000001100e0e7824 */ /* 0x000fe400078e02ff */
[--C-:B------:R-:W-:Y:S01]  /*82f0*/  @!P4 IMAD.IADD R20, R20, 0x1, -R5.reuse ;  /* 0x000000011414c824 */ /* 0x100fe200078e0a05 */
[----:B------:R-:W-:Y:S01]  /*8300*/  STL [R1+0x19c8], R16 ;  /* 0x0019c81001007387 */ /* 0x000fe20000100800 */
[----:B------:R-:W-:Y:S01]  /*8310*/  @!P2 IMAD.IADD R6, R6, 0x1, -R5 ;  /* 0x000000010606a824 */ /* 0x000fe200078e0a05 */
[----:B------:R-:W-:Y:S01]  /*8320*/  LOP3.LUT R4, R14, 0x10, R15, 0x78, !PT ;  /* 0x000000100e047812 */ /* 0x000fe200078e780f */
[----:B------:R-:W-:Y:S01]  /*8330*/  @!P6 IMAD.IADD R0, R0, 0x1, -R5 ;  /* 0x000000010000e824 */ /* 0x000fe200078e0a05 */
[----:B------:R-:W-:Y:S01]  /*8340*/  STL [R1+0x19cc], R2 ;  /* 0x0019cc0201007387 */ /* 0x000fe20000100800 */
[----:B------:R-:W-:Y:S01]  /*8350*/  @!P0 IMAD.MOV R21, RZ, RZ, -R21 ;  /* 0x000000ffff158224 */ /* 0x000fe200078e0a15 */
[----:B------:R-:W-:Y:S02]  /*8360*/  ISETP.GT.U32.AND P0, PT, R5, R20, PT ;  /* 0x000000140500720c */ /* 0x000fe40003f04070 */
[----:B------:R-:W-:Y:S01]  /*8370*/  STL [R1+0x19d0], R11 ;  /* 0x0019d00b01007387 */ /* 0x000fe20000100800 */
[----:B------:R-:W-:Y:S01]  /*8380*/  LOP3.LUT R14, R14, 0x30, R15, 0x78, !PT ;  /* 0x000000300e0e7812 */ /* 0x000fe200078e780f */
[----:B------:R-:W-:-:S02]  /*8390*/  IMAD.SHL.U32 R15, R26, 0x80, RZ ;  /* 0x000000801a0f7824 */ /* 0x000fc400078e00ff */
[----:B------:R-:W-:Y:S01]  /*83a0*/  STL [R1+0x19d4], R18 ;  /* 0x0019d41201007387 */ /* 0x000fe20000100800 */
[----:B------:R-:W-:Y:S01]  /*83b0*/  @!P5 IMAD.MOV R12, RZ, RZ, -R12 ;  /* 0x000000ffff0cd224 */ /* 0x000fe200078e0a0c */
[----:B------:R-:W-:Y:S02]  /*83c0*/  ISETP.GE.AND P6, PT, R24, RZ, PT ;  /* 0x000000ff1800720c */ /* 0x000fe40003fc6270 */
[----:B------:R-:W-:Y:S01]  /*83d0*/  STL [R1+0x19d8], R23 ;  /* 0x0019d81701007387 */ /* 0x000fe20000100800 */
[----:B------:R-:W-:-:S03]  /*83e0*/  ISETP.GT.U32.AND P3, PT, R5, R13, PT ;  /* 0x0000000d0500720c */ /* 0x000fc60003f64070 */
[----:B------:R1:W-:Y:S01]  /*83f0*/  STL [R1+0x19dc], R8 ;  /* 0x0019dc0801007387 */ /* 0x0003e20000100800 */
[C---:B------:R-:W-:Y:S02]  /*8400*/  ISETP.GT.U32.AND P4, PT, R5.reuse, R6, PT ;  /* 0x000000060500720c */ /* 0x040fe40003f84070 */
[----:B------:R-:W-:Y:S02]  /*8410*/  ISETP.GT.U32.AND P5, PT, R5, R0, PT ;  /* 0x000000000500720c */ /* 0x000fe40003fa4070 */
[C---:B------:R-:W-:Y:S02]  /*8420*/  LOP3.LUT R24, R26.reuse, 0x3f, RZ, 0xc0, !PT ;  /* 0x0000003f1a187812 */ /* 0x040fe400078ec0ff */
[----:B------:R-:W-:Y:S01]  /*8430*/  ISETP.GE.AND P2, PT, R9, RZ, PT ;  /* 0x000000ff0900720c */ /* 0x000fe20003f46270 */
[----:B-1----:R-:W-:Y:S01]  /*8440*/  IMAD.SHL.U32 R8, R26, 0x40, RZ ;  /* 0x000000401a087824 */ /* 0x002fe200078e00ff */
[----:B------:R-:W-:Y:S01]  /*8450*/  LOP3.LUT R9, R4, 0x800, R15, 0xf8, !PT ;  /* 0x0000080004097812 */ /* 0x000fe200078ef80f */
[----:B0-----:R-:W-:Y:S01]  /*8460*/  IMAD R2, R24, R7, RZ ;  /* 0x0000000718027224 */ /* 0x001fe200078e02ff */
[----:B------:R-:W-:Y:S02]  /*8470*/  STL [R1+0x19e0], R21 ;  /* 0x0019e01501007387 */ /* 0x000fe40000100800 */
[----:B------:R-:W-:-:S02]  /*8480*/  LOP3.LUT R4, R14, 0x800, R8, 0xf8, !PT ;  /* 0x000008000e047812 */ /* 0x000fc400078ef808 */
[----:B------:R-:W-:Y:S01]  /*8490*/  STL [R1+0x19f8], R12 ;  /* 0x0019f80c01007387 */ /* 0x000fe20000100800 */
[----:B------:R-:W-:-:S03]  /*84a0*/  @!P0 IMAD.IADD R20, R20, 0x1, -R5 ;  /* 0x0000000114148824 */ /* 0x000fc600078e0a05 */
[----:B------:R-:W-:Y:S04]  /*84b0*/  STL [R1+0x534], R9 ;  /* 0x0005340901007387 */ /* 0x000fe80000100800 */
[----:B------:R0:W-:Y:S01]  /*84c0*/  STL [R1+0x5e0], R4 ;  /* 0x0005e00401007387 */ /* 0x0001e20000100800 */
[--C-:B------:R-:W-:Y:S02]  /*84d0*/  @!P3 IMAD.IADD R13, R13, 0x1, -R5.reuse ;  /* 0x000000010d0db824 */ /* 0x100fe400078e0a05 */
[--C-:B------:R-:W-:Y:S01]  /*84e0*/  @!P4 IMAD.IADD R6, R6, 0x1, -R5.reuse ;  /* 0x000000010606c824 */ /* 0x100fe200078e0a05 */
[----:B------:R-:W2:Y:S01]  /*84f0*/  LDL.LU R11, [R1+0x158] ;  /* 0x00015800010b7983 */ /* 0x000ea20000300800 */
[----:B------:R-:W-:Y:S01]  /*8500*/  @!P5 IMAD.IADD R0, R0, 0x1, -R5 ;  /* 0x000000010000d824 */ /* 0x000fe200078e0a05 */
[----:B0-----:R-:W-:Y:S01]  /*8510*/  LEA R4, P0, R2, UR10, 0x1 ;  /* 0x0000000a02047c11 */ /* 0x001fe2000f8008ff */
[----:B------:R-:W-:-:S03]  /*8520*/  IMAD R15, R7, 0x40, R2 ;  /* 0x00000040070f7824 */ /* 0x000fc600078e0202 */
[----:B------:R-:W-:Y:S02]  /*8530*/  LEA.HI.X.SX32 R5, R2, UR11, 0x1, P0 ;  /* 0x0000000b02057c11 */ /* 0x000fe400080f0eff */
[----:B------:R-:W3:Y:S04]  /*8540*/  LDL.LU R2, [R1+0x19c] ;  /* 0x00019c0001027983 */ /* 0x000ee80000300800 */
[----:B------:R-:W4:Y:S04]  /*8550*/  LDL.LU R16, [R1+0x198] ;  /* 0x0001980001107983 */ /* 0x000f280000300800 */
[----:B------:R-:W4:Y:S01]  /*8560*/  LDL.LU R10, [R1+0x194] ;  /* 0x00019400010a7983 */ /* 0x000f220000300800 */
[----:B------:R-:W-:-:S03]  /*8570*/  ISETP.GE.AND P3, PT, R17, RZ, PT ;  /* 0x000000ff1100720c */ /* 0x000fc60003f66270 */
[----:B------:R-:W4:Y:S04]  /*8580*/  LDL.LU R19, [R1+0x190] ;  /* 0x0001900001137983 */ /* 0x000f280000300800 */
[----:B------:R-:W4:Y:S04]  /*8590*/  LDL.LU R27, [R1+0x18c] ;  /* 0x00018c00011b7983 */ /* 0x000f280000300800 */
[----:B------:R-:W4:Y:S04]  /*85a0*/  LDL.LU R17, [R1+0x188] ;  /* 0x0001880001117983 */ /* 0x000f280000300800 */
[----:B------:R-:W4:Y:S04]  /*85b0*/  LDL.LU R9, [R1+0x184] ;  /* 0x0001840001097983 */ /* 0x000f280000300800 */
[----:B------:R-:W4:Y:S01]  /*85c0*/  LDL.LU R26, [R1+0x180] ;  /* 0x00018000011a7983 */ /* 0x000f220000300800 */
[----:B------:R-:W-:-:S03]  /*85d0*/  ISETP.GE.AND P4, PT, R29, RZ, PT ;  /* 0x000000ff1d00720c */ /* 0x000fc60003f86270 */
[----:B------:R-:W4:Y:S04]  /*85e0*/  LDL.LU R24, [R1+0x17c] ;  /* 0x00017c0001187983 */ /* 0x000f280000300800 */
[----:B------:R-:W4:Y:S01]  /*85f0*/  LDL.LU R29, [R1+0x178] ;  /* 0x00017800011d7983 */ /* 0x000f220000300800 */
[----:B------:R-:W-:Y:S02]  /*8600*/  LEA R14, P5, R15, UR10, 0x1 ;  /* 0x0000000a0f0e7c11 */ /* 0x000fe4000f8a08ff */
[----:B------:R-:W-:Y:S01]  /*8610*/  ISETP.NE.AND P0, PT, R3, RZ, PT ;  /* 0x000000ff0300720c */ /* 0x000fe20003f05270 */
[----:B------:R-:W4:Y:S01]  /*8620*/  LDL.LU R7, [R1+0x174] ;  /* 0x0001740001077983 */ /* 0x000f220000300800 */
[----:B------:R-:W-:Y:S01]  /*8630*/  LOP3.LUT R3, RZ, R3, RZ, 0x33, !PT ;  /* 0x00000003ff037212 */ /* 0x000fe200078e33ff */
[----:B------:R-:W-:Y:S01]  /*8640*/  @!P1 IMAD.MOV R28, RZ, RZ, -R28 ;  /* 0x000000ffff1c9224 */ /* 0x000fe200078e0a1c */
[----:B------:R-:W-:Y:S01]  /*8650*/  LEA.HI.X.SX32 R15, R15, UR11, 0x1, P5 ;  /* 0x0000000b0f0f7c11 */ /* 0x000fe2000a8f0eff */
[----:B------:R-:W4:Y:S01]  /*8660*/  LDL.LU R25, [R1+0x170] ;  /* 0x0001700001197983 */ /* 0x000f220000300800 */
[----:B------:R-:W-:Y:S01]  /*8670*/  @!P3 IMAD.MOV R13, RZ, RZ, -R13 ;  /* 0x000000ffff0db224 */ /* 0x000fe200078e0a0d */
[----:B------:R-:W-:-:S02]  /*8680*/  @!P2 IADD3 R6, PT, PT, -R6, RZ, RZ ;  /* 0x000000ff0606a210 */ /* 0x000fc40007ffe1ff */
[----:B------:R-:W4:Y:S04]  /*8690*/  LDL.LU R22, [R1+0x16c] ;  /* 0x00016c0001167983 */ /* 0x000f280000300800 */
[----:B------:R2:W-:Y:S04]  /*86a0*/  STL.64 [R1+0x18b8], R4 ;  /* 0x0018b80401007387 */ /* 0x0005e80000100a00 */
[----:B------:R-:W-:Y:S04]  /*86b0*/  STL [R1+0x1920], R14 ;  /* 0x0019200e01007387 */ /* 0x000fe80000100800 */
[----:B------:R-:W-:Y:S04]  /*86c0*/  STL [R1+0x191c], R15 ;  /* 0x00191c0f01007387 */ /* 0x000fe80000100800 */
[----:B------:R-:W-:Y:S04]  /*86d0*/  STL [R1+0x19fc], R28 ;  /* 0x0019fc1c01007387 */ /* 0x000fe80000100800 */
[----:B------:R-:W-:Y:S04]  /*86e0*/  STL [R1+0x1a00], R13 ;  /* 0x001a000d01007387 */ /* 0x000fe80000100800 */
[----:B------:R-:W-:Y:S01]  /*86f0*/  STL [R1+0x1a04], R6 ;  /* 0x001a040601007387 */ /* 0x000fe20000100800 */
[----:B--2---:R-:W-:-:S05]  /*8700*/  SEL R5, R3, R11, !P0 ;  /* 0x0000000b03057207 */ /* 0x004fca0004000000 */
[----:B------:R0:W-:Y:S01]  /*8710*/  STL [R1+0x158], R5 ;  /* 0x0001580501007387 */ /* 0x0001e20000100800 */
[C---:B---3--:R-:W-:Y:S02]  /*8720*/  SEL R4, R3.reuse, R2, !P0 ;  /* 0x0000000203047207 */ /* 0x048fe40004000000 */
[----:B----4-:R-:W-:-:S03]  /*8730*/  SEL R2, R3, R16, !P0 ;  /* 0x0000001003027207 */ /* 0x010fc60004000000 */
[----:B------:R1:W-:Y:S01]  /*8740*/  STL [R1+0x1dc], R4 ;  /* 0x0001dc0401007387 */ /* 0x0003e20000100800 */
[----:B0-----:R-:W-:-:S03]  /*8750*/  SEL R5, R3, R10, !P0 ;  /* 0x0000000a03057207 */ /* 0x001fc60004000000 */
[----:B------:R0:W-:Y:S01]  /*8760*/  STL [R1+0x1d8], R2 ;  /* 0x0001d80201007387 */ /* 0x0001e20000100800 */
[----:B-1----:R-:W-:-:S03]  /*8770*/  SEL R4, R3, R19, !P0 ;  /* 0x0000001303047207 */ /* 0x002fc60004000000 */
[----:B------:R1:W-:Y:S01]  /*8780*/  STL [R1+0x1d4], R5 ;  /* 0x0001d40501007387 */ /* 0x0003e20000100800 */
[----:B0-----:R-:W-:-:S03]  /*8790*/  SEL R2, R3, R27, !P0 ;  /* 0x0000001b03027207 */ /* 0x001fc60004000000 */
[----:B------:R0:W-:Y:S01]  /*87a0*/  STL [R1+0x1d0], R4 ;  /* 0x0001d00401007387 */ /* 0x0001e20000100800 */
[----:B-1----:R-:W-:-:S03]  /*87b0*/  SEL R5, R3, R17, !P0 ;  /* 0x0000001103057207 */ /* 0x002fc60004000000 */
[----:B------:R1:W-:Y:S01]  /*87c0*/  STL [R1+0x1cc], R2 ;  /* 0x0001cc0201007387 */ /* 0x0003e20000100800 */
[----:B0-----:R-:W-:-:S03]  /*87d0*/  SEL R4, R3, R9, !P0 ;  /* 0x0000000903047207 */ /* 0x001fc60004000000 */
[----:B------:R-:W-:Y:S04]  /*87e0*/  STL [R1+0x1c8], R5 ;  /* 0x0001c80501007387 */ /* 0x000fe80000100800 */
[----:B------:R-:W2:Y:S01]  /*87f0*/  LDL.LU R19, [R1+0x168] ;  /* 0x0001680001137983 */ /* 0x000ea20000300800 */
[----:B-1----:R-:W-:-:S03]  /*8800*/  SEL R2, R3, R26, !P0 ;  /* 0x0000001a03027207 */ /* 0x002fc60004000000 */
[----:B------:R0:W-:Y:S04]  /*8810*/  STL [R1+0x1c4], R4 ;  /* 0x0001c40401007387 */ /* 0x0001e80000100800 */
[----:B------:R1:W-:Y:S04]  /*8820*/  STL [R1+0x1c0], R2 ;  /* 0x0001c00201007387 */ /* 0x0003e80000100800 */
[----:B------:R-:W3:Y:S01]  /*8830*/  LDL.LU R27, [R1+0x164] ;  /* 0x00016400011b7983 */ /* 0x000ee20000300800 */
[C---:B0-----:R-:W-:Y:S02]  /*8840*/  SEL R4, R3.reuse, R24, !P0 ;  /* 0x0000001803047207 */ /* 0x041fe40004000000 */
[----:B-1----:R-:W-:-:S03]  /*8850*/  SEL R2, R3, R29, !P0 ;  /* 0x0000001d03027207 */ /* 0x002fc60004000000 */
[----:B------:R0:W-:Y:S04]  /*8860*/  STL [R1+0x1bc], R4 ;  /* 0x0001bc0401007387 */ /* 0x0001e80000100800 */
[----:B------:R-:W4:Y:S04]  /*8870*/  LDL.LU R6, [R1+0x160] ;  /* 0x0001600001067983 */ /* 0x000f280000300800 */
[----:B------:R-:W4:Y:S04]  /*8880*/  LDL.LU R13, [R1+0x15c] ;  /* 0x00015c00010d7983 */ /* 0x000f280000300800 */
[----:B------:R1:W-:Y:S04]  /*8890*/  STL [R1+0x1b8], R2 ;  /* 0x0001b80201007387 */ /* 0x0003e80000100800 */
[----:B------:R-:W4:Y:S04]  /*88a0*/  LDL.LU R28, [R1+0x154] ;  /* 0x00015400011c7983 */ /* 0x000f280000300800 */
[----:B------:R-:W4:Y:S04]  /*88b0*/  LDL.LU R12, [R1+0x150] ;  /* 0x00015000010c7983 */ /* 0x000f280000300800 */
[----:B------:R-:W4:Y:S04]  /*88c0*/  LDL.LU R17, [R1+0x14c] ;  /* 0x00014c0001117983 */ /* 0x000f280000300800 */
[----:B------:R-:W4:Y:S04]  /*88d0*/  LDL.LU R9, [R1+0x148] ;  /* 0x0001480001097983 */ /* 0x000f280000300800 */
[----:B------:R-:W4:Y:S04]  /*88e0*/  LDL.LU R26, [R1+0x144] ;  /* 0x00014400011a7983 */ /* 0x000f280000300800 */
[----:B------:R-:W4:Y:S04]  /*88f0*/  LDL.LU R24, [R1+0x140] ;  /* 0x0001400001187983 */ /* 0x000f280000300800 */
[----:B------:R-:W4:Y:S01]  /*8900*/  LDL.LU R29, [R1+0x13c] ;  /* 0x00013c00011d7983 */ /* 0x000f220000300800 */
[----:B------:R-:W-:-:S03]  /*8910*/  SEL R5, R3, R7, !P0 ;  /* 0x0000000703057207 */ /* 0x000fc60004000000 */
[----:B------:R-:W4:Y:S01]  /*8920*/  LDL.LU R15, [R1+0x138] ;  /* 0x00013800010f7983 */ /* 0x000f220000300800 */
[----:B------:R-:W-:-:S03]  /*8930*/  SEL R8, R3, R25, !P0 ;  /* 0x0000001903087207 */ /* 0x000fc60004000000 */
[----:B------:R-:W4:Y:S01]  /*8940*/  LDL.LU R14, [R1+0x134] ;  /* 0x00013400010e7983 */ /* 0x000f220000300800 */
[----:B------:R-:W-:-:S03]  /*8950*/  SEL R7, R3, R22, !P0 ;  /* 0x0000001603077207 */ /* 0x000fc60004000000 */
[----:B0-----:R-:W4:Y:S04]  /*8960*/  LDL.LU R4, [R1+0x130] ;  /* 0x0001300001047983 */ /* 0x001f280000300800 */
[----:B------:R-:W4:Y:S04]  /*8970*/  LDL.LU R18, [R1+0x12c] ;  /* 0x00012c0001127983 */ /* 0x000f280000300800 */
[----:B------:R-:W4:Y:S04]  /*8980*/  LDL.LU R11, [R1+0x128] ;  /* 0x00012800010b7983 */ /* 0x000f280000300800 */
[----:B-1----:R-:W4:Y:S04]  /*8990*/  LDL.LU R2, [R1+0x124] ;  /* 0x0001240001027983 */ /* 0x002f280000300800 */
[----:B------:R0:W-:Y:S04]  /*89a0*/  STL [R1+0x1b4], R5 ;  /* 0x0001b40501007387 */ /* 0x0001e80000100800 */
[----:B0-----:R-:W4:Y:S04]  /*89b0*/  LDL.LU R5, [R1+0x120] ;  /* 0x0001200001057983 */ /* 0x001f280000300800 */
[----:B------:R0:W-:Y:S04]  /*89c0*/  STL [R1+0x1b0], R8 ;  /* 0x0001b00801007387 */ /* 0x0001e80000100800 */
[----:B------:R-:W4:Y:S04]  /*89d0*/  LDL.LU R21, [R1+0x11c] ;  /* 0x00011c0001157983 */ /* 0x000f280000300800 */
[----:B------:R1:W-:Y:S04]  /*89e0*/  STL [R1+0x1ac], R7 ;  /* 0x0001ac0701007387 */ /* 0x0003e80000100800 */
[----:B0-----:R-:W4:Y:S04]  /*89f0*/  LDL.LU R8, [R1+0x118] ;  /* 0x0001180001087983 */ /* 0x001f280000300800 */
[----:B------:R-:W4:Y:S04]  /*8a00*/  LDL.LU R23, [R1+0x34] ;  /* 0x0000340001177983 */ /* 0x000f280000300800 */
[----:B------:R-:W4:Y:S04]  /*8a10*/  LDL.LU R16, [R1+0x14] ;  /* 0x0000140001107983 */ /* 0x000f280000300800 */
[----:B------:R-:W4:Y:S04]  /*8a20*/  LDL.LU R10, [R1+0x10] ;  /* 0x00001000010a7983 */ /* 0x000f280000300800 */
[----:B-1----:R-:W4:Y:S04]  /*8a30*/  LDL.LU R7, [R1+0x114] ;  /* 0x0001140001077983 */ /* 0x002f280000300800 */
[----:B------:R-:W4:Y:S04]  /*8a40*/  LDL.LU R25, [R1+0xc] ;  /* 0x00000c0001197983 */ /* 0x000f280000300800 */
[----:B------:R-:W4:Y:S01]  /*8a50*/  LDL.LU R22, [R1+0x8] ;  /* 0x0000080001167983 */ /* 0x000f220000300800 */
[----:B--2---:R-:W-:-:S05]  /*8a60*/  SEL R19, R3, R19, !P0 ;  /* 0x0000001303137207 */ /* 0x004fca0004000000 */
[----:B------:R0:W-:Y:S01]  /*8a70*/  STL [R1+0x1a8], R19 ;  /* 0x0001a81301007387 */ /* 0x0001e20000100800 */
[----:B---3--:R-:W-:-:S03]  /*8a80*/  SEL R27, R3, R27, !P0 ;  /* 0x0000001b031b7207 */ /* 0x008fc60004000000 */
[----:B0-----:R-:W2:Y:S04]  /*8a90*/  LDL.LU R19, [R1+0x4] ;  /* 0x0000040001137983 */ /* 0x001ea80000300800 */
[----:B------:R0:W-:Y:S01]  /*8aa0*/  STL [R1+0x1a4], R27 ;  /* 0x0001a41b01007387 */ /* 0x0001e20000100800 */
[C---:B----4-:R-:W-:Y:S02]  /*8ab0*/  SEL R6, R3.reuse, R6, !P0 ;  /* 0x0000000603067207 */ /* 0x050fe40004000000 */
[C---:B------:R-:W-:Y:S01]  /*8ac0*/  SEL R13, R3.reuse, R13, !P0 ;  /* 0x0000000d030d7207 */ /* 0x040fe20004000000 */
[----:B0-----:R-:W3:Y:S04]  /*8ad0*/  LDL.LU R27, [R1] ;  /* 0x00000000011b7983 */ /* 0x001ee80000300800 */
[----:B------:R0:W-:Y:S01]  /*8ae0*/  STL [R1+0x1a0], R6 ;  /* 0x0001a00601007387 */ /* 0x0001e20000100800 */
[----:B------:R-:W-:-:S02]  /*8af0*/  SEL R28, R3, R28, !P0 ;  /* 0x0000001c031c7207 */ /* 0x000fc40004000000 */
[C---:B------:R-:W-:Y:S01]  /*8b00*/  SEL R12, R3.reuse, R12, !P0 ;  /* 0x0000000c030c7207 */ /* 0x040fe20004000000 */
[----:B0-----:R-:W4:Y:S01]  /*8b10*/  LDL.LU R6, [R1+0x1a04] ;  /* 0x001a040001067983 */ /* 0x001f220000300800 */
[----:B------:R-:W-:-:S03]  /*8b20*/  SEL R17, R3, R17, !P0 ;  /* 0x0000001103117207 */ /* 0x000fc60004000000 */
[----:B------:R0:W-:Y:S01]  /*8b30*/  STL [R1+0x19c], R13 ;  /* 0x00019c0d01007387 */ /* 0x0001e20000100800 */
[C---:B------:R-:W-:Y:S02]  /*8b40*/  SEL R9, R3.reuse, R9, !P0 ;  /* 0x0000000903097207 */ /* 0x040fe40004000000 */
[C---:B------:R-:W-:Y:S01]  /*8b50*/  SEL R26, R3.reuse, R26, !P0 ;  /* 0x0000001a031a7207 */ /* 0x040fe20004000000 */
[----:B0-----:R-:W4:Y:S04]  /*8b60*/  LDL.LU R13, [R1+0x1a00] ;  /* 0x001a0000010d7983 */ /* 0x001f280000300800 */
[----:B------:R0:W-:Y:S01]  /*8b70*/  STL [R1+0x198], R28 ;  /* 0x0001981c01007387 */ /* 0x0001e20000100800 */
[C---:B------:R-:W-:Y:S02]  /*8b80*/  SEL R24, R3.reuse, R24, !P0 ;  /* 0x0000001803187207 */ /* 0x040fe40004000000 */
[C---:B------:R-:W-:Y:S01]  /*8b90*/  SEL R29, R3.reuse, R29, !P0 ;  /* 0x0000001d031d7207 */ /* 0x040fe20004000000 */
[----:B0-----:R-:W4:Y:S04]  /*8ba0*/  LDL.LU R28, [R1+0x19fc] ;  /* 0x0019fc00011c7983 */ /* 0x001f280000300800 */
[----:B------:R0:W-:Y:S04]  /*8bb0*/  STL [R1+0x194], R12 ;  /* 0x0001940c01007387 */ /* 0x0001e80000100800 */
        /* <DEDUP_REMOVED lines=10> */
[----:B0-----:R-:W4:Y:S01]  /*8c60*/  LDL.LU R29, [R1+0x19e4] ;  /* 0x0019e400011d7983 */ /* 0x001f220000300800 */
[----:B------:R-:W-:-:S02]  /*8c70*/  SEL R15, R3, R15, !P0 ;  /* 0x0000000f030f7207 */ /* 0x000fc40004000000 */
[----:B------:R-:W-:-:S03]  /*8c80*/  SEL R14, R3, R14, !P0 ;  /* 0x0000000e030e7207 */ /* 0x000fc60004000000 */
[----:B------:R0:W-:Y:S04]  /*8c90*/  STL [R1+0x17c], R15 ;  /* 0x00017c0f01007387 */ /* 0x0001e80000100800 */
[----:B------:R1:W-:Y:S01]  /*8ca0*/  STL [R1+0x178], R14 ;  /* 0x0001780e01007387 */ /* 0x0003e20000100800 */
[C---:B0-----:R-:W-:Y:S02]  /*8cb0*/  SEL R15, R3.reuse, R4, !P0 ;  /* 0x00000004030f7207 */ /* 0x041fe40004000000 */
[C---:B------:R-:W-:Y:S02]  /*8cc0*/  SEL R4, R3.reuse, R11, !P0 ;  /* 0x0000000b03047207 */ /* 0x040fe40004000000 */
[C---:B-1----:R-:W-:Y:S01]  /*8cd0*/  SEL R14, R3.reuse, R18, !P0 ;  /* 0x00000012030e7207 */ /* 0x042fe20004000000 */
[----:B------:R-:W-:Y:S01]  /*8ce0*/  STL [R1+0x174], R15 ;  /* 0x0001740f01007387 */ /* 0x000fe20000100800 */
[----:B------:R-:W-:-:S03]  /*8cf0*/  SEL R2, R3, R2, !P0 ;  /* 0x0000000203027207 */ /* 0x000fc60004000000 */
[----:B------:R0:W-:Y:S04]  /*8d00*/  STL [R1+0x170], R14 ;  /* 0x0001700e01007387 */ /* 0x0001e80000100800 */
[----:B------:R-:W4:Y:S04]  /*8d10*/  LDL.LU R18, [R1+0x108] ;  /* 0x0001080001127983 */ /* 0x000f280000300800 */
[----:B------:R1:W-:Y:S01]  /*8d20*/  STL [R1+0x16c], R4 ;  /* 0x00016c0401007387 */ /* 0x0003e20000100800 */
[----:B0-----:R-:W-:-:S03]  /*8d30*/  SEL R14, R3, R5, !P0 ;  /* 0x00000005030e7207 */ /* 0x001fc60004000000 */
[----:B------:R-:W4:Y:S01]  /*8d40*/  LDL.LU R11, [R1+0x10c] ;  /* 0x00010c00010b7983 */ /* 0x000f220000300800 */
[----:B------:R-:W-:-:S03]  /*8d50*/  SEL R5, R3, R8, !P0 ;  /* 0x0000000803057207 */ /* 0x000fc60004000000 */
[----:B------:R0:W-:Y:S01]  /*8d60*/  STL [R1+0x168], R2 ;  /* 0x0001680201007387 */ /* 0x0001e20000100800 */
[C---:B-1----:R-:W-:Y:S02]  /*8d70*/  SEL R4, R3.reuse, R21, !P0 ;  /* 0x0000001503047207 */ /* 0x042fe40004000000 */
[C---:B------:R-:W-:Y:S01]  /*8d80*/  SEL R8, R3.reuse, R23, !P0 ;  /* 0x0000001703087207 */ /* 0x040fe20004000000 */
[----:B0-----:R-:W4:Y:S04]  /*8d90*/  LDL.LU R2, [R1+0x110] ;  /* 0x0001100001027983 */ /* 0x001f280000300800 */
[----:B------:R-:W-:Y:S04]  /*8da0*/  STL [R1+0x164], R14 ;  /* 0x0001640e01007387 */ /* 0x000fe80000100800 */
[----:B------:R0:W-:Y:S01]  /*8db0*/  STL [R1+0x160], R4 ;  /* 0x0001600401007387 */ /* 0x0001e20000100800 */
[----:B------:R-:W-:-:S03]  /*8dc0*/  SEL R7, R3, R7, !P0 ;  /* 0x0000000703077207 */ /* 0x000fc60004000000 */
[----:B------:R1:W-:Y:S01]  /*8dd0*/  STL [R1+0x15c], R5 ;  /* 0x00015c0501007387 */ /* 0x0003e20000100800 */
[----:B0-----:R-:W-:-:S03]  /*8de0*/  SEL R4, R3, R16, !P0 ;  /* 0x0000001003047207 */ /* 0x001fc60004000000 */
[----:B------:R-:W-:Y:S01]  /*8df0*/  STL [R1+0x154], R8 ;  /* 0x0001540801007387 */ /* 0x000fe20000100800 */
[----:B-1----:R-:W-:-:S03]  /*8e00*/  SEL R5, R3, R10, !P0 ;  /* 0x0000000a03057207 */ /* 0x002fc60004000000 */
[----:B------:R0:W-:Y:S04]  /*8e10*/  STL [R1+0x150], R4 ;  /* 0x0001500401007387 */ /* 0x0001e80000100800 */
[----:B------:R1:W-:Y:S01]  /*8e20*/  STL [R1+0x14c], R5 ;  /* 0x00014c0501007387 */ /* 0x0003e20000100800 */
[----:B0-----:R-:W-:-:S03]  /*8e30*/  SEL R4, R3, R25, !P0 ;  /* 0x0000001903047207 */ /* 0x001fc60004000000 */
[----:B------:R-:W-:Y:S01]  /*8e40*/  STL [R1+0x148], R7 ;  /* 0x0001480701007387 */ /* 0x000fe20000100800 */
[----:B-1----:R-:W-:-:S03]  /*8e50*/  SEL R5, R3, R22, !P0 ;  /* 0x0000001603057207 */ /* 0x002fc60004000000 */
[----:B------:R-:W4:Y:S04]  /*8e60*/  LDL.LU R16, [R1+0xe4] ;  /* 0x0000e40001107983 */ /* 0x000f280000300800 */
[----:B------:R2:W-:Y:S04]  /*8e70*/  STL [R1+0x144], R4 ;  /* 0x0001440401007387 */ /* 0x0005e80000100800 */
[----:B------:R3:W-:Y:S01]  /*8e80*/  STL [R1+0x140], R5 ;  /* 0x0001400501007387 */ /* 0x0007e20000100800 */
[----:B--2---:R-:W-:-:S03]  /*8e90*/  SEL R4, R3, R19, !P0 ;  /* 0x0000001303047207 */ /* 0x004fc60004000000 */
[----:B------:R-:W2:Y:S04]  /*8ea0*/  LDL.LU R19, [R1+0x100] ;  /* 0x0001000001137983 */ /* 0x000ea80000300800 */
[----:B------:R-:W-:Y:S01]  /*8eb0*/  STL [R1+0x13c], R4 ;  /* 0x00013c0401007387 */ /* 0x000fe20000100800 */
[----:B---3--:R-:W-:-:S03]  /*8ec0*/  SEL R5, R3, R27, !P0 ;  /* 0x0000001b03057207 */ /* 0x008fc60004000000 */
[----:B------:R-:W3:Y:S04]  /*8ed0*/  LDL.LU R27, [R1+0xec] ;  /* 0x0000ec00011b7983 */ /* 0x000ee80000300800 */
[----:B------:R4:W-:Y:S02]  /*8ee0*/  STL [R1+0x138], R5 ;  /* 0x0001380501007387 */ /* 0x0009e40000100800 */
[C---:B----4-:R-:W-:Y:S02]  /*8ef0*/  SEL R5, R3.reuse, R24, !P0 ;  /* 0x0000001803057207 */ /* 0x050fe40004000000 */
[C---:B------:R-:W-:Y:S02]  /*8f00*/  SEL R4, R3.reuse, R29, !P0 ;  /* 0x0000001d03047207 */ /* 0x040fe40004000000 */
[----:B------:R-:W4:Y:S04]  /*8f10*/  LDL.LU R29, [R1+0xf8] ;  /* 0x0000f800011d7983 */ /* 0x000f280000300800 */
[----:B------:R-:W2:Y:S04]  /*8f20*/  LDL.LU R15, [R1+0xf0] ;  /* 0x0000f000010f7983 */ /* 0x000ea80000300800 */
[----:B------:R0:W-:Y:S04]  /*8f30*/  STL [R1+0x134], R4 ;  /* 0x0001340401007387 */ /* 0x0001e80000100800 */
[----:B------:R-:W2:Y:S04]  /*8f40*/  LDL.LU R14, [R1+0xf4] ;  /* 0x0000f400010e7983 */ /* 0x000ea80000300800 */
[----:B------:R-:W2:Y:S01]  /*8f50*/  LDL.LU R10, [R1+0x1e0] ;  /* 0x0001e000010a7983 */ /* 0x000ea20000300800 */
[----:B0-----:R-:W-:-:S03]  /*8f60*/  SEL R4, R3, R26, !P0 ;  /* 0x0000001a03047207 */ /* 0x001fc60004000000 */
[----:B------:R-:W2:Y:S04]  /*8f70*/  LDL.LU R7, [R1+0xdc] ;  /* 0x0000dc0001077983 */ /* 0x000ea80000300800 */
[----:B------:R-:W2:Y:S04]  /*8f80*/  LDL.LU R25, [R1+0xe0] ;  /* 0x0000e00001197983 */ /* 0x000ea80000300800 */
[----:B------:R-:W2:Y:S04]  /*8f90*/  LDL.LU R22, [R1+0xd8] ;  /* 0x0000d80001167983 */ /* 0x000ea80000300800 */
[----:B------:R-:W2:Y:S04]  /*8fa0*/  LDL.LU R24, [R1+0xfc] ;  /* 0x0000fc0001187983 */ /* 0x000ea80000300800 */
[----:B------:R0:W-:Y:S04]  /*8fb0*/  STL [R1+0x130], R5 ;  /* 0x0001300501007387 */ /* 0x0001e80000100800 */
[----:B------:R-:W2:Y:S04]  /*8fc0*/  LDL.LU R26, [R1+0xe8] ;  /* 0x0000e800011a7983 */ /* 0x000ea80000300800 */
[----:B------:R1:W-:Y:S01]  /*8fd0*/  STL [R1+0x12c], R4 ;  /* 0x00012c0401007387 */ /* 0x0003e20000100800 */
[----:B0-----:R-:W-:-:S03]  /*8fe0*/  SEL R5, R3, R9, !P0 ;  /* 0x0000000903057207 */ /* 0x001fc60004000000 */
[----:B------:R-:W3:Y:S01]  /*8ff0*/  LDL.LU R9, [R1+0x104] ;  /* 0x0001040001097983 */ /* 0x000ee20000300800 */
[----:B------:R-:W-:-:S03]  /*9000*/  SEL R2, R3, R2, !P0 ;  /* 0x0000000203027207 */ /* 0x000fc60004000000 */
[----:B------:R0:W-:Y:S01]  /*9010*/  STL [R1+0x128], R5 ;  /* 0x0001280501007387 */ /* 0x0001e20000100800 */
[----:B-1----:R-:W-:-:S05]  /*9020*/  SEL R4, R3, R18, !P0 ;  /* 0x0000001203047207 */ /* 0x002fca0004000000 */
[----:B------:R1:W-:Y:S01]  /*9030*/  STL [R1+0x124], R4 ;  /* 0x0001240401007387 */ /* 0x0003e20000100800 */
[----:B0-----:R-:W-:-:S03]  /*9040*/  SEL R5, R3, R11, !P0 ;  /* 0x0000000b03057207 */ /* 0x001fc60004000000 */
[----:B-1----:R-:W4:Y:S04]  /*9050*/  LDL.LU R4, [R1+0xd4] ;  /* 0x0000d40001047983 */ /* 0x002f280000300800 */
[----:B------:R0:W-:Y:S01]  /*9060*/  STL [R1+0x120], R5 ;  /* 0x0001200501007387 */ /* 0x0001e20000100800 */
[----:B------:R-:W-:-:S03]  /*9070*/  SEL R17, R3, R17, !P0 ;  /* 0x0000001103117207 */ /* 0x000fc60004000000 */
[----:B0-----:R-:W4:Y:S04]  /*9080*/  LDL.LU R5, [R1+0xd0] ;  /* 0x0000d00001057983 */ /* 0x001f280000300800 */
[----:B------:R0:W-:Y:S04]  /*9090*/  STL [R1+0x11c], R2 ;  /* 0x00011c0201007387 */ /* 0x0001e80000100800 */
[----:B------:R-:W4:Y:S04]  /*90a0*/  LDL.LU R21, [R1+0xcc] ;  /* 0x0000cc0001157983 */ /* 0x000f280000300800 */
[----:B------:R-:W4:Y:S04]  /*90b0*/  LDL.LU R8, [R1+0xc4] ;  /* 0x0000c40001087983 */ /* 0x000f280000300800 */
[----:B------:R-:W4:Y:S04]  /*90c0*/  LDL.LU R23, [R1+0xc0] ;  /* 0x0000c00001177983 */ /* 0x000f280000300800 */
[----:B------:R-:W4:Y:S04]  /*90d0*/  LDL.LU R18, [R1+0xbc] ;  /* 0x0000bc0001127983 */ /* 0x000f280000300800 */
[----:B------:R-:W4:Y:S04]  /*90e0*/  LDL.LU R11, [R1+0xb4] ;  /* 0x0000b400010b7983 */ /* 0x000f280000300800 */
[----:B0-----:R-:W4:Y:S04]  /*90f0*/  LDL.LU R2, [R1+0xa8] ;  /* 0x0000a80001027983 */ /* 0x001f280000300800 */
[----:B------:R3:W-:Y:S01]  /*9100*/  STL [R1+0x118], R17 ;  /* 0x0001181101007387 */ /* 0x0007e20000100800 */
[----:B--2---:R-:W-:-:S02]  /*9110*/  SEL R26, R3, R26, !P0 ;  /* 0x0000001a031a7207 */ /* 0x004fc40004000000 */
[C---:B---3--:R-:W-:Y:S02]  /*9120*/  SEL R17, R3.reuse, R9, !P0 ;  /* 0x0000000903117207 */ /* 0x048fe40004000000 */
[C---:B------:R-:W-:Y:S02]  /*9130*/  SEL R9, R3.reuse, R16, !P0 ;  /* 0x0000001003097207 */ /* 0x040fe40004000000 */
[----:B------:R-:W2:Y:S04]  /*9140*/  LDL.LU R16, [R1+0x8c] ;  /* 0x00008c0001107983 */ /* 0x000ea80000300800 */
[----:B------:R0:W-:Y:S04]  /*9150*/  STL [R1+0x114], R17 ;  /* 0x0001141101007387 */ /* 0x0001e80000100800 */
[----:B------:R1:W-:Y:S04]  /*9160*/  STL [R1+0x110], R9 ;  /* 0x0001100901007387 */ /* 0x0003e80000100800 */
[----:B------:R-:W-:Y:S01]  /*9170*/  STL [R1+0x10c], R26 ;  /* 0x00010c1a01007387 */ /* 0x000fe20000100800 */
[----:B0-----:R-:W-:-:S03]  /*9180*/  SEL R17, R3, R19, !P0 ;  /* 0x0000001303117207 */ /* 0x001fc60004000000 */
[----:B------:R-:W3:Y:S01]  /*9190*/  LDL.LU R19, [R1+0x98] ;  /* 0x0000980001137983 */ /* 0x000ee20000300800 */
[----:B-1----:R-:W-:-:S05]  /*91a0*/  SEL R9, R3, R24, !P0 ;  /* 0x0000001803097207 */ /* 0x002fca0004000000 */
[----:B------:R0:W-:Y:S04]  /*91b0*/  STL [R1+0x108], R9 ;  /* 0x0001080901007387 */ /* 0x0001e80000100800 */
[----:B------:R4:W-:Y:S01]  /*91c0*/  STL [R1+0x104], R17 ;  /* 0x0001041101007387 */ /* 0x0009e20000100800 */
[----:B0-----:R-:W-:-:S03]  /*91d0*/  SEL R9, R3, R27, !P0 ;  /* 0x0000001b03097207 */ /* 0x001fc60004000000 */
[----:B------:R-:W3:Y:S01]  /*91e0*/  LDL.LU R27, [R1+0x9c] ;  /* 0x00009c00011b7983 */ /* 0x000ee20000300800 */
[C---:B------:R-:W-:Y:S02]  /*91f0*/  SEL R15, R3.reuse, R15, !P0 ;  /* 0x0000000f030f7207 */ /* 0x040fe40004000000 */
[C---:B----4-:R-:W-:Y:S01]  /*9200*/  SEL R17, R3.reuse, R29, !P0 ;  /* 0x0000001d03117207 */ /* 0x050fe20004000000 */
[----:B------:R0:W-:Y:S04]  /*9210*/  STL [R1+0x100], R9 ;  /* 0x0001000901007387 */ /* 0x0001e80000100800 */
[----:B------:R-:W-:Y:S01]  /*9220*/  STL [R1+0xfc], R17 ;  /* 0x0000fc1101007387 */ /* 0x000fe20000100800 */
[----:B0-----:R-:W-:-:S03]  /*9230*/  SEL R9, R3, R14, !P0 ;  /* 0x0000000e03097207 */ /* 0x001fc60004000000 */
[----:B------:R-:W-:Y:S01]  /*9240*/  STL [R1+0xf8], R15 ;  /* 0x0000f80f01007387 */ /* 0x000fe20000100800 */
[C---:B------:R-:W-:Y:S02]  /*9250*/  SEL R14, R3.reuse, R10, !P0 ;  /* 0x0000000a030e7207 */ /* 0x040fe40004000000 */
[C---:B------:R-:W-:Y:S01]  /*9260*/  SEL R10, R3.reuse, R7, !P0 ;  /* 0x00000007030a7207 */ /* 0x040fe20004000000 */
[----:B------:R0:W-:Y:S01]  /*9270*/  STL [R1+0xf4], R9 ;  /* 0x0000f40901007387 */ /* 0x0001e20000100800 */
[----:B------:R-:W-:-:S03]  /*9280*/  SEL R7, R3, R22, !P0 ;  /* 0x0000001603077207 */ /* 0x000fc60004000000 */
[----:B------:R1:W-:Y:S01]  /*9290*/  STL [R1+0xf0], R14 ;  /* 0x0000f00e01007387 */ /* 0x0003e20000100800 */
[----:B0-----:R-:W-:-:S03]  /*92a0*/  SEL R9, R3, R25, !P0 ;  /* 0x0000001903097207 */ /* 0x001fc60004000000 */
[----:B------:R-:W-:Y:S01]  /*92b0*/  STL [R1+0xec], R10 ;  /* 0x0000ec0a01007387 */ /* 0x000fe20000100800 */
[----:B------:R-:W-:-:S03]  /*92c0*/  SEL R4, R3, R4, !P0 ;  /* 0x0000000403047207 */ /* 0x000fc60004000000 */
[----:B------:R-:W4:Y:S04]  /*92d0*/  LDL.LU R15, [R1+0xa4] ;  /* 0x0000a400010f7983 */ /* 0x000f280000300800 */
[----:B------:R0:W-:Y:S04]  /*92e0*/  STL [R1+0xe8], R9 ;  /* 0x0000e80901007387 */ /* 0x0001e80000100800 */
[----:B-1----:R-:W4:Y:S04]  /*92f0*/  LDL.LU R14, [R1+0xa0] ;  /* 0x0000a000010e7983 */ /* 0x002f280000300800 */
[----:B------:R1:W-:Y:S01]  /*9300*/  STL [R1+0xe4], R7 ;  /* 0x0000e40701007387 */ /* 0x0003e20000100800 */
[----:B0-----:R-:W-:-:S03]  /*9310*/  SEL R9, R3, R5, !P0 ;  /* 0x0000000503097207 */ /* 0x001fc60004000000 */
[----:B------:R-:W4:Y:S01]  /*9320*/  LDL.LU R10, [R1+0x94] ;  /* 0x00009400010a7983 */ /* 0x000f220000300800 */
[----:B------:R-:W-:-:S03]  /*9330*/  SEL R5, R3, R21, !P0 ;  /* 0x0000001503057207 */ /* 0x000fc60004000000 */
[----:B-1----:R-:W4:Y:S04]  /*9340*/  LDL.LU R7, [R1+0x84] ;  /* 0x0000840001077983 */ /* 0x002f280000300800 */
[----:B------:R-:W4:Y:S04]  /*9350*/  LDL.LU R25, [R1+0x7c] ;  /* 0x00007c0001197983 */ /* 0x000f280000300800 */
[----:B------:R-:W4:Y:S04]  /*9360*/  LDL.LU R22, [R1+0x80] ;  /* 0x0000800001167983 */ /* 0x000f280000300800 */
[----:B------:R0:W-:Y:S04]  /*9370*/  STL [R1+0xe0], R4 ;  /* 0x0000e00401007387 */ /* 0x0001e80000100800 */
[----:B------:R-:W-:Y:S01]  /*9380*/  STL [R1+0xdc], R9 ;  /* 0x0000dc0901007387 */ /* 0x000fe20000100800 */
[----:B0-----:R-:W-:-:S03]  /*9390*/  SEL R4, R3, R8, !P0 ;  /* 0x0000000803047207 */ /* 0x001fc60004000000 */
[----:B------:R0:W-:Y:S01]  /*93a0*/  STL [R1+0xd8], R5 ;  /* 0x0000d80501007387 */ /* 0x0001e20000100800 */
[----:B------:R-:W-:-:S03]  /*93b0*/  SEL R8, R3, R23, !P0 ;  /* 0x0000001703087207 */ /* 0x000fc60004000000 */
[----:B------:R1:W-:Y:S01]  /*93c0*/  STL [R1+0xd4], R4 ;  /* 0x0000d40401007387 */ /* 0x0003e20000100800 */
[C---:B------:R-:W-:Y:S02]  /*93d0*/  SEL R2, R3.reuse, R2, !P0 ;  /* 0x0000000203027207 */ /* 0x040fe40004000000 */
[C---:B0-----:R-:W-:Y:S01]  /*93e0*/  SEL R5, R3.reuse, R18, !P0 ;  /* 0x0000001203057207 */ /* 0x041fe20004000000 */
[----:B------:R0:W-:Y:S01]  /*93f0*/  STL [R1+0xd0], R8 ;  /* 0x0000d00801007387 */ /* 0x0001e20000100800 */
[----:B-1----:R-:W-:-:S03]  /*9400*/  SEL R4, R3, R11, !P0 ;  /* 0x0000000b03047207 */ /* 0x002fc60004000000 */
[----:B------:R-:W-:Y:S04]  /*9410*/  STL [R1+0xcc], R5 ;  /* 0x0000cc0501007387 */ /* 0x000fe80000100800 */
[----:B------:R-:W4:Y:S04]  /*9420*/  LDL.LU R21, [R1+0x54] ;  /* 0x0000540001157983 */ /* 0x000f280000300800 */
[----:B------:R-:W-:Y:S04]  /*9430*/  STL [R1+0xc4], R4 ;  /* 0x0000c40401007387 */ /* 0x000fe80000100800 */
[----:B0-----:R-:W4:Y:S04]  /*9440*/  LDL.LU R8, [R1+0x58] ;  /* 0x0000580001087983 */ /* 0x001f280000300800 */
[----:B------:R2:W-:Y:S04]  /*9450*/  STL [R1+0xc0], R2 ;  /* 0x0000c00201007387 */ /* 0x0005e80000100800 */
[----:B------:R-:W4:Y:S04]  /*9460*/  LDL.LU R29, [R1+0x64] ;  /* 0x00006400011d7983 */ /* 0x000f280000300800 */
[----:B------:R-:W4:Y:S04]  /*9470*/  LDL.LU R23, [R1+0x78] ;  /* 0x0000780001177983 */ /* 0x000f280000300800 */
[----:B------:R-:W4:Y:S01]  /*9480*/  LDL.LU R18, [R1+0x74] ;  /* 0x0000740001127983 */ /* 0x000f220000300800 */
[----:B--2---:R-:W-:-:S05]  /*9490*/  SEL R2, R3, R16, !P0 ;  /* 0x0000001003027207 */ /* 0x004fca0004000000 */
[----:B------:R3:W-:Y:S04]  /*94a0*/  STL [R1+0xbc], R2 ;  /* 0x0000bc0201007387 */ /* 0x0007e80000100800 */
[----:B------:R-:W2:Y:S04]  /*94b0*/  LDL.LU R4, [R1+0x6c] ;  /* 0x00006c0001047983 */ /* 0x000ea80000300800 */
[----:B------:R-:W2:Y:S01]  /*94c0*/  LDL.LU R5, [R1+0x68] ;  /* 0x0000680001057983 */ /* 0x000ea20000300800 */
[----:B---3--:R-:W-:-:S05]  /*94d0*/  SEL R2, R3, R19, !P0 ;  /* 0x0000001303027207 */ /* 0x008fca0004000000 */
[----:B------:R0:W-:Y:S04]  /*94e0*/  STL [R1+0xb4], R2 ;  /* 0x0000b40201007387 */ /* 0x0001e80000100800 */
[----:B------:R-:W3:Y:S04]  /*94f0*/  LDL.LU R11, [R1+0x60] ;  /* 0x00006000010b7983 */ /* 0x000ee80000300800 */
[----:B0-----:R-:W3:Y:S01]  /*9500*/  LDL.LU R2, [R1+0x5c] ;  /* 0x00005c0001027983 */ /* 0x001ee20000300800 */
[----:B------:R-:W-:-:S05]  /*9510*/  SEL R9, R3, R27, !P0 ;  /* 0x0000001b03097207 */ /* 0x000fca0004000000 */
[----:B------:R0:W-:Y:S04]  /*9520*/  STL [R1+0xa8], R9 ;  /* 0x0000a80901007387 */ /* 0x0001e80000100800 */
[----:B------:R-:W3:Y:S04]  /*9530*/  LDL.LU R16, [R1+0x44] ;  /* 0x0000440001107983 */ /* 0x000ee80000300800 */
[----:B------:R-:W3:Y:S04]  /*9540*/  LDL.LU R19, [R1+0x50] ;  /* 0x0000500001137983 */ /* 0x000ee80000300800 */
[----:B------:R-:W3:Y:S04]  /*9550*/  LDL.LU R27, [R1+0x48] ;  /* 0x00004800011b7983 */ /* 0x000ee80000300800 */
[----:B------:R-:W3:Y:S04]  /*9560*/  LDL.LU R17, [R1+0x38] ;  /* 0x0000380001117983 */ /* 0x000ee80000300800 */
[----:B0-----:R-:W3:Y:S01]  /*9570*/  LDL.LU R9, [R1+0x3c] ;  /* 0x00003c0001097983 */ /* 0x001ee20000300800 */
[----:B----4-:R-:W-:-:S02]  /*9580*/  SEL R24, R3, R15, !P0 ;  /* 0x0000000f03187207 */ /* 0x010fc40004000000 */
[----:B------:R-:W-:-:S03]  /*9590*/  SEL R15, R3, R14, !P0 ;  /* 0x0000000e030f7207 */ /* 0x000fc60004000000 */
[----:B------:R-:W-:Y:S01]  /*95a0*/  STL [R1+0xa4], R24 ;  /* 0x0000a41801007387 */ /* 0x000fe20000100800 */
[----:B------:R-:W-:-:S03]  /*95b0*/  SEL R14, R3, R10, !P0 ;  /* 0x0000000a030e7207 */ /* 0x000fc60004000000 */
[----:B------:R-:W-:Y:S01]  /*95c0*/  STL [R1+0xa0], R15 ;  /* 0x0000a00f01007387 */ /* 0x000fe20000100800 */
[----:B------:R-:W-:-:S03]  /*95d0*/  SEL R10, R3, R7, !P0 ;  /* 0x00000007030a7207 */ /* 0x000fc60004000000 */
[----:B------:R0:W-:Y:S01]  /*95e0*/  STL [R1+0x9c], R14 ;  /* 0x00009c0e01007387 */ /* 0x0001e20000100800 */
[----:B------:R-:W-:-:S03]  /*95f0*/  SEL R7, R3, R25, !P0 ;  /* 0x0000001903077207 */ /* 0x000fc60004000000 */
[----:B------:R1:W-:Y:S01]  /*9600*/  STL [R1+0x98], R10 ;  /* 0x0000980a01007387 */ /* 0x0003e20000100800 */
[----:B0-----:R-:W-:-:S03]  /*9610*/  SEL R14, R3, R22, !P0 ;  /* 0x00000016030e7207 */ /* 0x001fc60004000000 */
[----:B-1----:R-:W4:Y:S04]  /*9620*/  LDL.LU R10, [R1+0x30] ;  /* 0x00003000010a7983 */ /* 0x002f280000300800 */
[----:B------:R0:W-:Y:S04]  /*9630*/  STL [R1+0x94], R7 ;  /* 0x0000940701007387 */ /* 0x0001e80000100800 */
[----:B0-----:R-:W4:Y:S04]  /*9640*/  LDL.LU R7, [R1+0xac] ;  /* 0x0000ac0001077983 */ /* 0x001f280000300800 */
[----:B------:R0:W-:Y:S04]  /*9650*/  STL [R1+0x8c], R14 ;  /* 0x00008c0e01007387 */ /* 0x0001e80000100800 */
[----:B------:R-:W4:Y:S04]  /*9660*/  LDL.LU R25, [R1+0xb0] ;  /* 0x0000b00001197983 */ /* 0x000f280000300800 */
[----:B------:R-:W4:Y:S01]  /*9670*/  LDL.LU R22, [R1+0xc8] ;  /* 0x0000c80001167983 */ /* 0x000f220000300800 */
[----:B------:R-:W-:-:S03]  /*9680*/  SEL R21, R3, R21, !P0 ;  /* 0x0000001503157207 */ /* 0x000fc60004000000 */
[----:B------:R-:W4:Y:S04]  /*9690*/  LDL.LU R26, [R1+0x88] ;  /* 0x00008800011a7983 */ /* 0x000f280000300800 */
[----:B------:R-:W4:Y:S01]  /*96a0*/  LDL.LU R24, [R1+0x90] ;  /* 0x0000900001187983 */ /* 0x000f220000300800 */
[----:B------:R-:W-:-:S03]  /*96b0*/  SEL R8, R3, R8, !P0 ;  /* 0x0000000803087207 */ /* 0x000fc60004000000 */
[----:B------:R-:W4:Y:S04]  /*96c0*/  LDL.LU R15, [R1+0x70] ;  /* 0x00007000010f7983 */ /* 0x000f280000300800 */
[----:B0-----:R-:W4:Y:S01]  /*96d0*/  LDL.LU R14, [R1+0x4c] ;  /* 0x00004c00010e7983 */ /* 0x001f220000300800 */
[----:B------:R-:W-:-:S03]  /*96e0*/  SEL R29, R3, R29, !P0 ;  /* 0x0000001d031d7207 */ /* 0x000fc60004000000 */
        /* <DEDUP_REMOVED lines=12> */
[----:B--2---:R-:W-:-:S02]  /*97b0*/  SEL R4, R3, R4, !P0 ;  /* 0x0000000403047207 */ /* 0x004fc40004000000 */
[----:B------:R-:W-:-:S03]  /*97c0*/  SEL R5, R3, R5, !P0 ;  /* 0x0000000503057207 */ /* 0x000fc60004000000 */
[----:B------:R0:W-:Y:S04]  /*97d0*/  STL [R1+0x6c], R4 ;  /* 0x00006c0401007387 */ /* 0x0001e80000100800 */
[----:B0-----:R-:W2:Y:S01]  /*97e0*/  LDL.LU R4, [R1+0x24] ;  /* 0x0000240001047983 */ /* 0x001ea20000300800 */
[----:B---3--:R-:W-:-:S03]  /*97f0*/  SEL R11, R3, R11, !P0 ;  /* 0x0000000b030b7207 */ /* 0x008fc60004000000 */
[----:B------:R0:W-:Y:S01]  /*9800*/  STL [R1+0x68], R5 ;  /* 0x0000680501007387 */ /* 0x0001e20000100800 */
[----:B------:R-:W-:-:S03]  /*9810*/  SEL R2, R3, R2, !P0 ;  /* 0x0000000203027207 */ /* 0x000fc60004000000 */
[----:B0-----:R-:W3:Y:S04]  /*9820*/  LDL.LU R5, [R1+0x28] ;  /* 0x0000280001057983 */ /* 0x001ee80000300800 */
[----:B------:R0:W-:Y:S01]  /*9830*/  STL [R1+0x64], R11 ;  /* 0x0000640b01007387 */ /* 0x0001e20000100800 */
[C---:B------:R-:W-:Y:S02]  /*9840*/  SEL R16, R3.reuse, R16, !P0 ;  /* 0x0000001003107207 */ /* 0x040fe40004000000 */
[C---:B------:R-:W-:Y:S01]  /*9850*/  SEL R19, R3.reuse, R19, !P0 ;  /* 0x0000001303137207 */ /* 0x040fe20004000000 */
[----:B0-----:R-:W2:Y:S01]  /*9860*/  LDL.LU R11, [R1+0x19d0] ;  /* 0x0019d000010b7983 */ /* 0x001ea20000300800 */
[----:B------:R-:W-:-:S03]  /*9870*/  SEL R27, R3, R27, !P0 ;  /* 0x0000001b031b7207 */ /* 0x000fc60004000000 */
[----:B------:R0:W-:Y:S04]  /*9880*/  STL [R1+0x60], R2 ;  /* 0x0000600201007387 */ /* 0x0001e80000100800 */
[----:B0-----:R-:W2:Y:S04]  /*9890*/  LDL.LU R2, [R1+0x19cc] ;  /* 0x0019cc0001027983 */ /* 0x001ea80000300800 */
[----:B------:R0:W-:Y:S04]  /*98a0*/  STL [R1+0x5c], R16 ;  /* 0x00005c1001007387 */ /* 0x0001e80000100800 */
[----:B0-----:R-:W2:Y:S04]  /*98b0*/  LDL.LU R16, [R1+0x19c8] ;  /* 0x0019c80001107983 */ /* 0x001ea80000300800 */
[----:B------:R0:W-:Y:S04]  /*98c0*/  STL [R1+0x58], R19 ;  /* 0x0000581301007387 */ /* 0x0001e80000100800 */
[----:B0-----:R-:W2:Y:S04]  /*98d0*/  LDL.LU R19, [R1+0x19c4] ;  /* 0x0019c40001137983 */ /* 0x001ea80000300800 */
[----:B------:R0:W-:Y:S04]  /*98e0*/  STL [R1+0x54], R27 ;  /* 0x0000541b01007387 */ /* 0x0001e80000100800 */
[----:B0-----:R-:W2:Y:S01]  /*98f0*/  LDL.LU R27, [R1+0x19c0] ;  /* 0x0019c000011b7983 */ /* 0x001ea20000300800 */
[----:B------:R-:W-:-:S05]  /*9900*/  SEL R17, R3, R17, !P0 ;  /* 0x0000001103117207 */ /* 0x000fca0004000000 */
[----:B------:R0:W-:Y:S02]  /*9910*/  STL [R1+0x50], R17 ;  /* 0x0000501101007387 */ /* 0x0001e40000100800 */
[C---:B0-----:R-:W-:Y:S02]  /*9920*/  SEL R17, R3.reuse, R9, !P0 ;  /* 0x0000000903117207 */ /* 0x041fe40004000000 */
[C---:B----4-:R-:W-:Y:S02]  /*9930*/  SEL R10, R3.reuse, R10, !P0 ;  /* 0x0000000a030a7207 */ /* 0x050fe40004000000 */
[C---:B------:R-:W-:Y:S02]  /*9940*/  SEL R7, R3.reuse, R7, !P0 ;  /* 0x0000000703077207 */ /* 0x040fe40004000000 */
[C---:B------:R-:W-:Y:S02]  /*9950*/  SEL R25, R3.reuse, R25, !P0 ;  /* 0x0000001903197207 */ /* 0x040fe40004000000 */
[----:B------:R-:W-:-:S02]  /*9960*/  SEL R22, R3, R22, !P0 ;  /* 0x0000001603167207 */ /* 0x000fc40004000000 */
[C---:B--2---:R-:W-:Y:S02]  /*9970*/  SEL R9, R3.reuse, R27, !P0 ;  /* 0x0000001b03097207 */ /* 0x044fe40004000000 */
[----:B------:R-:W2:Y:S04]  /*9980*/  LDL.LU R27, [R1+0xb8] ;  /* 0x0000b800011b7983 */ /* 0x000ea80000300800 */
[----:B------:R0:W-:Y:S04]  /*9990*/  STL [R1+0x48], R17 ;  /* 0x0000481101007387 */ /* 0x0001e80000100800 */
[----:B0-----:R-:W4:Y:S04]  /*99a0*/  LDL.LU R17, [R1+0x1c] ;  /* 0x00001c0001117983 */ /* 0x001f280000300800 */
[----:B------:R0:W-:Y:S02]  /*99b0*/  STL [R1+0x44], R9 ;  /* 0x0000440901007387 */ /* 0x0001e40000100800 */
[----:B0-----:R-:W-:-:S02]  /*99c0*/  SEL R9, R3, R19, !P0 ;  /* 0x0000001303097207 */ /* 0x001fc40004000000 */
[----:B------:R-:W3:Y:S04]  /*99d0*/  LDL.LU R19, [R1+0x20] ;  /* 0x0000200001137983 */ /* 0x000ee80000300800 */
        /* <DEDUP_REMOVED lines=11> */
[C---:B------:R-:W-:Y:S02]  /*9a90*/  SEL R24, R3.reuse, R24, !P0 ;  /* 0x0000001803187207 */ /* 0x040fe40004000000 */
[C---:B------:R-:W-:Y:S02]  /*9aa0*/  SEL R14, R3.reuse, R14, !P0 ;  /* 0x0000000e030e7207 */ /* 0x040fe40004000000 */
[C---:B------:R-:W-:Y:S02]  /*9ab0*/  SEL R15, R3.reuse, R15, !P0 ;  /* 0x0000000f030f7207 */ /* 0x040fe40004000000 */
[C---:B------:R-:W-:Y:S02]  /*9ac0*/  SEL R29, R3.reuse, R29, !P0 ;  /* 0x0000001d031d7207 */ /* 0x040fe40004000000 */
[C---:B------:R-:W-:Y:S02]  /*9ad0*/  SEL R16, R3.reuse, R16, !P0 ;  /* 0x0000001003107207 */ /* 0x040fe40004000000 */
[----:B------:R-:W-:-:S02]  /*9ae0*/  SEL R2, R3, R2, !P0 ;  /* 0x0000000203027207 */ /* 0x000fc40004000000 */
[C---:B------:R-:W-:Y:S02]  /*9af0*/  SEL R11, R3.reuse, R11, !P0 ;  /* 0x0000000b030b7207 */ /* 0x040fe40004000000 */
[C---:B------:R-:W-:Y:S02]  /*9b00*/  SEL R18, R3.reuse, R18, !P0 ;  /* 0x0000001203127207 */ /* 0x040fe40004000000 */
[C---:B------:R-:W-:Y:S02]  /*9b10*/  SEL R23, R3.reuse, R23, !P0 ;  /* 0x0000001703177207 */ /* 0x040fe40004000000 */
[C---:B------:R-:W-:Y:S02]  /*9b20*/  SEL R8, R3.reuse, R8, !P0 ;  /* 0x0000000803087207 */ /* 0x040fe40004000000 */
[C---:B------:R-:W-:Y:S02]  /*9b30*/  SEL R21, R3.reuse, R21, !P0 ;  /* 0x0000001503157207 */ /* 0x040fe40004000000 */
[----:B--2---:R-:W-:-:S05]  /*9b40*/  SEL R27, R3, R27, !P0 ;  /* 0x0000001b031b7207 */ /* 0x004fca0004000000 */
[----:B------:R-:W-:Y:S04]  /*9b50*/  STL [R1+0x14], R27 ;  /* 0x0000141b01007387 */ /* 0x000fe80000100800 */
[----:B------:R0:W-:Y:S04]  /*9b60*/  STL [R1+0x10], R26 ;  /* 0x0000101a01007387 */ /* 0x0001e80000100800 */
[----:B------:R1:W-:Y:S04]  /*9b70*/  STL [R1+0xc], R24 ;  /* 0x00000c1801007387 */ /* 0x0003e80000100800 */
[----:B------:R-:W-:Y:S04]  /*9b80*/  STL [R1+0x1924], R14 ;  /* 0x0019240e01007387 */ /* 0x000fe80000100800 */
[----:B------:R2:W-:Y:S01]  /*9b90*/  STL [R1+0x8], R15 ;  /* 0x0000080f01007387 */ /* 0x0005e20000100800 */
[----:B0-----:R-:W-:-:S02]  /*9ba0*/  SEL R26, R3, R4, !P0 ;  /* 0x00000004031a7207 */ /* 0x001fc40004000000 */
[C---:B---3--:R-:W-:Y:S02]  /*9bb0*/  SEL R19, R3.reuse, R19, !P0 ;  /* 0x0000001303137207 */ /* 0x048fe40004000000 */
[C---:B----4-:R-:W-:Y:S02]  /*9bc0*/  SEL R9, R3.reuse, R9, !P0 ;  /* 0x0000000903097207 */ /* 0x050fe40004000000 */
[C---:B-1----:R-:W-:Y:S02]  /*9bd0*/  SEL R24, R3.reuse, R7, !P0 ;  /* 0x0000000703187207 */ /* 0x042fe40004000000 */
[C---:B------:R-:W-:Y:S02]  /*9be0*/  SEL R7, R3.reuse, R17, !P0 ;  /* 0x0000001103077207 */ /* 0x040fe40004000000 */
[C---:B------:R-:W-:Y:S02]  /*9bf0*/  SEL R27, R3.reuse, R25, !P0 ;  /* 0x00000019031b7207 */ /* 0x040fe40004000000 */
[----:B------:R-:W-:-:S02]  /*9c00*/  SEL R25, R3, R5, !P0 ;  /* 0x0000000503197207 */ /* 0x000fc40004000000 */
[C---:B--2---:R-:W-:Y:S02]  /*9c10*/  SEL R15, R3.reuse, R22, !P0 ;  /* 0x00000016030f7207 */ /* 0x044fe40004000000 */
[----:B------:R-:W-:-:S03]  /*9c20*/  SEL R22, R3, R10, !P0 ;  /* 0x0000000a03167207 */ /* 0x000fc60004000000 */
[----:B------:R-:W-:Y:S04]  /*9c30*/  STL [R1+0x1928], R15 ;  /* 0x0019280f01007387 */ /* 0x000fe80000100800 */
[----:B------:R-:W-:Y:S04]  /*9c40*/  STL [R1+0x192c], R29 ;  /* 0x00192c1d01007387 */ /* 0x000fe80000100800 */
[----:B------:R-:W-:Y:S04]  /*9c50*/  STL [R1+0x1930], R27 ;  /* 0x0019301b01007387 */ /* 0x000fe80000100800 */
[----:B------:R-:W-:Y:S04]  /*9c60*/  STL [R1+0x1934], R26 ;  /* 0x0019341a01007387 */ /* 0x000fe80000100800 */
[----:B------:R-:W2:Y:S04]  /*9c70*/  LDL.LU R4, [R1+0x394] ;  /* 0x0003940001047983 */ /* 0x000ea80000300800 */
[----:B------:R-:W3:Y:S04]  /*9c80*/  LDL.LU R5, [R1+0x390] ;  /* 0x0003900001057983 */ /* 0x000ee80000300800 */
[----:B------:R-:W-:Y:S04]  /*9c90*/  STL [R1+0x1938], R25 ;  /* 0x0019381901007387 */ /* 0x000fe80000100800 */
[----:B------:R-:W-:Y:S04]  /*9ca0*/  STL [R1+0x193c], R24 ;  /* 0x00193c1801007387 */ /* 0x000fe80000100800 */
[----:B------:R-:W-:Y:S04]  /*9cb0*/  STL [R1+0x1940], R22 ;  /* 0x0019401601007387 */ /* 0x000fe80000100800 */
[----:B------:R-:W-:Y:S04]  /*9cc0*/  STL [R1+0x1944], R19 ;  /* 0x0019441301007387 */ /* 0x000fe80000100800 */
[----:B------:R0:W-:Y:S01]  /*9cd0*/  STL [R1+0x1948], R7 ;  /* 0x0019480701007387 */ /* 0x0001e20000100800 */
[----:B------:R-:W-:-:S03]  /*9ce0*/  SEL R17, R3, R12, !P0 ;  /* 0x0000000c03117207 */ /* 0x000fc60004000000 */
[----:B0-----:R-:W4:Y:S04]  /*9cf0*/  LDL.LU R7, [R1+0x1dc] ;  /* 0x0001dc0001077983 */ /* 0x001f280000300800 */
[----:B------:R-:W4:Y:S04]  /*9d00*/  LDL.LU R19, [R1+0x1d8] ;  /* 0x0001d80001137983 */ /* 0x000f280000300800 */
[----:B------:R0:W-:Y:S04]  /*9d10*/  STL [R1+0x194c], R9 ;  /* 0x00194c0901007387 */ /* 0x0001e80000100800 */
[----:B0-----:R-:W4:Y:S04]  /*9d20*/  LDL.LU R9, [R1+0x158] ;  /* 0x0001580001097983 */ /* 0x001f280000300800 */
[----:B------:R0:W-:Y:S04]  /*9d30*/  STL [R1+0x1950], R16 ;  /* 0x0019501001007387 */ /* 0x0001e80000100800 */
[----:B------:R-:W-:Y:S04]  /*9d40*/  STL [R1+0x1954], R2 ;  /* 0x0019540201007387 */ /* 0x000fe80000100800 */
[----:B------:R-:W-:Y:S04]  /*9d50*/  STL [R1+0x1958], R11 ;  /* 0x0019580b01007387 */ /* 0x000fe80000100800 */
[----:B------:R-:W-:Y:S04]  /*9d60*/  STL [R1+0x195c], R18 ;  /* 0x00195c1201007387 */ /* 0x000fe80000100800 */
[----:B------:R-:W-:Y:S04]  /*9d70*/  STL [R1+0x1960], R23 ;  /* 0x0019601701007387 */ /* 0x000fe80000100800 */
[----:B------:R-:W-:Y:S04]  /*9d80*/  STL [R1+0x1964], R8 ;  /* 0x0019640801007387 */ /* 0x000fe80000100800 */
[----:B------:R-:W-:Y:S04]  /*9d90*/  STL [R1+0x1968], R21 ;  /* 0x0019681501007387 */ /* 0x000fe80000100800 */
[----:B------:R1:W-:Y:S04]  /*9da0*/  STL [R1+0x196c], R17 ;  /* 0x00196c1101007387 */ /* 0x0003e80000100800 */
[----:B------:R-:W4:Y:S04]  /*9db0*/  LDL.LU R22, [R1+0x1d4] ;  /* 0x0001d40001167983 */ /* 0x000f280000300800 */
[----:B------:R-:W4:Y:S04]  /*9dc0*/  LDL.LU R24, [R1+0x1d0] ;  /* 0x0001d00001187983 */ /* 0x000f280000300800 */
[----:B------:R-:W4:Y:S04]  /*9dd0*/  LDL.LU R25, [R1+0x1cc] ;  /* 0x0001cc0001197983 */ /* 0x000f280000300800 */
[----:B------:R-:W4:Y:S04]  /*9de0*/  LDL.LU R26, [R1+0x1c8] ;  /* 0x0001c800011a7983 */ /* 0x000f280000300800 */
[----:B------:R-:W4:Y:S04]  /*9df0*/  LDL.LU R27, [R1+0x1c4] ;  /* 0x0001c400011b7983 */ /* 0x000f280000300800 */
[----:B------:R-:W4:Y:S01]  /*9e00*/  LDL.LU R29, [R1+0x1c0] ;  /* 0x0001c000011d7983 */ /* 0x000f220000300800 */
[----:B------:R-:W-:Y:S01]  /*9e10*/  @!P6 IMAD.MOV R20, RZ, RZ, -R20 ;  /* 0x000000ffff14e224 */ /* 0x000fe200078e0a14 */
[C---:B------:R-:W-:Y:S01]  /*9e20*/  SEL R28, R3.reuse, R28, !P0 ;  /* 0x0000001c031c7207 */ /* 0x040fe20004000000 */
[----:B------:R-:W-:Y:S01]  /*9e30*/  @!P4 IMAD.MOV R0, RZ, RZ, -R0 ;  /* 0x000000ffff00c224 */ /* 0x000fe200078e0a00 */
[C---:B------:R-:W-:Y:S01]  /*9e40*/  SEL R13, R3.reuse, R13, !P0 ;  /* 0x0000000d030d7207 */ /* 0x040fe20004000000 */
[----:B------:R-:W4:Y:S01]  /*9e50*/  LDL.LU R15, [R1+0x1bc] ;  /* 0x0001bc00010f7983 */ /* 0x000f220000300800 */
[----:B------:R-:W-:-:S02]  /*9e60*/  SEL R6, R3, R6, !P0 ;  /* 0x0000000603067207 */ /* 0x000fc40004000000 */
[C---:B------:R-:W-:Y:S01]  /*9e70*/  SEL R20, R3.reuse, R20, !P0 ;  /* 0x0000001403147207 */ /* 0x040fe20004000000 */
[----:B------:R-:W4:Y:S01]  /*9e80*/  LDL.LU R14, [R1+0x1b8] ;  /* 0x0001b800010e7983 */ /* 0x000f220000300800 */
[----:B------:R-:W-:-:S03]  /*9e90*/  SEL R0, R3, R0, !P0 ;  /* 0x0000000003007207 */ /* 0x000fc60004000000 */
[----:B------:R-:W-:Y:S04]  /*9ea0*/  STL [R1+0x1970], R28 ;  /* 0x0019701c01007387 */ /* 0x000fe80000100800 */
[----:B------:R-:W-:Y:S04]  /*9eb0*/  STL [R1+0x1974], R13 ;  /* 0x0019740d01007387 */ /* 0x000fe80000100800 */
[----:B------:R-:W-:Y:S04]  /*9ec0*/  STL [R1+0x1978], R6 ;  /* 0x0019780601007387 */ /* 0x000fe80000100800 */
[----:B------:R-:W-:Y:S04]  /*9ed0*/  STL [R1+0x197c], R20 ;  /* 0x00197c1401007387 */ /* 0x000fe80000100800 */
[----:B------:R0:W-:Y:S01]  /*9ee0*/  STL [R1+0x1980], R0 ;  /* 0x0019800001007387 */ /* 0x0001e20000100800 */
[----:B--2---:R-:W-:-:S02]  /*9ef0*/  IMAD R10, R4, UR6, RZ ;  /* 0x00000006040a7c24 */ /* 0x004fc4000f8e02ff */
[----:B---3--:R-:W-:-:S03]  /*9f00*/  IMAD R12, R5, UR6, RZ ;  /* 0x00000006050c7c24 */ /* 0x008fc6000f8e02ff */
[----:B------:R-:W-:Y:S02]  /*9f10*/  LEA R4, P1, R10, UR8, 0x1 ;  /* 0x000000080a047c11 */ /* 0x000fe4000f8208ff */
[----:B0-----:R-:W-:Y:S02]  /*9f20*/  LEA R16, P2, R12, UR8, 0x1 ;  /* 0x000000080c107c11 */ /* 0x001fe4000f8408ff */
[----:B------:R-:W-:Y:S02]  /*9f30*/  LEA.HI.X.SX32 R5, R10, UR9, 0x1, P1 ;  /* 0x000000090a057c11 */ /* 0x000fe400088f0eff */
[----:B-1----:R-:W-:Y:S01]  /*9f40*/  LEA.HI.X.SX32 R17, R12, UR9, 0x1, P2 ;  /* 0x000000090c117c11 */ /* 0x002fe200090f0eff */
[----:B----4-:R-:W-:Y:S02]  /*9f50*/  IMAD R3, R7, UR7, RZ ;  /* 0x0000000707037c24 */ /* 0x010fe4000f8e02ff */
[----:B------:R-:W-:-:S03]  /*9f60*/  IMAD R10, R19, UR7, RZ ;  /* 0x00000007130a7c24 */ /* 0x000fc6000f8e02ff */
[----:B------:R-:W-:Y:S04]  /*9f70*/  STL [R1+0x1984], R3 ;  /* 0x0019840301007387 */ /* 0x000fe80000100800 */
[----:B------:R-:W-:Y:S01]  /*9f80*/  STL.64 [R1+0x5d0], R16 ;  /* 0x0005d01001007387 */ /* 0x000fe20000100a00 */
[----:B------:R-:W-:-:S05]  /*9f90*/  IMAD R0, R9, UR7, RZ ;  /* 0x0000000709007c24 */ /* 0x000fca000f8e02ff */
[----:B------:R0:W-:Y:S04]  /*9fa0*/  STL [R1+0x530], R0 ;  /* 0x0005300001007387 */ /* 0x0001e80000100800 */
[----:B------:R-:W-:Y:S04]  /*9fb0*/  STL.64 [R1+0x5d8], R4 ;  /* 0x0005d80401007387 */ /* 0x000fe80000100a00 */
[----:B------:R-:W-:Y:S04]  /*9fc0*/  STL [R1+0x198c], R4 ;  /* 0x00198c0401007387 */ /* 0x000fe80000100800 */
[----:B------:R-:W-:Y:S04]  /*9fd0*/  STL [R1+0x1988], R5 ;  /* 0x0019880501007387 */ /* 0x000fe80000100800 */
[----:B------:R-:W-:Y:S01]  /*9fe0*/  STL [R1+0x1990], R10 ;  /* 0x0019900a01007387 */ /* 0x000fe20000100800 */
[----:B------:R-:W-:-:S02]  /*9ff0*/  IMAD R12, R22, UR7, RZ ;  /* 0x00000007160c7c24 */ /* 0x000fc4000f8e02ff */
[----:B0-----:R-:W-:-:S03]  /*a000*/  IMAD R0, R24, UR7, RZ ;  /* 0x0000000718007c24 */ /* 0x001fc6000f8e02ff */
[----:B------:R-:W-:Y:S01]  /*a010*/  STL [R1+0x1994], R12 ;  /* 0x0019940c01007387 */ /* 0x000fe20000100800 */
[----:B------:R-:W-:-:S03]  /*a020*/  IMAD R3, R25, UR7, RZ ;  /* 0x0000000719037c24 */ /* 0x000fc6000f8e02ff */
[----:B------:R0:W-:Y:S01]  /*a030*/  STL [R1+0x18], R0 ;  /* 0x0000180001007387 */ /* 0x0001e20000100800 */
[----:B------:R-:W-:-:S03]  /*a040*/  IMAD R2, R26, UR7, RZ ;  /* 0x000000071a027c24 */ /* 0x000fc6000f8e02ff */
[----:B------:R1:W-:Y:S01]  /*a050*/  STL [R1+0x1c], R3 ;  /* 0x00001c0301007387 */ /* 0x0003e20000100800 */
[----:B0-----:R-:W-:-:S03]  /*a060*/  IMAD R0, R27, UR7, RZ ;  /* 0x000000071b007c24 */ /* 0x001fc6000f8e02ff */
[----:B------:R0:W-:Y:S01]  /*a070*/  STL [R1+0x20], R2 ;  /* 0x0000200201007387 */ /* 0x0001e20000100800 */
[----:B-1----:R-:W-:-:S03]  /*a080*/  IMAD R3, R29, UR7, RZ ;  /* 0x000000071d037c24 */ /* 0x002fc6000f8e02ff */
[----:B------:R1:W-:Y:S04]  /*a090*/  STL [R1+0x24], R0 ;  /* 0x0000240001007387 */ /* 0x0003e80000100800 */
[----:B------:R-:W-:Y:S04]  /*a0a0*/  STL [R1+0x28], R3 ;  /* 0x0000280301007387 */ /* 0x000fe80000100800 */
[----:B------:R-:W2:Y:S01]  /*a0b0*/  LDL.LU R12, [R1+0x1ac] ;  /* 0x0001ac00010c7983 */ /* 0x000ea20000300800 */
[----:B0-----:R-:W-:Y:S02]  /*a0c0*/  IMAD R2, R15, UR7, RZ ;  /* 0x000000070f027c24 */ /* 0x001fe4000f8e02ff */
[----:B-1----:R-:W-:-:S03]  /*a0d0*/  IMAD R0, R14, UR7, RZ ;  /* 0x000000070e007c24 */ /* 0x002fc6000f8e02ff */
[----:B------:R-:W-:Y:S04]  /*a0e0*/  STL [R1+0x40], R2 ;  /* 0x0000400201007387 */ /* 0x000fe80000100800 */
[----:B--2---:R0:W-:Y:S04]  /*a0f0*/  STL [R1+0x19a8], R12 ;  /* 0x0019a80c01007387 */ /* 0x0041e80000100800 */
[----:B------:R-:W-:Y:S04]  /*a100*/  STL [R1+0x4c], R0 ;  /* 0x00004c0001007387 */ /* 0x000fe80000100800 */
[----:B0-----:R-:W2:Y:S04]  /*a110*/  LDL.LU R12, [R1+0x1b0] ;  /* 0x0001b000010c7983 */ /* 0x001ea80000300800 */
[----:B--2---:R0:W-:Y:S04]  /*a120*/  STL [R1+0x19ac], R12 ;  /* 0x0019ac0c01007387 */ /* 0x0041e80000100800 */
[----:B0-----:R-:W2:Y:S04]  /*a130*/  LDL.LU R12, [R1+0x1b4] ;  /* 0x0001b400010c7983 */ /* 0x001ea80000300800 */
[----:B------:R-:W3:Y:S04]  /*a140*/  LDL.LU R10, [R1+0x1a8] ;  /* 0x0001a800010a7983 */ /* 0x000ee80000300800 */
[----:B------:R-:W4:Y:S04]  /*a150*/  LDL.LU R5, [R1+0x1a4] ;  /* 0x0001a40001057983 */ /* 0x000f280000300800 */
[----:B------:R-:W3:Y:S04]  /*a160*/  LDL.LU R4, [R1+0x1a0] ;  /* 0x0001a00001047983 */ /* 0x000ee80000300800 */
        /* <DEDUP_REMOVED lines=24> */
[----:B------:R-:W3:Y:S01]  /*a2f0*/  LDL.LU R14, [R1+0x138] ;  /* 0x00013800010e7983 */ /* 0x000ee20000300800 */
[----:B--2---:R-:W-:-:S05]  /*a300*/  IMAD R12, R12, UR7, RZ ;  /* 0x000000070c0c7c24 */ /* 0x004fca000f8e02ff */
[----:B------:R0:W-:Y:S04]  /*a310*/  STL [R1+0x218], R12 ;  /* 0x0002180c01007387 */ /* 0x0001e80000100800 */
[----:B0-----:R-:W2:Y:S02]  /*a320*/  LDL.LU R12, [R1+0x19ac] ;  /* 0x0019ac00010c7983 */ /* 0x001ea40000300800 */
[----:B--2---:R-:W-:-:S05]  /*a330*/  IMAD R12, R12, UR7, RZ ;  /* 0x000000070c0c7c24 */ /* 0x004fca000f8e02ff */
[----:B------:R0:W-:Y:S04]  /*a340*/  STL [R1+0x21c], R12 ;  /* 0x00021c0c01007387 */ /* 0x0001e80000100800 */
[----:B0-----:R-:W2:Y:S01]  /*a350*/  LDL.LU R12, [R1+0x19a8] ;  /* 0x0019a800010c7983 */ /* 0x001ea20000300800 */
[----:B---3--:R-:W-:Y:S02]  /*a360*/  IMAD R4, R4, UR7, RZ ;  /* 0x0000000704047c24 */ /* 0x008fe4000f8e02ff */
[----:B--2---:R-:W-:-:S05]  /*a370*/  IMAD R12, R12, UR7, RZ ;  /* 0x000000070c0c7c24 */ /* 0x004fca000f8e02ff */
[----:B------:R0:W-:Y:S02]  /*a380*/  STL [R1+0x230], R12 ;  /* 0x0002300c01007387 */ /* 0x0001e40000100800 */
[----:B0-----:R-:W-:Y:S02]  /*a390*/  IMAD R12, R10, UR7, RZ ;  /* 0x000000070a0c7c24 */ /* 0x001fe4000f8e02ff */
[----:B----4-:R-:W-:Y:S02]  /*a3a0*/  IMAD R10, R5, UR7, RZ ;  /* 0x00000007050a7c24 */ /* 0x010fe4000f8e02ff */
[----:B------:R-:W-:Y:S01]  /*a3b0*/  IMAD R5, R3, UR7, RZ ;  /* 0x0000000703057c24 */ /* 0x000fe2000f8e02ff */
[----:B------:R-:W-:Y:S01]  /*a3c0*/  STL [R1+0x234], R12 ;  /* 0x0002340c01007387 */ /* 0x000fe20000100800 */
[----:B------:R-:W-:-:S03]  /*a3d0*/  IMAD R3, R0, UR7, RZ ;  /* 0x0000000700037c24 */ /* 0x000fc6000f8e02ff */
[----:B------:R-:W-:Y:S01]  /*a3e0*/  STL [R1+0x248], R10 ;  /* 0x0002480a01007387 */ /* 0x000fe20000100800 */
[----:B------:R-:W-:-:S03]  /*a3f0*/  IMAD R0, R6, UR7, RZ ;  /* 0x0000000706007c24 */ /* 0x000fc6000f8e02ff */
[----:B------:R0:W-:Y:S04]  /*a400*/  STL [R1+0x24c], R4 ;  /* 0x00024c0401007387 */ /* 0x0001e80000100800 */
[----:B------:R-:W-:Y:S04]  /*a410*/  STL [R1+0x258], R5 ;  /* 0x0002580501007387 */ /* 0x000fe80000100800 */
[----:B------:R1:W-:Y:S01]  /*a420*/  STL [R1+0x25c], R3 ;  /* 0x00025c0301007387 */ /* 0x0003e20000100800 */
[----:B0-----:R-:W-:-:S05]  /*a430*/  IMAD R4, R20, UR7, RZ ;  /* 0x0000000714047c24 */ /* 0x001fca000f8e02ff */
[----:B------:R0:W-:Y:S01]  /*a440*/  STL [R1+0x270], R4 ;  /* 0x0002700401007387 */ /* 0x0001e20000100800 */
[----:B-1----:R-:W-:-:S03]  /*a450*/  IMAD R3, R13, UR7, RZ ;  /* 0x000000070d037c24 */ /* 0x002fc6000f8e02ff */
[----:B------:R1:W-:Y:S04]  /*a460*/  STL [R1+0x274], R0 ;  /* 0x0002740001007387 */ /* 0x0003e80000100800 */
[----:B------:R2:W-:Y:S01]  /*a470*/  STL [R1+0x280], R3 ;  /* 0x0002800301007387 */ /* 0x0005e20000100800 */
[----:B0-----:R-:W-:Y:S02]  /*a480*/  IMAD R4, R28, UR7, RZ ;  /* 0x000000071c047c24 */ /* 0x001fe4000f8e02ff */
[----:B-1----:R-:W-:-:S03]  /*a490*/  IMAD R0, R17, UR7, RZ ;  /* 0x0000000711007c24 */ /* 0x002fc6000f8e02ff */
[----:B------:R0:W-:Y:S01]  /*a4a0*/  STL [R1+0x284], R4 ;  /* 0x0002840401007387 */ /* 0x0001e20000100800 */
[----:B--2---:R-:W-:-:S03]  /*a4b0*/  IMAD R3, R21, UR7, RZ ;  /* 0x0000000715037c24 */ /* 0x004fc6000f8e02ff */
        /* <DEDUP_REMOVED lines=10> */
[----:B------:R-:W-:Y:S01]  /*a560*/  STL [R1+0x2b8], R4 ;  /* 0x0002b80401007387 */ /* 0x000fe20000100800 */
[----:B--2---:R-:W-:-:S03]  /*a570*/  IMAD R3, R16, UR7, RZ ;  /* 0x0000000710037c24 */ /* 0x004fc6000f8e02ff */
[----:B------:R0:W-:Y:S01]  /*a580*/  STL [R1+0x2bc], R0 ;  /* 0x0002bc0001007387 */ /* 0x0001e20000100800 */
[----:B------:R-:W-:-:S03]  /*a590*/  IMAD R2, R9, UR7, RZ ;  /* 0x0000000709027c24 */ /* 0x000fc6000f8e02ff */
[----:B------:R1:W-:Y:S01]  /*a5a0*/  STL [R1+0x2c8], R3 ;  /* 0x0002c80301007387 */ /* 0x0003e20000100800 */
[----:B0-----:R-:W-:-:S03]  /*a5b0*/  IMAD R0, R7, UR7, RZ ;  /* 0x0000000707007c24 */ /* 0x001fc6000f8e02ff */
        /* <DEDUP_REMOVED lines=157> */
[----:B----4-:R-:W-:Y:S02]  /*af90*/  IMAD R4, R4, UR7, RZ ;  /* 0x0000000704047c24 */ /* 0x010fe4000f8e02ff */
[----:B------:R-:W-:Y:S02]  /*afa0*/  IMAD R5, R5, UR7, RZ ;  /* 0x0000000705057c24 */ /* 0x000fe4000f8e02ff */
[----:B------:R-:W-:-:S02]  /*afb0*/  IMAD R3, R3, UR7, RZ ;  /* 0x0000000703037c24 */ /* 0x000fc4000f8e02ff */
[----:B------:R-:W-:Y:S02]  /*afc0*/  IMAD R0, R0, UR7, RZ ;  /* 0x0000000700007c24 */ /* 0x000fe4000f8e02ff */
[----:B------:R-:W-:Y:S02]  /*afd0*/  IMAD R20, R20, UR7, RZ ;  /* 0x0000000714147c24 */ /* 0x000fe4000f8e02ff */
[----:B------:R-:W-:Y:S02]  /*afe0*/  IMAD R6, R6, UR7, RZ ;  /* 0x0000000706067c24 */ /* 0x000fe4000f8e02ff */
[----:B------:R-:W-:Y:S02]  /*aff0*/  IMAD R13, R13, UR7, RZ ;  /* 0x000000070d0d7c24 */ /* 0x000fe4000f8e02ff */
        /* <DEDUP_REMOVED lines=20> */
[----:B--2---:R-:W-:-:S05]  /*b140*/  IMAD R12, R12, UR7, RZ ;  /* 0x000000070c0c7c24 */ /* 0x004fca000f8e02ff */
[----:B------:R0:W-:Y:S04]  /*b150*/  STL [R1+0x458], R12 ;  /* 0x0004580c01007387 */ /* 0x0001e80000100800 */
[----:B0-----:R-:W2:Y:S04]  /*b160*/  LDL.LU R12, [R1+0x1994] ;  /* 0x00199400010c7983 */ /* 0x001ea80000300800 */
[----:B------:R0:W-:Y:S04]  /*b170*/  STL [R1+0x468], R10 ;  /* 0x0004680a01007387 */ /* 0x0001e80000100800 */
[----:B0-----:R-:W3:Y:S04]  /*b180*/  LDL.LU R10, [R1+0x1990] ;  /* 0x00199000010a7983 */ /* 0x001ee80000300800 */
[----:B------:R0:W-:Y:S04]  /*b190*/  STL [R1+0x470], R4 ;  /* 0x0004700401007387 */ /* 0x0001e80000100800 */
[----:B0-----:R-:W4:Y:S04]  /*b1a0*/  LDL.LU R4, [R1+0x198c] ;  /* 0x00198c0001047983 */ /* 0x001f280000300800 */
[----:B------:R0:W-:Y:S04]  /*b1b0*/  STL [R1+0x480], R5 ;  /* 0x0004800501007387 */ /* 0x0001e80000100800 */
[----:B0-----:R-:W2:Y:S04]  /*b1c0*/  LDL.LU R5, [R1+0x1988] ;  /* 0x0019880001057983 */ /* 0x001ea80000300800 */
        /* <DEDUP_REMOVED lines=49> */
[----:B0-----:R-:W3:Y:S01]  /*b4e0*/  LDL.LU R14, [R1+0x1924] ;  /* 0x00192400010e7983 */ /* 0x001ee20000300800 */
[----:B--2---:R-:W-:-:S02]  /*b4f0*/  IMAD R15, R15, UR7, RZ ;  /* 0x000000070f0f7c24 */ /* 0x004fc4000f8e02ff */
[----:B---3--:R-:W-:-:S05]  /*b500*/  IMAD R14, R14, UR7, RZ ;  /* 0x000000070e0e7c24 */ /* 0x008fca000f8e02ff */
[----:B------:R0:W-:Y:S04]  /*b510*/  STL [R1+0x1f0], R14 ;  /* 0x0001f00e01007387 */ /* 0x0001e80000100800 */
[----:B0-----:R-:W2:Y:S04]  /*b520*/  LDL.LU R14, [R1+0x1920] ;  /* 0x00192000010e7983 */ /* 0x001ea80000300800 */
[----:B------:R0:W-:Y:S04]  /*b530*/  STL [R1+0x1ec], R15 ;  /* 0x0001ec0f01007387 */ /* 0x0001e80000100800 */
[----:B0-----:R-:W2:Y:S01]  /*b540*/  LDL.LU R15, [R1+0x191c] ;  /* 0x00191c00010f7983 */ /* 0x001ea20000300800 */
[----:B------:R-:W-:-:S02]  /*b550*/  IMAD R29, R29, UR7, RZ ;  /* 0x000000071d1d7c24 */ /* 0x000fc4000f8e02ff */
[----:B------:R-:W-:-:S03]  /*b560*/  IMAD R27, R27, UR7, RZ ;  /* 0x000000071b1b7c24 */ /* 0x000fc6000f8e02ff */
[----:B------:R0:W-:Y:S04]  /*b570*/  STL [R1+0x1e8], R29 ;  /* 0x0001e81d01007387 */ /* 0x0001e80000100800 */
[----:B------:R1:W-:Y:S01]  /*b580*/  STL [R1+0x1e4], R27 ;  /* 0x0001e41b01007387 */ /* 0x0003e20000100800 */
[----:B0-----:R-:W-:Y:S02]  /*b590*/  IMAD R29, R26, UR7, RZ ;  /* 0x000000071a1d7c24 */ /* 0x001fe4000f8e02ff */
[----:B----4-:R-:W-:Y:S02]  /*b5a0*/  IMAD.MOV.U32 R26, RZ, RZ, R4 ;  /* 0x000000ffff1a7224 */ /* 0x010fe400078e0004 */
[----:B-1----:R-:W-:Y:S02]  /*b5b0*/  IMAD.MOV.U32 R27, RZ, RZ, R5 ;  /* 0x000000ffff1b7224 */ /* 0x002fe400078e0005 */
[----:B------:R-:W-:-:S02]  /*b5c0*/  IMAD R5, R25, UR7, RZ ;  /* 0x0000000719057c24 */ /* 0x000fc4000f8e02ff */
[----:B------:R-:W-:Y:S01]  /*b5d0*/  IMAD R4, R24, UR7, RZ ;  /* 0x0000000718047c24 */ /* 0x000fe2000f8e02ff */
[----:B------:R-:W-:Y:S01]  /*b5e0*/  STL [R1+0x1e0], R29 ;  /* 0x0001e01d01007387 */ /* 0x000fe20000100800 */
[----:B------:R-:W-:-:S03]  /*b5f0*/  IMAD R22, R22, UR7, RZ ;  /* 0x0000000716167c24 */ /* 0x000fc6000f8e02ff */
[----:B------:R0:W-:Y:S04]  /*b600*/  STL [R1+0x1dc], R5 ;  /* 0x0001dc0501007387 */ /* 0x0001e80000100800 */
[----:B------:R1:W-:Y:S01]  /*b610*/  STL [R1+0x1d8], R4 ;  /* 0x0001d80401007387 */ /* 0x0003e20000100800 */
[----:B0-----:R-:W-:-:S03]  /*b620*/  IMAD R5, R19, UR7, RZ ;  /* 0x0000000713057c24 */ /* 0x001fc6000f8e02ff */
[----:B------:R-:W-:Y:S01]  /*b630*/  STL [R1+0x1d4], R22 ;  /* 0x0001d41601007387 */ /* 0x000fe20000100800 */
[----:B-1----:R-:W-:-:S03]  /*b640*/  IMAD R4, R7, UR7, RZ ;  /* 0x0000000707047c24 */ /* 0x002fc6000f8e02ff */
[----:B------:R0:W-:Y:S01]  /*b650*/  STL [R1+0x1d0], R5 ;  /* 0x0001d00501007387 */ /* 0x0001e20000100800 */
[----:B------:R-:W-:-:S03]  /*b660*/  IMAD R7, R9, UR7, RZ ;  /* 0x0000000709077c24 */ /* 0x000fc6000f8e02ff */
[----:B------:R1:W-:Y:S01]  /*b670*/  STL [R1+0x1cc], R4 ;  /* 0x0001cc0401007387 */ /* 0x0003e20000100800 */
[----:B0-----:R-:W-:-:S03]  /*b680*/  IMAD R5, R16, UR7, RZ ;  /* 0x0000000710057c24 */ /* 0x001fc6000f8e02ff */
[----:B------:R-:W-:Y:S01]  /*b690*/  STL [R1+0x1c8], R7 ;  /* 0x0001c80701007387 */ /* 0x000fe20000100800 */
[----:B-1----:R-:W-:Y:S02]  /*b6a0*/  IMAD R4, R2, UR7, RZ ;  /* 0x0000000702047c24 */ /* 0x002fe4000f8e02ff */
[----:B------:R-:W-:Y:S01]  /*b6b0*/  IMAD R2, R11, UR7, RZ ;  /* 0x000000070b027c24 */ /* 0x000fe2000f8e02ff */
[----:B------:R0:W-:Y:S04]  /*b6c0*/  STL [R1+0x1c4], R5 ;  /* 0x0001c40501007387 */ /* 0x0001e80000100800 */
[----:B------:R1:W-:Y:S04]  /*b6d0*/  STL [R1+0x1c0], R4 ;  /* 0x0001c00401007387 */ /* 0x0003e80000100800 */
[----:B------:R3:W-:Y:S01]  /*b6e0*/  STL [R1+0x1bc], R2 ;  /* 0x0001bc0201007387 */ /* 0x0007e20000100800 */
[----:B0-----:R-:W-:-:S02]  /*b6f0*/  IMAD R5, R18, UR7, RZ ;  /* 0x0000000712057c24 */ /* 0x001fc4000f8e02ff */
[----:B-1----:R-:W-:-:S03]  /*b700*/  IMAD R4, R23, UR7, RZ ;  /* 0x0000000717047c24 */ /* 0x002fc6000f8e02ff */
[----:B------:R0:W-:Y:S01]  /*b710*/  STL [R1+0x1b8], R5 ;  /* 0x0001b80501007387 */ /* 0x0001e20000100800 */
[----:B---3--:R-:W-:-:S03]  /*b720*/  IMAD R2, R8, UR7, RZ ;  /* 0x0000000708027c24 */ /* 0x008fc6000f8e02ff */
[----:B------:R1:W-:Y:S04]  /*b730*/  STL [R1+0x1b4], R4 ;  /* 0x0001b40401007387 */ /* 0x0003e80000100800 */
[----:B------:R3:W-:Y:S01]  /*b740*/  STL [R1+0x1b0], R2 ;  /* 0x0001b00201007387 */ /* 0x0007e20000100800 */
[----:B0-----:R-:W-:Y:S02]  /*b750*/  IMAD R5, R21, UR7, RZ ;  /* 0x0000000715057c24 */ /* 0x001fe4000f8e02ff */
[----:B-1----:R-:W-:-:S03]  /*b760*/  IMAD R4, R17, UR7, RZ ;  /* 0x0000000711047c24 */ /* 0x002fc6000f8e02ff */
[----:B------:R0:W-:Y:S01]  /*b770*/  STL [R1+0x1ac], R5 ;  /* 0x0001ac0501007387 */ /* 0x0001e20000100800 */
[----:B---3--:R-:W-:-:S03]  /*b780*/  IMAD R2, R28, UR7, RZ ;  /* 0x000000071c027c24 */ /* 0x008fc6000f8e02ff */
[----:B------:R1:W-:Y:S01]  /*b790*/  STL [R1+0x1a8], R4 ;  /* 0x0001a80401007387 */ /* 0x0003e20000100800 */
[----:B------:R-:W-:-:S03]  /*b7a0*/  IMAD.MOV.U32 R21, RZ, RZ, R27 ;  /* 0x000000ffff157224 */ /* 0x000fc600078e001b */
[----:B------:R3:W-:Y:S01]  /*b7b0*/  STL [R1+0x1a4], R2 ;  /* 0x0001a40201007387 */ /* 0x0007e20000100800 */
[----:B0-----:R-:W-:Y:S02]  /*b7c0*/  IMAD R5, R13, UR7, RZ ;  /* 0x000000070d057c24 */ /* 0x001fe4000f8e02ff */
[----:B-1----:R-:W-:Y:S02]  /*b7d0*/  IMAD R4, R6, UR7, RZ ;  /* 0x0000000706047c24 */ /* 0x002fe4000f8e02ff */
[----:B---3--:R-:W-:Y:S02]  /*b7e0*/  IMAD R2, R20, UR7, RZ ;  /* 0x0000000714027c24 */ /* 0x008fe4000f8e02ff */
[----:B------:R-:W-:Y:S01]  /*b7f0*/  IMAD.MOV.U32 R20, RZ, RZ, R26 ;  /* 0x000000ffff147224 */ /* 0x000fe200078e001a */
[----:B------:R-:W-:Y:S04]  /*b800*/  STL [R1+0x1a0], R5 ;  /* 0x0001a00501007387 */ /* 0x000fe80000100800 */
[----:B------:R-:W-:Y:S04]  /*b810*/  STL [R1+0x198], R2 ;  /* 0x0001980201007387 */ /* 0x000fe80000100800 */
[----:B------:R0:W-:Y:S01]  /*b820*/  STL.64 [R1+0x18f0], R20 ;  /* 0x0018f01401007387 */ /* 0x0001e20000100a00 */
[----:B--2---:R-:W-:-:S05]  /*b830*/  IMAD.WIDE R6, R3, 0x2, R14 ;  /* 0x0000000203067825 */ /* 0x004fca00078e020e */
[----:B------:R-:W-:Y:S04]  /*b840*/  STL.64 [R1+0x190], R6 ;  /* 0x0001900601007387 */ /* 0x000fe80000100a00 */
[----:B0-----:R-:W2:Y:S04]  /*b850*/  LDL R21, [R1+0x21c] ;  /* 0x00021c0001157983 */ /* 0x001ea80000100800 */
[----:B------:R-:W3:Y:S04]  /*b860*/  LDL R20, [R1+0x218] ;  /* 0x0002180001147983 */ /* 0x000ee80000100800 */
[----:B--2---:R0:W-:Y:S04]  /*b870*/  STL [R1+0x18f8], R21 ;  /* 0x0018f81501007387 */ /* 0x0041e80000100800 */
[----:B0-----:R-:W2:Y:S04]  /*b880*/  LDL R21, [R1+0x4c] ;  /* 0x00004c0001157983 */ /* 0x001ea80000100800 */
[----:B---3--:R0:W-:Y:S04]  /*b890*/  STL [R1+0x18fc], R20 ;  /* 0x0018fc1401007387 */ /* 0x0081e80000100800 */
[----:B0-----:R-:W3:Y:S04]  /*b8a0*/  LDL R20, [R1+0x40] ;  /* 0x0000400001147983 */ /* 0x001ee80000100800 */
        /* <DEDUP_REMOVED lines=10> */
[----:B---3--:R-:W-:Y:S04]  /*b950*/  STL [R1+0x1914], R20 ;  /* 0x0019141401007387 */ /* 0x008fe80000100800 */
[----:B--2---:R-:W-:Y:S04]  /*b960*/  STL [R1+0x1918], R21 ;  /* 0x0019181501007387 */ /* 0x004fe80000100800 */
[----:B------:R-:W-:Y:S04]  /*b970*/  STL [R1+0x19c], R4 ;  /* 0x00019c0401007387 */ /* 0x000fe80000100800 */
[----:B------:R0:W-:Y:S04]  /*b980*/  STL [R1+0x18c0], R4 ;  /* 0x0018c00401007387 */ /* 0x0001e80000100800 */
[----:B0-----:R-:W2:Y:S04]  /*b990*/  LDL R4, [R1+0x230] ;  /* 0x0002300001047983 */ /* 0x001ea80000100800 */
[----:B------:R-:W-:Y:S04]  /*b9a0*/  STL [R1+0x18c4], R5 ;  /* 0x0018c40501007387 */ /* 0x000fe80000100800 */
[----:B------:R-:W3:Y:S04]  /*b9b0*/  LDL.LU R6, [R1+0x234] ;  /* 0x0002340001067983 */ /* 0x000ee80000300800 */
[----:B------:R-:W4:Y:S04]  /*b9c0*/  LDL.LU R13, [R1+0x248] ;  /* 0x00024800010d7983 */ /* 0x000f280000300800 */
[----:B------:R-:W2:Y:S04]  /*b9d0*/  LDL.LU R28, [R1+0x24c] ;  /* 0x00024c00011c7983 */ /* 0x000ea80000300800 */
[----:B------:R-:W2:Y:S04]  /*b9e0*/  LDL.LU R17, [R1+0x258] ;  /* 0x0002580001117983 */ /* 0x000ea80000300800 */
[----:B------:R-:W2:Y:S04]  /*b9f0*/  LDL.LU R8, [R1+0x25c] ;  /* 0x00025c0001087983 */ /* 0x000ea80000300800 */
[----:B------:R-:W2:Y:S04]  /*ba00*/  LDL.LU R23, [R1+0x270] ;  /* 0x0002700001177983 */ /* 0x000ea80000300800 */
[----:B------:R-:W2:Y:S04]  /*ba10*/  LDL.LU R29, [R1+0x274] ;  /* 0x00027400011d7983 */ /* 0x000ea80000300800 */
[----:B------:R-:W2:Y:S04]  /*ba20*/  LDL.LU R2, [R1+0x280] ;  /* 0x0002800001027983 */ /* 0x000ea80000300800 */
[----:B------:R-:W2:Y:S04]  /*ba30*/  LDL.LU R7, [R1+0x284] ;  /* 0x0002840001077983 */ /* 0x000ea80000300800 */
[----:B------:R-:W2:Y:S04]  /*ba40*/  LDL.LU R9, [R1+0x28c] ;  /* 0x00028c0001097983 */ /* 0x000ea80000300800 */
[----:B------:R-:W2:Y:S01]  /*ba50*/  LDL.LU R11, [R1+0x298] ;  /* 0x00029800010b7983 */ /* 0x000ea20000300800 */
[----:B------:R-:W-:-:S03]  /*ba60*/  IMAD.WIDE R20, R10, 0x2, R14 ;  /* 0x000000020a147825 */ /* 0x000fc600078e020e */
        /* <DEDUP_REMOVED lines=8> */
[----:B------:R0:W-:Y:S02]  /*baf0*/  STL.64 [R1+0x188], R20 ;  /* 0x0001881401007387 */ /* 0x0001e40000100a00 */
[----:B0-----:R-:W-:-:S05]  /*bb00*/  IMAD.WIDE R20, R12, 0x2, R14 ;  /* 0x000000020c147825 */ /* 0x001fca00078e020e */
[----:B------:R0:W-:Y:S04]  /*bb10*/  STL.64 [R1+0x180], R20 ;  /* 0x0001801401007387 */ /* 0x0001e80000100a00 */
[----:B0-----:R-:W2:Y:S02]  /*bb20*/  LDL.LU R21, [R1+0x1918] ;  /* 0x0019180001157983 */ /* 0x001ea40000300800 */
[----:B--2---:R-:W-:-:S05]  /*bb30*/  IMAD.WIDE R20, R21, 0x2, R14 ;  /* 0x0000000215147825 */ /* 0x004fca00078e020e */
        /* <DEDUP_REMOVED lines=22> */
[----:B0-----:R-:W2:Y:S01]  /*bca0*/  LDL.LU R21, [R1+0x18f8] ;  /* 0x0018f80001157983 */ /* 0x001ea20000300800 */
[----:B------:R-:W-:-:S04]  /*bcb0*/  IMAD.WIDE R4, R4, 0x2, R14 ;  /* 0x0000000204047825 */ /* 0x000fc800078e020e */
[----:B--2---:R-:W-:-:S05]  /*bcc0*/  IMAD.WIDE R20, R21, 0x2, R14 ;  /* 0x0000000215147825 */ /* 0x004fca00078e020e */
[----:B------:R0:W-:Y:S04]  /*bcd0*/  STL.64 [R1+0x138], R20 ;  /* 0x0001381401007387 */ /* 0x0001e80000100a00 */
[----:B0-----:R-:W2:Y:S04]  /*bce0*/  LDL.LU.64 R20, [R1+0x18f0] ;  /* 0x0018f00001147983 */ /* 0x001ea80000300a00 */
[----:B------:R3:W-:Y:S02]  /*bcf0*/  STL.64 [R1+0x130], R4 ;  /* 0x0001300401007387 */ /* 0x0007e40000100a00 */
[----:B---3--:R-:W-:-:S05]  /*bd00*/  IMAD.WIDE R4, R6, 0x2, R14 ;  /* 0x0000000206047825 */ /* 0x008fca00078e020e */
[----:B------:R0:W-:Y:S04]  /*bd10*/  STL.64 [R1+0x128], R4 ;  /* 0x0001280401007387 */ /* 0x0001e80000100a00 */
[----:B----4-:R1:W-:Y:S01]  /*bd20*/  STL.64 [R1+0x18c8], R12 ;  /* 0x0018c80c01007387 */ /* 0x0103e20000100a00 */
[----:B0-----:R-:W-:-:S04]  /*bd30*/  IMAD.WIDE R4, R13, 0x2, R14 ;  /* 0x000000020d047825 */ /* 0x001fc800078e020e */
[--C-:B-1----:R-:W-:Y:S01]  /*bd40*/  IMAD.WIDE R12, R28, 0x2, R14.reuse ;  /* 0x000000021c0c7825 */ /* 0x102fe200078e020e */
[----:B------:R0:W-:Y:S04]  /*bd50*/  STL.64 [R1+0x120], R4 ;  /* 0x0001200401007387 */ /* 0x0001e80000100a00 */
[----:B------:R1:W-:Y:S01]  /*bd60*/  STL.64 [R1+0x118], R12 ;  /* 0x0001180c01007387 */ /* 0x0003e20000100a00 */
[----:B0-----:R-:W-:-:S04]  /*bd70*/  IMAD.WIDE R4, R17, 0x2, R14 ;  /* 0x0000000211047825 */ /* 0x001fc800078e020e */
[--C-:B-1----:R-:W-:Y:S01]  /*bd80*/  IMAD.WIDE R12, R8, 0x2, R14.reuse ;  /* 0x00000002080c7825 */ /* 0x102fe200078e020e */
[----:B------:R0:W-:Y:S04]  /*bd90*/  STL.64 [R1+0x110], R4 ;  /* 0x0001100401007387 */ /* 0x0001e80000100a00 */
[----:B------:R1:W-:Y:S04]  /*bda0*/  STL.64 [R1+0x108], R12 ;  /* 0x0001080c01007387 */ /* 0x0003e80000100a00 */
[----:B------:R-:W-:Y:S01]  /*bdb0*/  STL.64 [R1+0x1888], R28 ;  /* 0x0018881c01007387 */ /* 0x000fe20000100a00 */
[----:B0-----:R-:W-:-:S04]  /*bdc0*/  IMAD.WIDE R4, R23, 0x2, R14 ;  /* 0x0000000217047825 */ /* 0x001fc800078e020e */
[--C-:B-1----:R-:W-:Y:S01]  /*bdd0*/  IMAD.WIDE R12, R29, 0x2, R14.reuse ;  /* 0x000000021d0c7825 */ /* 0x102fe200078e020e */
[----:B------:R0:W-:Y:S04]  /*bde0*/  STL.64 [R1+0x100], R4 ;  /* 0x0001000401007387 */ /* 0x0001e80000100a00 */
[----:B------:R-:W-:Y:S04]  /*bdf0*/  STL.64 [R1+0xf8], R12 ;  /* 0x0000f80c01007387 */ /* 0x000fe80000100a00 */
[----:B------:R-:W-:Y:S01]  /*be00*/  STL.64 [R1+0x18d0], R2 ;  /* 0x0018d00201007387 */ /* 0x000fe20000100a00 */
[----:B0-----:R-:W-:-:S05]  /*be10*/  IMAD.WIDE R4, R2, 0x2, R14 ;  /* 0x0000000202047825 */ /* 0x001fca00078e020e */
[----:B------:R0:W-:Y:S04]  /*be20*/  STL.64 [R1+0xf0], R4 ;  /* 0x0000f00401007387 */ /* 0x0001e80000100a00 */
[----:B0-----:R-:W3:Y:S01]  /*be30*/  LDL R4, [R1+0x2d4] ;  /* 0x0002d40001047983 */ /* 0x001ee20000100800 */
[----:B------:R-:W-:-:S04]  /*be40*/  IMAD.WIDE R2, R7, 0x2, R14 ;  /* 0x0000000207027825 */ /* 0x000fc800078e020e */
[--C-:B------:R-:W-:Y:S01]  /*be50*/  IMAD.WIDE R12, R9, 0x2, R14.reuse ;  /* 0x00000002090c7825 */ /* 0x100fe200078e020e */
[----:B------:R0:W-:Y:S04]  /*be60*/  STL.64 [R1+0x1890], R6 ;  /* 0x0018900601007387 */ /* 0x0001e80000100a00 */
[----:B------:R1:W-:Y:S04]  /*be70*/  STL.64 [R1+0xe8], R2 ;  /* 0x0000e80201007387 */ /* 0x0003e80000100a00 */
[----:B0-----:R-:W4:Y:S04]  /*be80*/  LDL R7, [R1+0x2e0] ;  /* 0x0002e00001077983 */ /* 0x001f280000100800 */
[----:B-1----:R-:W2:Y:S04]  /*be90*/  LDL R2, [R1+0x2e4] ;  /* 0x0002e40001027983 */ /* 0x002ea80000100800 */
[----:B------:R0:W-:Y:S04]  /*bea0*/  STL.64 [R1+0xe0], R12 ;  /* 0x0000e00c01007387 */ /* 0x0001e80000100a00 */
[----:B------:R1:W-:Y:S04]  /*beb0*/  STL.64 [R1+0x1898], R8 ;  /* 0x0018980801007387 */ /* 0x0003e80000100a00 */
[----:B------:R1:W-:Y:S01]  /*bec0*/  STL.64 [R1+0x18d8], R10 ;  /* 0x0018d80a01007387 */ /* 0x0003e20000100a00 */
[----:B0-----:R-:W-:-:S04]  /*bed0*/  IMAD.WIDE R12, R18, 0x2, R14 ;  /* 0x00000002120c7825 */ /* 0x001fc800078e020e */
[----:B-1----:R-:W-:-:S05]  /*bee0*/  IMAD.WIDE R8, R11, 0x2, R14 ;  /* 0x000000020b087825 */ /* 0x002fca00078e020e */
[----:B------:R0:W-:Y:S04]  /*bef0*/  STL.64 [R1+0xd8], R8 ;  /* 0x0000d80801007387 */ /* 0x0001e80000100a00 */
[----:B------:R-:W2:Y:S04]  /*bf00*/  LDL R10, [R1+0x2f8] ;  /* 0x0002f800010a7983 */ /* 0x000ea80000100800 */
[----:B------:R1:W-:Y:S01]  /*bf10*/  STL.64 [R1+0xd0], R12 ;  /* 0x0000d00c01007387 */ /* 0x0003e20000100a00 */
[----:B0-----:R-:W-:-:S03]  /*bf20*/  IMAD.WIDE R8, R16, 0x2, R14 ;  /* 0x0000000210087825 */ /* 0x001fc600078e020e */
[----:B------:R-:W2:Y:S04]  /*bf30*/  LDL R11, [R1+0x2fc] ;  /* 0x0002fc00010b7983 */ /* 0x000ea80000100800 */
[----:B------:R-:W-:Y:S04]  /*bf40*/  STL.64 [R1+0xc8], R8 ;  /* 0x0000c80801007387 */ /* 0x000fe80000100a00 */
[----:B------:R-:W2:Y:S04]  /*bf50*/  LDL R3, [R1+0x300] ;  /* 0x0003000001037983 */ /* 0x000ea80000100800 */
[----:B------:R-:W2:Y:S04]  /*bf60*/  LDL R28, [R1+0x304] ;  /* 0x00030400011c7983 */ /* 0x000ea80000100800 */
[----:B------:R-:W2:Y:S04]  /*bf70*/  LDL R29, [R1+0x310] ;  /* 0x00031000011d7983 */ /* 0x000ea80000100800 */
[----:B-1----:R-:W2:Y:S04]  /*bf80*/  LDL R12, [R1+0x314] ;  /* 0x00031400010c7983 */ /* 0x002ea80000100800 */
[----:B------:R-:W2:Y:S04]  /*bf90*/  LDL R13, [R1+0x318] ;  /* 0x00031800010d7983 */ /* 0x000ea80000100800 */
[----:B------:R0:W-:Y:S04]  /*bfa0*/  STL.64 [R1+0x18a0], R16 ;  /* 0x0018a01001007387 */ /* 0x0001e80000100a00 */
[----:B0-----:R-:W2:Y:S04]  /*bfb0*/  LDL R16, [R1+0x2e8] ;  /* 0x0002e80001107983 */ /* 0x001ea80000100800 */
[----:B------:R-:W2:Y:S01]  /*bfc0*/  LDL R17, [R1+0x2ec] ;  /* 0x0002ec0001117983 */ /* 0x000ea20000100800 */
[----:B------:R-:W-:-:S03]  /*bfd0*/  IMAD.WIDE R8, R19, 0x2, R14 ;  /* 0x0000000213087825 */ /* 0x000fc600078e020e */
[----:B------:R0:W-:Y:S04]  /*bfe0*/  STL.64 [R1+0x18a8], R18 ;  /* 0x0018a81201007387 */ /* 0x0001e80000100a00 */
[----:B------:R1:W-:Y:S04]  /*bff0*/  STL.64 [R1+0xc0], R8 ;  /* 0x0000c00801007387 */ /* 0x0003e80000100a00 */
[----:B------:R-:W-:Y:S01]  /*c000*/  STL.64 [R1+0x18b0], R22 ;  /* 0x0018b01601007387 */ /* 0x000fe20000100a00 */
[----:B0-----:R-:W-:-:S04]  /*c010*/  IMAD.WIDE R18, R22, 0x2, R14 ;  /* 0x0000000216127825 */ /* 0x001fc800078e020e */
[--C-:B-1----:R-:W-:Y:S01]  /*c020*/  IMAD.WIDE R8, R24, 0x2, R14.reuse ;  /* 0x0000000218087825 */ /* 0x102fe200078e020e */
[----:B------:R0:W-:Y:S04]  /*c030*/  STL.64 [R1+0xb8], R18 ;  /* 0x0000b81201007387 */ /* 0x0001e80000100a00 */
[----:B------:R-:W-:Y:S04]  /*c040*/  STL.64 [R1+0x18e0], R24 ;  /* 0x0018e01801007387 */ /* 0x000fe80000100a00 */
[----:B------:R1:W-:Y:S01]  /*c050*/  STL.64 [R1+0xb0], R8 ;  /* 0x0000b00801007387 */ /* 0x0003e20000100a00 */
[----:B0-----:R-:W-:-:S05]  /*c060*/  IMAD.WIDE R18, R25, 0x2, R14 ;  /* 0x0000000219127825 */ /* 0x001fca00078e020e */
[----:B------:R0:W-:Y:S01]  /*c070*/  STL.64 [R1+0xa8], R18 ;  /* 0x0000a81201007387 */ /* 0x0001e20000100a00 */
[----:B-1----:R-:W-:-:S05]  /*c080*/  IMAD.WIDE R8, R26, 0x2, R14 ;  /* 0x000000021a087825 */ /* 0x002fca00078e020e */
[----:B------:R3:W-:Y:S01]  /*c090*/  STL.64 [R1+0xa0], R8 ;  /* 0x0000a00801007387 */ /* 0x0007e20000100a00 */
[----:B0-----:R-:W-:-:S03]  /*c0a0*/  IMAD.WIDE R18, R27, 0x2, R14 ;  /* 0x000000021b127825 */ /* 0x001fc600078e020e */
[----:B------:R-:W-:Y:S04]  /*c0b0*/  STL.64 [R1+0x18e8], R26 ;  /* 0x0018e81a01007387 */ /* 0x000fe80000100a00 */
[----:B------:R4:W-:Y:S04]  /*c0c0*/  STL.64 [R1+0x98], R18 ;  /* 0x0000981201007387 */ /* 0x0009e80000100a00 */
[----:B------:R-:W2:Y:S01]  /*c0d0*/  LDL R5, [R1+0x31c] ;  /* 0x00031c0001057983 */ /* 0x000ea20000100800 */
[----:B---3--:R-:W-:-:S03]  /*c0e0*/  IMAD.WIDE R8, R4, 0x2, R14 ;  /* 0x0000000204087825 */ /* 0x008fc600078e020e */
[----:B------:R-:W3:Y:S04]  /*c0f0*/  LDL R4, [R1+0x328] ;  /* 0x0003280001047983 */ /* 0x000ee80000100800 */
[----:B------:R0:W-:Y:S01]  /*c100*/  STL.64 [R1+0x210], R8 ;  /* 0x0002100801007387 */ /* 0x0001e20000100a00 */
[----:B----4-:R-:W-:-:S03]  /*c110*/  IMAD.WIDE R18, R7, 0x2, R14 ;  /* 0x0000000207127825 */ /* 0x010fc600078e020e */
[----:B0-----:R-:W4:Y:S01]  /*c120*/  LDL R8, [R1+0x32c] ;  /* 0x00032c0001087983 */ /* 0x001f220000100800 */
[----:B--2---:R-:W-:-:S03]  /*c130*/  IMAD.WIDE R6, R2, 0x2, R14 ;  /* 0x0000000202067825 */ /* 0x004fc600078e020e */
[----:B------:R-:W-:Y:S04]  /*c140*/  STL.64 [R1+0x228], R18 ;  /* 0x0002281201007387 */ /* 0x000fe80000100a00 */
[----:B------:R-:W2:Y:S04]  /*c150*/  LDL R9, [R1+0x330] ;  /* 0x0003300001097983 */ /* 0x000ea80000100800 */
[----:B------:R0:W-:Y:S04]  /*c160*/  STL.64 [R1+0x240], R6 ;  /* 0x0002400601007387 */ /* 0x0001e80000100a00 */
[----:B------:R-:W2:Y:S04]  /*c170*/  LDL R2, [R1+0x344] ;  /* 0x0003440001027983 */ /* 0x000ea80000100800 */
[----:B0-----:R-:W2:Y:S04]  /*c180*/  LDL R6, [R1+0x334] ;  /* 0x0003340001067983 */ /* 0x001ea80000100800 */
[----:B------:R-:W2:Y:S01]  /*c190*/  LDL R7, [R1+0x340] ;  /* 0x0003400001077983 */ /* 0x000ea20000100800 */
[----:B------:R-:W-:-:S04]  /*c1a0*/  IMAD.WIDE R22, R10, 0x2, R14 ;  /* 0x000000020a167825 */ /* 0x000fc800078e020e */
[----:B------:R-:W-:-:S04]  /*c1b0*/  IMAD.WIDE R18, R16, 0x2, R14 ;  /* 0x0000000210127825 */ /* 0x000fc800078e020e */
[--C-:B------:R-:W-:Y:S01]  /*c1c0*/  IMAD.WIDE R16, R17, 0x2, R14.reuse ;  /* 0x0000000211107825 */ /* 0x100fe200078e020e */
[----:B------:R0:W-:Y:S04]  /*c1d0*/  STL.64 [R1+0x250], R18 ;  /* 0x0002501201007387 */ /* 0x0001e80000100a00 */
[----:B------:R1:W-:Y:S04]  /*c1e0*/  STL.64 [R1+0x268], R16 ;  /* 0x0002681001007387 */ /* 0x0003e80000100a00 */
[----:B------:R-:W-:Y:S01]  /*c1f0*/  STL.64 [R1+0x278], R22 ;  /* 0x0002781601007387 */ /* 0x000fe20000100a00 */
[----:B0-----:R-:W-:-:S04]  /*c200*/  IMAD.WIDE R18, R11, 0x2, R14 ;  /* 0x000000020b127825 */ /* 0x001fc800078e020e */
[--C-:B-1----:R-:W-:Y:S01]  /*c210*/  IMAD.WIDE R16, R3, 0x2, R14.reuse ;  /* 0x0000000203107825 */ /* 0x102fe200078e020e */
[----:B------:R0:W-:Y:S03]  /*c220*/  STL.64 [R1+0x290], R18 ;  /* 0x0002901201007387 */ /* 0x0001e60000100a00 */
[--C-:B------:R-:W-:Y:S01]  /*c230*/  IMAD.WIDE R10, R28, 0x2, R14.reuse ;  /* 0x000000021c0a7825 */ /* 0x100fe200078e020e */
[----:B------:R1:W-:Y:S04]  /*c240*/  STL.64 [R1+0x2a0], R16 ;  /* 0x0002a01001007387 */ /* 0x0003e80000100a00 */
[----:B------:R1:W-:Y:S01]  /*c250*/  STL.64 [R1+0x2b0], R10 ;  /* 0x0002b00a01007387 */ /* 0x0003e20000100a00 */
[----:B0-----:R-:W-:-:S04]  /*c260*/  IMAD.WIDE R18, R29, 0x2, R14 ;  /* 0x000000021d127825 */ /* 0x001fc800078e020e */
[--C-:B-1----:R-:W-:Y:S01]  /*c270*/  IMAD.WIDE R16, R12, 0x2, R14.reuse ;  /* 0x000000020c107825 */ /* 0x102fe200078e020e */
[----:B------:R0:W-:Y:S04]  /*c280*/  STL.64 [R1+0x2c0], R18 ;  /* 0x0002c01201007387 */ /* 0x0001e80000100a00 */
[----:B------:R-:W2:Y:S01]  /*c290*/  LDL R27, [R1+0x348] ;  /* 0x00034800011b7983 */ /* 0x000ea20000100800 */
[----:B------:R-:W-:-:S03]  /*c2a0*/  IMAD.WIDE R10, R13, 0x2, R14 ;  /* 0x000000020d0a7825 */ /* 0x000fc600078e020e */
[----:B------:R1:W-:Y:S04]  /*c2b0*/  STL.64 [R1+0x2d8], R16 ;  /* 0x0002d81001007387 */ /* 0x0003e80000100a00 */
[----:B------:R-:W2:Y:S04]  /*c2c0*/  LDL R24, [R1+0x34c] ;  /* 0x00034c0001187983 */ /* 0x000ea80000100800 */
[----:B------:R3:W-:Y:S04]  /*c2d0*/  STL.64 [R1+0x2f0], R10 ;  /* 0x0002f00a01007387 */ /* 0x0007e80000100a00 */
[----:B------:R-:W2:Y:S04]  /*c2e0*/  LDL R25, [R1+0x358] ;  /* 0x0003580001197983 */ /* 0x000ea80000100800 */
[----:B------:R-:W2:Y:S04]  /*c2f0*/  LDL R22, [R1+0x368] ;  /* 0x0003680001167983 */ /* 0x000ea80000100800 */
[----:B------:R-:W2:Y:S04]  /*c300*/  LDL R23, [R1+0x370] ;  /* 0x0003700001177983 */ /* 0x000ea80000100800 */
[----:B0-----:R-:W2:Y:S04]  /*c310*/  LDL R18, [R1+0x380] ;  /* 0x0003800001127983 */ /* 0x001ea80000100800 */
[----:B------:R-:W2:Y:S04]  /*c320*/  LDL R19, [R1+0x388] ;  /* 0x0003880001137983 */ /* 0x000ea80000100800 */
[----:B------:R-:W2:Y:S04]  /*c330*/  LDL R3, [R1+0x398] ;  /* 0x0003980001037983 */ /* 0x000ea80000100800 */
[----:B------:R-:W2:Y:S04]  /*c340*/  LDL R28, [R1+0x3a0] ;  /* 0x0003a000011c7983 */ /* 0x000ea80000100800 */
[----:B------:R-:W2:Y:S04]  /*c350*/  LDL R29, [R1+0x3b0] ;  /* 0x0003b000011d7983 */ /* 0x000ea80000100800 */
[----:B------:R-:W2:Y:S01]  /*c360*/  LDL R12, [R1+0x3b8] ;  /* 0x0003b800010c7983 */ /* 0x000ea20000100800 */
[----:B-1----:R-:W-:-:S03]  /*c370*/  IMAD.WIDE R16, R5, 0x2, R14 ;  /* 0x0000000205107825 */ /* 0x002fc600078e020e */
[----:B------:R-:W2:Y:S04]  /*c380*/  LDL R13, [R1+0x3c8] ;  /* 0x0003c800010d7983 */ /* 0x000ea80000100800 */
[----:B------:R-:W2:Y:S04]  /*c390*/  LDL R5, [R1+0x3d0] ;  /* 0x0003d00001057983 */ /* 0x000ea80000100800 */
[----:B------:R-:W-:Y:S01]  /*c3a0*/  STL.64 [R1+0x308], R16 ;  /* 0x0003081001007387 */ /* 0x000fe20000100a00 */
[----:B---3--:R-:W-:-:S03]  /*c3b0*/  IMAD.WIDE R10, R4, 0x2, R14 ;  /* 0x00000002040a7825 */ /* 0x008fc600078e020e */
[----:B------:R-:W3:Y:S04]  /*c3c0*/  LDL R4, [R1+0x3e0] ;  /* 0x0003e00001047983 */ /* 0x000ee80000100800 */
[----:B------:R4:W-:Y:S02]  /*c3d0*/  STL.64 [R1+0x320], R10 ;  /* 0x0003200a01007387 */ /* 0x0009e40000100a00 */
[----:B----4-:R-:W-:-:S05]  /*c3e0*/  IMAD.WIDE R10, R8, 0x2, R14 ;  /* 0x00000002080a7825 */ /* 0x010fca00078e020e */
[----:B------:R0:W-:Y:S01]  /*c3f0*/  STL.64 [R1+0x338], R10 ;  /* 0x0003380a01007387 */ /* 0x0001e20000100a00 */
[----:B--2---:R-:W-:-:S05]  /*c400*/  IMAD.WIDE R16, R9, 0x2, R14 ;  /* 0x0000000209107825 */ /* 0x004fca00078e020e */
[----:B------:R1:W-:Y:S01]  /*c410*/  STL.64 [R1+0x350], R16 ;  /* 0x0003501001007387 */ /* 0x0003e20000100a00 */
[----:B0-----:R-:W-:-:S04]  /*c420*/  IMAD.WIDE R10, R6, 0x2, R14 ;  /* 0x00000002060a7825 */ /* 0x001fc800078e020e */
[--C-:B------:R-:W-:Y:S01]  /*c430*/  IMAD.WIDE R8, R7, 0x2, R14.reuse ;  /* 0x0000000207087825 */ /* 0x100fe200078e020e */
[----:B------:R0:W-:Y:S03]  /*c440*/  STL.64 [R1+0x360], R10 ;  /* 0x0003600a01007387 */ /* 0x0001e60000100a00 */
[--C-:B------:R-:W-:Y:S01]  /*c450*/  IMAD.WIDE R6, R2, 0x2, R14.reuse ;  /* 0x0000000202067825 */ /* 0x100fe200078e020e */
[----:B-1----:R-:W2:Y:S04]  /*c460*/  LDL R16, [R1+0x3e8] ;  /* 0x0003e80001107983 */ /* 0x002ea80000100800 */
[----:B------:R1:W-:Y:S04]  /*c470*/  STL.64 [R1+0x378], R8 ;  /* 0x0003780801007387 */ /* 0x0003e80000100a00 */
[----:B------:R-:W4:Y:S04]  /*c480*/  LDL R17, [R1+0x3f8] ;  /* 0x0003f80001117983 */ /* 0x000f280000100800 */
[----:B------:R1:W-:Y:S04]  /*c490*/  STL.64 [R1+0x390], R6 ;  /* 0x0003900601007387 */ /* 0x0003e80000100a00 */
[----:B0-----:R-:W4:Y:S04]  /*c4a0*/  LDL R10, [R1+0x400] ;  /* 0x00040000010a7983 */ /* 0x001f280000100800 */
[----:B------:R-:W4:Y:S04]  /*c4b0*/  LDL R11, [R1+0x410] ;  /* 0x00041000010b7983 */ /* 0x000f280000100800 */
[----:B-1----:R-:W4:Y:S04]  /*c4c0*/  LDL R8, [R1+0x418] ;  /* 0x0004180001087983 */ /* 0x002f280000100800 */
[----:B------:R-:W4:Y:S04]  /*c4d0*/  LDL R9, [R1+0x428] ;  /* 0x0004280001097983 */ /* 0x000f280000100800 */
[----:B------:R-:W4:Y:S04]  /*c4e0*/  LDL R6, [R1+0x430] ;  /* 0x0004300001067983 */ /* 0x000f280000100800 */
[----:B------:R-:W4:Y:S04]  /*c4f0*/  LDL R7, [R1+0x440] ;  /* 0x0004400001077983 */ /* 0x000f280000100800 */
[----:B------:R-:W4:Y:S01]  /*c500*/  LDL R2, [R1+0x448] ;  /* 0x0004480001027983 */ /* 0x000f220000100800 */
[----:B------:R-:W-:-:S05]  /*c510*/  IMAD.WIDE R26, R27, 0x2, R14 ;  /* 0x000000021b1a7825 */ /* 0x000fca00078e020e */
[----:B------:R0:W-:Y:S02]  /*c520*/  STL.64 [R1+0x3a8], R26 ;  /* 0x0003a81a01007387 */ /* 0x0001e40000100a00 */
[----:B0-----:R-:W-:-:S05]  /*c530*/  IMAD.WIDE R26, R24, 0x2, R14 ;  /* 0x00000002181a7825 */ /* 0x001fca00078e020e */
[----:B------:R0:W-:Y:S02]  /*c540*/  STL.64 [R1+0x3c0], R26 ;  /* 0x0003c01a01007387 */ /* 0x0001e40000100a00 */
[----:B0-----:R-:W-:-:S04]  /*c550*/  IMAD.WIDE R26, R25, 0x2, R14 ;  /* 0x00000002191a7825 */ /* 0x001fc800078e020e */
[--C-:B------:R-:W-:Y:S01]  /*c560*/  IMAD.WIDE R24, R22, 0x2, R14.reuse ;  /* 0x0000000216187825 */ /* 0x100fe200078e020e */
[----:B------:R0:W-:Y:S03]  /*c570*/  STL.64 [R1+0x3d8], R26 ;  /* 0x0003d81a01007387 */ /* 0x0001e60000100a00 */
[--C-:B------:R-:W-:Y:S01]  /*c580*/  IMAD.WIDE R22, R23, 0x2, R14.reuse ;  /* 0x0000000217167825 */ /* 0x100fe200078e020e */
[----:B------:R1:W-:Y:S04]  /*c590*/  STL.64 [R1+0x3f0], R24 ;  /* 0x0003f01801007387 */ /* 0x0003e80000100a00 */
[----:B------:R1:W-:Y:S01]  /*c5a0*/  STL.64 [R1+0x408], R22 ;  /* 0x0004081601007387 */ /* 0x0003e20000100a00 */
[----:B0-----:R-:W-:-:S04]  /*c5b0*/  IMAD.WIDE R26, R18, 0x2, R14 ;  /* 0x00000002121a7825 */ /* 0x001fc800078e020e */
[--C-:B-1----:R-:W-:Y:S01]  /*c5c0*/  IMAD.WIDE R24, R19, 0x2, R14.reuse ;  /* 0x0000000213187825 */ /* 0x102fe200078e020e */
[----:B------:R-:W-:Y:S03]  /*c5d0*/  STL.64 [R1+0x420], R26 ;  /* 0x0004201a01007387 */ /* 0x000fe60000100a00 */
[--C-:B------:R-:W-:Y:S01]  /*c5e0*/  IMAD.WIDE R22, R3, 0x2, R14.reuse ;  /* 0x0000000203167825 */ /* 0x100fe200078e020e */
[----:B------:R-:W-:Y:S03]  /*c5f0*/  STL.64 [R1+0x438], R24 ;  /* 0x0004381801007387 */ /* 0x000fe60000100a00 */
[--C-:B------:R-:W-:Y:S01]  /*c600*/  IMAD.WIDE R18, R28, 0x2, R14.reuse ;  /* 0x000000021c127825 */ /* 0x100fe200078e020e */
[----:B------:R0:W-:Y:S04]  /*c610*/  STL.64 [R1+0x450], R22 ;  /* 0x0004501601007387 */ /* 0x0001e80000100a00 */
[----:B------:R1:W-:Y:S01]  /*c620*/  STL.64 [R1+0x460], R18 ;  /* 0x0004601201007387 */ /* 0x0003e20000100a00 */
[----:B0-----:R-:W-:-:S04]  /*c630*/  IMAD.WIDE R22, R29, 0x2, R14 ;  /* 0x000000021d167825 */ /* 0x001fc800078e020e */
[--C-:B-1----:R-:W-:Y:S01]  /*c640*/  IMAD.WIDE R18, R12, 0x2, R14.reuse ;  /* 0x000000020c127825 */ /* 0x102fe200078e020e */
[----:B------:R-:W-:Y:S03]  /*c650*/  STL.64 [R1+0x478], R22 ;  /* 0x0004781601007387 */ /* 0x000fe60000100a00 */
[--C-:B------:R-:W-:Y:S01]  /*c660*/  IMAD.WIDE R12, R13, 0x2, R14.reuse ;  /* 0x000000020d0c7825 */ /* 0x100fe200078e020e */
[----:B------:R-:W4:Y:S04]  /*c670*/  LDL R28, [R1+0x458] ;  /* 0x00045800011c7983 */ /* 0x000f280000100800 */
[----:B------:R-:W-:Y:S04]  /*c680*/  STL.64 [R1+0x490], R18 ;  /* 0x0004901201007387 */ /* 0x000fe80000100a00 */
[----:B------:R-:W4:Y:S04]  /*c690*/  LDL R29, [R1+0x468] ;  /* 0x00046800011d7983 */ /* 0x000f280000100800 */
[----:B------:R0:W-:Y:S04]  /*c6a0*/  STL.64 [R1+0x4a8], R12 ;  /* 0x0004a80c01007387 */ /* 0x0001e80000100a00 */
[----:B------:R-:W4:Y:S01]  /*c6b0*/  LDL R3, [R1+0x470] ;  /* 0x0004700001037983 */ /* 0x000f220000100800 */
[----:B0-----:R-:W-:-:S05]  /*c6c0*/  IMAD.WIDE R12, R5, 0x2, R14 ;  /* 0x00000002050c7825 */ /* 0x001fca00078e020e */
[----:B------:R0:W-:Y:S04]  /*c6d0*/  STL.64 [R1+0x4c0], R12 ;  /* 0x0004c00c01007387 */ /* 0x0001e80000100a00 */
[----:B0-----:R-:W4:Y:S01]  /*c6e0*/  LDL R12, [R1+0x480] ;  /* 0x00048000010c7983 */ /* 0x001f220000100800 */
[----:B---3--:R-:W-:-:S05]  /*c6f0*/  IMAD.WIDE R4, R4, 0x2, R14 ;  /* 0x0000000204047825 */ /* 0x008fca00078e020e */
[----:B------:R0:W-:Y:S04]  /*c700*/  STL.64 [R1+0x4d8], R4 ;  /* 0x0004d80401007387 */ /* 0x0001e80000100a00 */
[----:B------:R-:W3:Y:S04]  /*c710*/  LDL R13, [R1+0x488] ;  /* 0x00048800010d7983 */ /* 0x000ee80000100800 */
[----:B0-----:R-:W3:Y:S04]  /*c720*/  LDL R5, [R1+0x498] ;  /* 0x0004980001057983 */ /* 0x001ee80000100800 */
[----:B------:R-:W3:Y:S01]  /*c730*/  LDL R4, [R1+0x4a0] ;  /* 0x0004a00001047983 */ /* 0x000ee20000100800 */
[----:B--2---:R-:W-:-:S04]  /*c740*/  IMAD.WIDE R22, R16, 0x2, R14 ;  /* 0x0000000210167825 */ /* 0x004fc800078e020e */
[--C-:B----4-:R-:W-:Y:S01]  /*c750*/  IMAD.WIDE R18, R17, 0x2, R14.reuse ;  /* 0x0000000211127825 */ /* 0x110fe200078e020e */
[----:B------:R-:W-:Y:S03]  /*c760*/  STL.64 [R1+0x4f0], R22 ;  /* 0x0004f01601007387 */ /* 0x000fe60000100a00 */
[--C-:B------:R-:W-:Y:S01]  /*c770*/  IMAD.WIDE R16, R10, 0x2, R14.reuse ;  /* 0x000000020a107825 */ /* 0x100fe200078e020e */
[----:B------:R0:W-:Y:S03]  /*c780*/  STL.64 [R1+0x508], R18 ;  /* 0x0005081201007387 */ /* 0x0001e60000100a00 */
[--C-:B------:R-:W-:Y:S01]  /*c790*/  IMAD.WIDE R10, R11, 0x2, R14.reuse ;  /* 0x000000020b0a7825 */ /* 0x100fe200078e020e */
[----:B------:R1:W-:Y:S04]  /*c7a0*/  STL.64 [R1+0x510], R16 ;  /* 0x0005101001007387 */ /* 0x0003e80000100a00 */
[----:B------:R2:W-:Y:S01]  /*c7b0*/  STL.64 [R1+0x520], R10 ;  /* 0x0005200a01007387 */ /* 0x0005e20000100a00 */
[----:B0-----:R-:W-:-:S04]  /*c7c0*/  IMAD.WIDE R18, R8, 0x2, R14 ;  /* 0x0000000208127825 */ /* 0x001fc800078e020e */
[--C-:B-1----:R-:W-:Y:S01]  /*c7d0*/  IMAD.WIDE R16, R9, 0x2, R14.reuse ;  /* 0x0000000209107825 */ /* 0x102fe200078e020e */
[----:B------:R0:W-:Y:S03]  /*c7e0*/  STL.64 [R1+0x538], R18 ;  /* 0x0005381201007387 */ /* 0x0001e60000100a00 */
[--C-:B--2---:R-:W-:Y:S01]  /*c7f0*/  IMAD.WIDE R10, R6, 0x2, R14.reuse ;  /* 0x00000002060a7825 */ /* 0x104fe200078e020e */
[----:B------:R1:W-:Y:S03]  /*c800*/  STL.64 [R1+0x540], R16 ;  /* 0x0005401001007387 */ /* 0x0003e60000100a00 */
[--C-:B------:R-:W-:Y:S01]  /*c810*/  IMAD.WIDE R8, R7, 0x2, R14.reuse ;  /* 0x0000000207087825 */ /* 0x100fe200078e020e */
[----:B------:R-:W-:Y:S04]  /*c820*/  STL.64 [R1+0x550], R10 ;  /* 0x0005500a01007387 */ /* 0x000fe80000100a00 */
        /* <DEDUP_REMOVED lines=10> */
[----:B-1----:R-:W2:Y:S04]  /*c8d0*/  LDL R17, [R1+0x500] ;  /* 0x0005000001117983 */ /* 0x002ea80000100800 */
[----:B----4-:R-:W4:Y:S04]  /*c8e0*/  LDL R8, [R1+0x288] ;  /* 0x0002880001087983 */ /* 0x010f280000100800 */
[----:B------:R-:W4:Y:S04]  /*c8f0*/  LDL R9, [R1+0x264] ;  /* 0x0002640001097983 */ /* 0x000f280000100800 */
[----:B------:R-:W4:Y:S04]  /*c900*/  LDL R6, [R1+0x260] ;  /* 0x0002600001067983 */ /* 0x000f280000100800 */
[----:B------:R-:W4:Y:S01]  /*c910*/  LDL R7, [R1+0x23c] ;  /* 0x00023c0001077983 */ /* 0x000f220000100800 */
[----:B------:R-:W-:-:S05]  /*c920*/  IMAD.WIDE R10, R28, 0x2, R14 ;  /* 0x000000021c0a7825 */ /* 0x000fca00078e020e */
[----:B------:R0:W-:Y:S04]  /*c930*/  STL.64 [R1+0x578], R10 ;  /* 0x0005780a01007387 */ /* 0x0001e80000100a00 */
[----:B------:R-:W4:Y:S01]  /*c940*/  LDL R28, [R1+0x238] ;  /* 0x00023800011c7983 */ /* 0x000f220000100800 */
[----:B0-----:R-:W-:-:S03]  /*c950*/  IMAD.WIDE R10, R29, 0x2, R14 ;  /* 0x000000021d0a7825 */ /* 0x001fc600078e020e */
[----:B------:R-:W4:Y:S04]  /*c960*/  LDL R29, [R1+0x224] ;  /* 0x00022400011d7983 */ /* 0x000f280000100800 */
[----:B------:R0:W-:Y:S02]  /*c970*/  STL.64 [R1+0x588], R10 ;  /* 0x0005880a01007387 */ /* 0x0001e40000100a00 */
[----:B0-----:R-:W-:-:S04]  /*c980*/  IMAD.WIDE R10, R3, 0x2, R14 ;  /* 0x00000002030a7825 */ /* 0x001fc800078e020e */
[--C-:B------:R-:W-:Y:S01]  /*c990*/  IMAD.WIDE R2, R12, 0x2, R14.reuse ;  /* 0x000000020c027825 */ /* 0x100fe200078e020e */
[----:B------:R0:W-:Y:S04]  /*c9a0*/  STL.64 [R1+0x590], R10 ;  /* 0x0005900a01007387 */ /* 0x0001e80000100a00 */
[----:B------:R1:W-:Y:S01]  /*c9b0*/  STL.64 [R1+0x5a0], R2 ;  /* 0x0005a00201007387 */ /* 0x0003e20000100a00 */
[----:B---3--:R-:W-:-:S05]  /*c9c0*/  IMAD.WIDE R12, R13, 0x2, R14 ;  /* 0x000000020d0c7825 */ /* 0x008fca00078e020e */
[----:B------:R-:W-:Y:S01]  /*c9d0*/  STL.64 [R1+0x5b0], R12 ;  /* 0x0005b00c01007387 */ /* 0x000fe20000100a00 */
[----:B0-----:R-:W-:-:S03]  /*c9e0*/  IMAD.WIDE R10, R5, 0x2, R14 ;  /* 0x00000002050a7825 */ /* 0x001fc600078e020e */
[----:B------:R-:W3:Y:S01]  /*c9f0*/  LDL R16, [R1+0x220] ;  /* 0x0002200001107983 */ /* 0x000ee20000100800 */
[----:B-1----:R-:W-:-:S03]  /*ca00*/  IMAD.WIDE R2, R4, 0x2, R14 ;  /* 0x0000000204027825 */ /* 0x002fc600078e020e */
[----:B------:R0:W-:Y:S04]  /*ca10*/  STL.64 [R1+0x5b8], R10 ;  /* 0x0005b80a01007387 */ /* 0x0001e80000100a00 */
[----:B0-----:R-:W3:Y:S04]  /*ca20*/  LDL R10, [R1+0x20c] ;  /* 0x00020c00010a7983 */ /* 0x001ee80000100800 */
[----:B------:R0:W-:Y:S04]  /*ca30*/  STL.64 [R1+0x5c8], R2 ;  /* 0x0005c80201007387 */ /* 0x0001e80000100a00 */
[----:B------:R-:W3:Y:S04]  /*ca40*/  LDL R11, [R1+0x208] ;  /* 0x00020800010b7983 */ /* 0x000ee80000100800 */
[----:B------:R-:W3:Y:S04]  /*ca50*/  LDL R12, [R1+0x1fc] ;  /* 0x0001fc00010c7983 */ /* 0x000ee80000100800 */
[----:B0-----:R-:W3:Y:S04]  /*ca60*/  LDL R2, [R1+0x204] ;  /* 0x0002040001027983 */ /* 0x001ee80000100800 */
[----:B------:R-:W3:Y:S04]  /*ca70*/  LDL R3, [R1+0x200] ;  /* 0x0002000001037983 */ /* 0x000ee80000100800 */
[----:B------:R-:W3:Y:S04]  /*ca80*/  LDL R13, [R1+0x1f8] ;  /* 0x0001f800010d7983 */ /* 0x000ee80000100800 */
[----:B------:R-:W3:Y:S04]  /*ca90*/  LDL R5, [R1+0x1f4] ;  /* 0x0001f40001057983 */ /* 0x000ee80000100800 */
[----:B------:R-:W3:Y:S01]  /*caa0*/  LDL R4, [R1+0x1f0] ;  /* 0x0001f00001047983 */ /* 0x000ee20000100800 */
[----:B--2---:R-:W-:-:S05]  /*cab0*/  IMAD.WIDE R26, R27, 0x2, R14 ;  /* 0x000000021b1a7825 */ /* 0x004fca00078e020e */
[----:B------:R0:W-:Y:S02]  /*cac0*/  STL.64 [R1+0x5f8], R26 ;  /* 0x0005f81a01007387 */ /* 0x0001e40000100a00 */
[----:B0-----:R-:W-:-:S05]  /*cad0*/  IMAD.WIDE R26, R24, 0x2, R14 ;  /* 0x00000002181a7825 */ /* 0x001fca00078e020e */
[----:B------:R0:W-:Y:S02]  /*cae0*/  STL.64 [R1+0x600], R26 ;  /* 0x0006001a01007387 */ /* 0x0001e40000100a00 */
[----:B0-----:R-:W-:-:S04]  /*caf0*/  IMAD.WIDE R26, R25, 0x2, R14 ;  /* 0x00000002191a7825 */ /* 0x001fc800078e020e */
[--C-:B------:R-:W-:Y:S01]  /*cb00*/  IMAD.WIDE R24, R22, 0x2, R14.reuse ;  /* 0x0000000216187825 */ /* 0x100fe200078e020e */
[----:B------:R0:W-:Y:S04]  /*cb10*/  STL.64 [R1+0x610], R26 ;  /* 0x0006101a01007387 */ /* 0x0001e80000100a00 */
[----:B------:R1:W-:Y:S01]  /*cb20*/  STL.64 [R1+0x620], R24 ;  /* 0x0006201801007387 */ /* 0x0003e20000100a00 */
[----:B0-----:R-:W-:-:S04]  /*cb30*/  IMAD.WIDE R26, R23, 0x2, R14 ;  /* 0x00000002171a7825 */ /* 0x001fc800078e020e */
[--C-:B------:R-:W-:Y:S01]  /*cb40*/  IMAD.WIDE R22, R18, 0x2, R14.reuse ;  /* 0x0000000212167825 */ /* 0x100fe200078e020e */
[----:B------:R-:W-:Y:S03]  /*cb50*/  STL.64 [R1+0x628], R26 ;  /* 0x0006281a01007387 */ /* 0x000fe60000100a00 */
[--C-:B-1----:R-:W-:Y:S01]  /*cb60*/  IMAD.WIDE R24, R19, 0x2, R14.reuse ;  /* 0x0000000213187825 */ /* 0x102fe200078e020e */
[----:B------:R4:W-:Y:S03]  /*cb70*/  STL.64 [R1+0x638], R22 ;  /* 0x0006381601007387 */ /* 0x0009e60000100a00 */
[--C-:B------:R-:W-:Y:S01]  /*cb80*/  IMAD.WIDE R18, R17, 0x2, R14.reuse ;  /* 0x0000000211127825 */ /* 0x100fe200078e020e */
[----:B------:R-:W-:Y:S04]  /*cb90*/  STL.64 [R1+0x648], R24 ;  /* 0x0006481801007387 */ /* 0x000fe80000100a00 */
[----:B------:R0:W-:Y:S01]  /*cba0*/  STL.64 [R1+0x650], R18 ;  /* 0x0006501201007387 */ /* 0x0001e20000100a00 */
[----:B----4-:R-:W-:-:S04]  /*cbb0*/  IMAD.WIDE R22, R8, 0x2, R14 ;  /* 0x0000000208167825 */ /* 0x010fc800078e020e */
[--C-:B0-----:R-:W-:Y:S01]  /*cbc0*/  IMAD.WIDE R18, R9, 0x2, R14.reuse ;  /* 0x0000000209127825 */ /* 0x101fe200078e020e */
[----:B------:R-:W-:Y:S03]  /*cbd0*/  STL.64 [R1+0x660], R22 ;  /* 0x0006601601007387 */ /* 0x000fe60000100a00 */
[--C-:B------:R-:W-:Y:S01]  /*cbe0*/  IMAD.WIDE R8, R6, 0x2, R14.reuse ;  /* 0x0000000206087825 */ /* 0x100fe200078e020e */
[----:B------:R-:W-:Y:S03]  /*cbf0*/  STL.64 [R1+0x670], R18 ;  /* 0x0006701201007387 */ /* 0x000fe60000100a00 */
[--C-:B------:R-:W-:Y:S01]  /*cc00*/  IMAD.WIDE R6, R7, 0x2, R14.reuse ;  /* 0x0000000207067825 */ /* 0x100fe200078e020e */
[----:B------:R-:W2:Y:S04]  /*cc10*/  LDL R17, [R1+0x1ec] ;  /* 0x0001ec0001117983 */ /* 0x000ea80000100800 */
[----:B------:R0:W-:Y:S04]  /*cc20*/  STL.64 [R1+0x678], R8 ;  /* 0x0006780801007387 */ /* 0x0001e80000100a00 */
[----:B0-----:R-:W4:Y:S04]  /*cc30*/  LDL R8, [R1+0x1e8] ;  /* 0x0001e80001087983 */ /* 0x001f280000100800 */
[----:B------:R0:W-:Y:S04]  /*cc40*/  STL.64 [R1+0x688], R6 ;  /* 0x0006880601007387 */ /* 0x0001e80000100a00 */
[----:B------:R-:W4:Y:S01]  /*cc50*/  LDL R9, [R1+0x1e4] ;  /* 0x0001e40001097983 */ /* 0x000f220000100800 */
[----:B0-----:R-:W-:-:S05]  /*cc60*/  IMAD.WIDE R6, R28, 0x2, R14 ;  /* 0x000000021c067825 */ /* 0x001fca00078e020e */
[----:B------:R0:W-:Y:S01]  /*cc70*/  STL.64 [R1+0x698], R6 ;  /* 0x0006980601007387 */ /* 0x0001e20000100a00 */
[----:B------:R-:W-:-:S03]  /*cc80*/  IMAD.WIDE R18, R29, 0x2, R14 ;  /* 0x000000021d127825 */ /* 0x000fc600078e020e */
[----:B0-----:R-:W4:Y:S04]  /*cc90*/  LDL R6, [R1+0x1e0] ;  /* 0x0001e00001067983 */ /* 0x001f280000100800 */
[----:B------:R3:W-:Y:S04]  /*cca0*/  STL.64 [R1+0x6a0], R18 ;  /* 0x0006a01201007387 */ /* 0x0007e80000100a00 */
[----:B------:R-:W4:Y:S04]  /*ccb0*/  LDL R7, [R1+0x1dc] ;  /* 0x0001dc0001077983 */ /* 0x000f280000100800 */
[----:B------:R-:W4:Y:S04]  /*ccc0*/  LDL R28, [R1+0x1d8] ;  /* 0x0001d800011c7983 */ /* 0x000f280000100800 */
[----:B------:R-:W4:Y:S01]  /*ccd0*/  LDL R29, [R1+0x1d4] ;  /* 0x0001d400011d7983 */ /* 0x000f220000100800 */
[----:B---3--:R-:W-:-:S05]  /*cce0*/  IMAD.WIDE R18, R16, 0x2, R14 ;  /* 0x0000000210127825 */ /* 0x008fca00078e020e */
[----:B------:R0:W-:Y:S01]  /*ccf0*/  STL.64 [R1+0x6a8], R18 ;  /* 0x0006a81201007387 */ /* 0x0001e20000100a00 */
[----:B------:R-:W-:-:S04]  /*cd00*/  IMAD.WIDE R24, R10, 0x2, R14 ;  /* 0x000000020a187825 */ /* 0x000fc800078e020e */
[--C-:B------:R-:W-:Y:S01]  /*cd10*/  IMAD.WIDE R22, R11, 0x2, R14.reuse ;  /* 0x000000020b167825 */ /* 0x100fe200078e020e */
[----:B------:R-:W-:Y:S03]  /*cd20*/  STL.64 [R1+0x6b0], R24 ;  /* 0x0006b01801007387 */ /* 0x000fe60000100a00 */
[--C-:B0-----:R-:W-:Y:S01]  /*cd30*/  IMAD.WIDE R18, R2, 0x2, R14.reuse ;  /* 0x0000000202127825 */ /* 0x101fe200078e020e */
[----:B------:R-:W-:Y:S03]  /*cd40*/  STL.64 [R1+0x6c0], R22 ;  /* 0x0006c01601007387 */ /* 0x000fe60000100a00 */
[--C-:B------:R-:W-:Y:S01]  /*cd50*/  IMAD.WIDE R10, R3, 0x2, R14.reuse ;  /* 0x00000002030a7825 */ /* 0x100fe200078e020e */
[----:B------:R-:W-:Y:S03]  /*cd60*/  STL.64 [R1+0x6c8], R18 ;  /* 0x0006c81201007387 */ /* 0x000fe60000100a00 */
[--C-:B------:R-:W-:Y:S01]  /*cd70*/  IMAD.WIDE R2, R12, 0x2, R14.reuse ;  /* 0x000000020c027825 */ /* 0x100fe200078e020e */
[----:B------:R0:W-:Y:S03]  /*cd80*/  STL.64 [R1+0x6d0], R10 ;  /* 0x0006d00a01007387 */ /* 0x0001e60000100a00 */
[--C-:B------:R-:W-:Y:S01]  /*cd90*/  IMAD.WIDE R12, R13, 0x2, R14.reuse ;  /* 0x000000020d0c7825 */ /* 0x100fe200078e020e */
[----:B------:R1:W-:Y:S04]  /*cda0*/  STL.64 [R1+0x6d8], R2 ;  /* 0x0006d80201007387 */ /* 0x0003e80000100a00 */
[----:B------:R-:W-:Y:S01]  /*cdb0*/  STL.64 [R1+0x6e0], R12 ;  /* 0x0006e00c01007387 */ /* 0x000fe20000100a00 */
[----:B0-----:R-:W-:-:S03]  /*cdc0*/  IMAD.WIDE R10, R5, 0x2, R14 ;  /* 0x00000002050a7825 */ /* 0x001fc600078e020e */
[----:B------:R-:W3:Y:S01]  /*cdd0*/  LDL R27, [R1+0x1d0] ;  /* 0x0001d000011b7983 */ /* 0x000ee20000100800 */
[----:B-1----:R-:W-:-:S03]  /*cde0*/  IMAD.WIDE R2, R4, 0x2, R14 ;  /* 0x0000000204027825 */ /* 0x002fc600078e020e */
[----:B------:R0:W-:Y:S04]  /*cdf0*/  STL.64 [R1+0x6e8], R10 ;  /* 0x0006e80a01007387 */ /* 0x0001e80000100a00 */
[----:B------:R-:W3:Y:S04]  /*ce00*/  LDL R24, [R1+0x1cc] ;  /* 0x0001cc0001187983 */ /* 0x000ee80000100800 */
[----:B------:R1:W-:Y:S04]  /*ce10*/  STL.64 [R1+0x6f0], R2 ;  /* 0x0006f00201007387 */ /* 0x0003e80000100a00 */
[----:B------:R-:W3:Y:S04]  /*ce20*/  LDL R25, [R1+0x1c8] ;  /* 0x0001c80001197983 */ /* 0x000ee80000100800 */
[----:B------:R-:W3:Y:S04]  /*ce30*/  LDL R22, [R1+0x1c4] ;  /* 0x0001c40001167983 */ /* 0x000ee80000100800 */
[----:B0-----:R-:W3:Y:S04]  /*ce40*/  LDL R10, [R1+0x1c0] ;  /* 0x0001c000010a7983 */ /* 0x001ee80000100800 */
[----:B------:R-:W3:Y:S04]  /*ce50*/  LDL R11, [R1+0x1bc] ;  /* 0x0001bc00010b7983 */ /* 0x000ee80000100800 */
[----:B-1----:R-:W3:Y:S04]  /*ce60*/  LDL R2, [R1+0x1b8] ;  /* 0x0001b80001027983 */ /* 0x002ee80000100800 */
[----:B------:R-:W3:Y:S04]  /*ce70*/  LDL R3, [R1+0x1b4] ;  /* 0x0001b40001037983 */ /* 0x000ee80000100800 */
[----:B------:R-:W3:Y:S04]  /*ce80*/  LDL R12, [R1+0x1b0] ;  /* 0x0001b000010c7983 */ /* 0x000ee80000100800 */
[----:B------:R-:W3:Y:S04]  /*ce90*/  LDL R13, [R1+0x1ac] ;  /* 0x0001ac00010d7983 */ /* 0x000ee80000100800 */
[----:B------:R-:W3:Y:S04]  /*cea0*/  LDL R5, [R1+0x1a8] ;  /* 0x0001a80001057983 */ /* 0x000ee80000100800 */
[----:B------:R-:W3:Y:S04]  /*ceb0*/  LDL R4, [R1+0x1a4] ;  /* 0x0001a40001047983 */ /* 0x000ee80000100800 */
[----:B------:R-:W3:Y:S01]  /*cec0*/  LDL R23, [R1+0x198] ;  /* 0x0001980001177983 */ /* 0x000ee20000100800 */
[----:B--2---:R-:W-:-:S05]  /*ced0*/  IMAD.WIDE R18, R17, 0x2, R14 ;  /* 0x0000000211127825 */ /* 0x004fca00078e020e */
[----:B------:R0:W-:Y:S01]  /*cee0*/  STL.64 [R1+0x6f8], R18 ;  /* 0x0006f81201007387 */ /* 0x0001e20000100a00 */
[----:B----4-:R-:W-:-:S03]  /*cef0*/  IMAD.WIDE R16, R8, 0x2, R14 ;  /* 0x0000000208107825 */ /* 0x010fc600078e020e */
[----:B0-----:R-:W2:Y:S04]  /*cf00*/  LDL R18, [R1+0x530] ;  /* 0x0005300001127983 */ /* 0x001ea80000100800 */
[----:B------:R0:W-:Y:S02]  /*cf10*/  STL.64 [R1+0x700], R16 ;  /* 0x0007001001007387 */ /* 0x0001e40000100a00 */
[----:B0-----:R-:W-:-:S05]  /*cf20*/  IMAD.WIDE R16, R9, 0x2, R14 ;  /* 0x0000000209107825 */ /* 0x001fca00078e020e */
[----:B------:R0:W-:Y:S01]  /*cf30*/  STL.64 [R1+0x708], R16 ;  /* 0x0007081001007387 */ /* 0x0001e20000100a00 */
[----:B------:R-:W-:-:S05]  /*cf40*/  IMAD.WIDE R8, R6, 0x2, R14 ;  /* 0x0000000206087825 */ /* 0x000fca00078e020e */
[----:B------:R1:W-:Y:S01]  /*cf50*/  STL.64 [R1+0x710], R8 ;  /* 0x0007100801007387 */ /* 0x0003e20000100a00 */
[----:B0-----:R-:W-:-:S05]  /*cf60*/  IMAD.WIDE R16, R7, 0x2, R14 ;  /* 0x0000000207107825 */ /* 0x001fca00078e020e */
[----:B------:R0:W-:Y:S01]  /*cf70*/  STL.64 [R1+0x718], R16 ;  /* 0x0007181001007387 */ /* 0x0001e20000100a00 */
[----:B-1----:R-:W-:-:S03]  /*cf80*/  IMAD.WIDE R8, R28, 0x2, R14 ;  /* 0x000000021c087825 */ /* 0x002fc600078e020e */
[----:B------:R-:W4:Y:S01]  /*cf90*/  LDL.LU R19, [R1+0x18] ;  /* 0x0000180001137983 */ /* 0x000f220000300800 */
[----:B------:R-:W-:-:S03]  /*cfa0*/  IMAD.WIDE R6, R29, 0x2, R14 ;  /* 0x000000021d067825 */ /* 0x000fc600078e020e */
[----:B------:R1:W-:Y:S04]  /*cfb0*/  STL.64 [R1+0x720], R8 ;  /* 0x0007200801007387 */ /* 0x0003e80000100a00 */
[----:B0-----:R-:W2:Y:S04]  /*cfc0*/  LDL.LU R16, [R1+0x1c] ;  /* 0x00001c0001107983 */ /* 0x001ea80000300800 */
[----:B------:R0:W-:Y:S04]  /*cfd0*/  STL.64 [R1+0x728], R6 ;  /* 0x0007280601007387 */ /* 0x0001e80000100a00 */
[----:B------:R-:W2:Y:S04]  /*cfe0*/  LDL.LU R17, [R1+0x20] ;  /* 0x0000200001117983 */ /* 0x000ea80000300800 */
[----:B-1----:R-:W2:Y:S04]  /*cff0*/  LDL.LU R8, [R1+0x24] ;  /* 0x0000240001087983 */ /* 0x002ea80000300800 */
[----:B------:R-:W2:Y:S04]  /*d000*/  LDL.LU R9, [R1+0x28] ;  /* 0x0000280001097983 */ /* 0x000ea80000300800 */
[----:B0-----:R-:W2:Y:S04]  /*d010*/  LDL.LU R6, [R1+0x40] ;  /* 0x0000400001067983 */ /* 0x001ea80000300800 */
[----:B------:R-:W2:Y:S04]  /*d020*/  LDL.LU R7, [R1+0x4c] ;  /* 0x00004c0001077983 */ /* 0x000ea80000300800 */
[----:B------:R-:W2:Y:S04]  /*d030*/  LDL.LU R28, [R1+0x218] ;  /* 0x00021800011c7983 */ /* 0x000ea80000300800 */
[----:B------:R-:W2:Y:S01]  /*d040*/  LDL.LU R29, [R1+0x21c] ;  /* 0x00021c00011d7983 */ /* 0x000ea20000300800 */
[----:B---3--:R-:W-:-:S05]  /*d050*/  IMAD.WIDE R26, R27, 0x2, R14 ;  /* 0x000000021b1a7825 */ /* 0x008fca00078e020e */
[----:B------:R0:W-:Y:S02]  /*d060*/  STL.64 [R1+0x730], R26 ;  /* 0x0007301a01007387 */ /* 0x0001e40000100a00 */
[----:B0-----:R-:W-:-:S04]  /*d070*/  IMAD.WIDE R26, R24, 0x2, R14 ;  /* 0x00000002181a7825 */ /* 0x001fc800078e020e */
[--C-:B------:R-:W-:Y:S01]  /*d080*/  IMAD.WIDE R24, R25, 0x2, R14.reuse ;  /* 0x0000000219187825 */ /* 0x100fe200078e020e */
[----:B------:R0:W-:Y:S04]  /*d090*/  STL.64 [R1+0x738], R26 ;  /* 0x0007381a01007387 */ /* 0x0001e80000100a00 */
[----:B0-----:R-:W3:Y:S04]  /*d0a0*/  LDL.LU.64 R26, [R1+0x18e8] ;  /* 0x0018e800011a7983 */ /* 0x001ee80000300a00 */
[----:B------:R0:W-:Y:S02]  /*d0b0*/  STL.64 [R1+0x740], R24 ;  /* 0x0007401801007387 */ /* 0x0001e40000100a00 */
[----:B0-----:R-:W-:-:S05]  /*d0c0*/  IMAD.WIDE R24, R22, 0x2, R14 ;  /* 0x0000000216187825 */ /* 0x001fca00078e020e */
[----:B------:R0:W-:Y:S02]  /*d0d0*/  STL.64 [R1+0x748], R24 ;  /* 0x0007481801007387 */ /* 0x0001e40000100a00 */
[----:B0-----:R-:W-:-:S04]  /*d0e0*/  IMAD.WIDE R24, R10, 0x2, R14 ;  /* 0x000000020a187825 */ /* 0x001fc800078e020e */
[--C-:B------:R-:W-:Y:S01]  /*d0f0*/  IMAD.WIDE R10, R11, 0x2, R14.reuse ;  /* 0x000000020b0a7825 */ /* 0x100fe200078e020e */
[----:B------:R0:W-:Y:S04]  /*d100*/  STL.64 [R1+0x750], R24 ;  /* 0x0007501801007387 */ /* 0x0001e80000100a00 */
[----:B0-----:R-:W2:Y:S04]  /*d110*/  LDL.LU.64 R24, [R1+0x18e0] ;  /* 0x0018e00001187983 */ /* 0x001ea80000300a00 */
        /* <DEDUP_REMOVED lines=23> */
[----:B0-----:R-:W2:Y:S01]  /*d290*/  LDL.LU.64 R4, [R1+0x18b8] ;  /* 0x0018b80001047983 */ /* 0x001ea20000300a00 */
[----:B------:R-:W-:-:S03]  /*d2a0*/  IMAD R0, R0, UR7, RZ ;  /* 0x0000000700007c24 */ /* 0x000fc6000f8e02ff */
[----:B------:R0:W-:Y:S02]  /*d2b0*/  STL.64 [R1+0x7a0], R22 ;  /* 0x0007a01601007387 */ /* 0x0001e40000100a00 */
[----:B0-----:R-:W-:-:S05]  /*d2c0*/  IMAD.WIDE R22, R18, 0x2, R14 ;  /* 0x0000000212167825 */ /* 0x001fca00078e020e */
[----:B------:R0:W-:Y:S02]  /*d2d0*/  STL.64 [R1+0x7b0], R22 ;  /* 0x0007b01601007387 */ /* 0x0001e40000100a00 */
[----:B0-----:R-:W-:Y:S02]  /*d2e0*/  IMAD.WIDE R22, R0, 0x2, R14 ;  /* 0x0000000200167825 */ /* 0x001fe400078e020e */
[----:B------:R-:W3:Y:S04]  /*d2f0*/  LDL.LU R15, [R1+0x230] ;  /* 0x00023000010f7983 */ /* 0x000ee80000300800 */
[----:B------:R2:W-:Y:S02]  /*d300*/  STL.64 [R1+0x7a8], R22 ;  /* 0x0007a81601007387 */ /* 0x0005e40000100a00 */
[----:B--2---:R-:W-:-:S05]  /*d310*/  IMAD.WIDE R22, R3, 0x2, R4 ;  /* 0x0000000203167825 */ /* 0x004fca00078e0204 */
[----:B------:R0:W-:Y:S01]  /*d320*/  STL.64 [R1+0x90], R22 ;  /* 0x0000901601007387 */ /* 0x0001e20000100a00 */
[----:B----4-:R-:W-:-:S04]  /*d330*/  IMAD.WIDE R18, R19, 0x2, R4 ;  /* 0x0000000213127825 */ /* 0x010fc800078e0204 */
[----:B0-----:R-:W-:-:S05]  /*d340*/  IMAD.WIDE R22, R10, 0x2, R4 ;  /* 0x000000020a167825 */ /* 0x001fca00078e0204 */
[----:B------:R0:W-:Y:S02]  /*d350*/  STL.64 [R1+0x88], R22 ;  /* 0x0000881601007387 */ /* 0x0001e40000100a00 */
[----:B0-----:R-:W-:-:S05]  /*d360*/  IMAD.WIDE R22, R12, 0x2, R4 ;  /* 0x000000020c167825 */ /* 0x001fca00078e0204 */
[----:B------:R0:W-:Y:S04]  /*d370*/  STL.64 [R1+0x80], R22 ;  /* 0x0000801601007387 */ /* 0x0001e80000100a00 */
[----:B0-----:R-:W2:Y:S04]  /*d380*/  LDL.LU.64 R22, [R1+0x18b0] ;  /* 0x0018b00001167983 */ /* 0x001ea80000300a00 */
[----:B------:R0:W-:Y:S02]  /*d390*/  STL.64 [R1+0x78], R18 ;  /* 0x0000781201007387 */ /* 0x0001e40000100a00 */
[----:B0-----:R-:W-:-:S04]  /*d3a0*/  IMAD.WIDE R18, R16, 0x2, R4 ;  /* 0x0000000210127825 */ /* 0x001fc800078e0204 */
[--C-:B------:R-:W-:Y:S01]  /*d3b0*/  IMAD.WIDE R16, R17, 0x2, R4.reuse ;  /* 0x0000000211107825 */ /* 0x100fe200078e0204 */
[----:B------:R0:W-:Y:S04]  /*d3c0*/  STL.64 [R1+0x70], R18 ;  /* 0x0000701201007387 */ /* 0x0001e80000100a00 */
[----:B0-----:R-:W4:Y:S04]  /*d3d0*/  LDL.LU.64 R18, [R1+0x18a8] ;  /* 0x0018a80001127983 */ /* 0x001f280000300a00 */
        /* <DEDUP_REMOVED lines=16> */
[----:B0-----:R-:W4:Y:S01]  /*d4e0*/  LDL.LU.64 R28, [R1+0x1888] ;  /* 0x00188800011c7983 */ /* 0x001f220000300a00 */
[----:B---3--:R-:W-:-:S05]  /*d4f0*/  IMAD.WIDE R14, R15, 0x2, R4 ;  /* 0x000000020f0e7825 */ /* 0x008fca00078e0204 */
[----:B------:R2:W-:Y:S01]  /*d500*/  STL.64 [R1+0x30], R14 ;  /* 0x0000300e01007387 */ /* 0x0005e20000100a00 */
[----:B------:R-:W-:-:S04]  /*d510*/  IMAD.WIDE R12, R13, 0x2, R4 ;  /* 0x000000020d0c7825 */ /* 0x000fc800078e0204 */
[----:B------:R-:W-:-:S04]  /*d520*/  IMAD.WIDE R2, R2, 0x2, R4 ;  /* 0x0000000202027825 */ /* 0x000fc800078e0204 */
[----:B------:R-:W-:-:S04]  /*d530*/  IMAD.WIDE R10, R11, 0x2, R4 ;  /* 0x000000020b0a7825 */ /* 0x000fc800078e0204 */
[----:B--2---:R-:W-:-:S05]  /*d540*/  IMAD.WIDE R14, R6, 0x2, R4 ;  /* 0x00000002060e7825 */ /* 0x004fca00078e0204 */
[----:B------:R4:W-:Y:S04]  /*d550*/  STL.64 [R1+0x28], R14 ;  /* 0x0000280e01007387 */ /* 0x0009e80000100a00 */
[----:B------:R0:W-:Y:S01]  /*d560*/  STL.64 [R1+0x20], R12 ;  /* 0x0000200c01007387 */ /* 0x0001e20000100a00 */
[----:B----4-:R-:W-:-:S04]  /*d570*/  IMAD.WIDE R14, R28, 0x2, R4 ;  /* 0x000000021c0e7825 */ /* 0x010fc800078e0204 */
[--C-:B0-----:R-:W-:Y:S01]  /*d580*/  IMAD.WIDE R12, R17, 0x2, R4.reuse ;  /* 0x00000002110c7825 */ /* 0x101fe200078e0204 */
[----:B------:R0:W-:Y:S03]  /*d590*/  STL.64 [R1+0x18], R14 ;  /* 0x0000180e01007387 */ /* 0x0001e60000100a00 */
[--C-:B------:R-:W-:Y:S01]  /*d5a0*/  IMAD.WIDE R28, R29, 0x2, R4.reuse ;  /* 0x000000021d1c7825 */ /* 0x100fe200078e0204 */
[----:B------:R1:W-:Y:S03]  /*d5b0*/  STL.64 [R1+0x10], R12 ;  /* 0x0000100c01007387 */ /* 0x0003e60000100a00 */
[----:B------:R-:W-:-:S04]  /*d5c0*/  IMAD.WIDE R6, R7, 0x2, R4 ;  /* 0x0000000207067825 */ /* 0x000fc800078e0204 */
[----:B0-----:R-:W-:-:S04]  /*d5d0*/  IMAD.WIDE R14, R8, 0x2, R4 ;  /* 0x00000002080e7825 */ /* 0x001fc800078e0204 */
[--C-:B-1----:R-:W-:Y:S01]  /*d5e0*/  IMAD.WIDE R12, R23, 0x2, R4.reuse ;  /* 0x00000002170c7825 */ /* 0x102fe200078e0204 */
[----:B------:R-:W-:Y:S03]  /*d5f0*/  STL.64 [R1+0x8], R14 ;  /* 0x0000080e01007387 */ /* 0x000fe60000100a00 */
[--C-:B------:R-:W-:Y:S01]  /*d600*/  IMAD.WIDE R8, R9, 0x2, R4.reuse ;  /* 0x0000000209087825 */ /* 0x100fe200078e0204 */
[----:B------:R-:W-:Y:S04]  /*d610*/  STL.64 [R1+0x1838], R28 ;  /* 0x0018381c01007387 */ /* 0x000fe80000100a00 */
[----:B------:R-:W-:Y:S04]  /*d620*/  STL.64 [R1], R12 ;  /* 0x0000000c01007387 */ /* 0x000fe80000100a00 */
[----:B------:R-:W-:Y:S04]  /*d630*/  STL.64 [R1+0x1830], R2 ;  /* 0x0018300201007387 */ /* 0x000fe80000100a00 */
[----:B------:R0:W-:Y:S04]  /*d640*/  STL.64 [R1+0x1840], R6 ;  /* 0x0018400601007387 */ /* 0x0001e80000100a00 */
[----:B------:R-:W-:Y:S04]  /*d650*/  STL.64 [R1+0x1828], R8 ;  /* 0x0018280801007387 */ /* 0x000fe80000100a00 */
[----:B0-----:R-:W2:Y:S04]  /*d660*/  LDL.LU R6, [R1+0x2e4] ;  /* 0x0002e40001067983 */ /* 0x001ea80000300800 */
[----:B------:R-:W3:Y:S04]  /*d670*/  LDL.LU R7, [R1+0x2ec] ;  /* 0x0002ec0001077983 */ /* 0x000ee80000300800 */
[----:B------:R0:W-:Y:S01]  /*d680*/  STL.64 [R1+0x1820], R10 ;  /* 0x0018200a01007387 */ /* 0x0001e20000100a00 */
[----:B------:R-:W-:-:S03]  /*d690*/  IMAD.WIDE R12, R18, 0x2, R4 ;  /* 0x00000002120c7825 */ /* 0x000fc600078e0204 */
[----:B0-----:R-:W4:Y:S04]  /*d6a0*/  LDL.LU R10, [R1+0x2d4] ;  /* 0x0002d400010a7983 */ /* 0x001f280000300800 */
[----:B------:R-:W2:Y:S01]  /*d6b0*/  LDL.LU R11, [R1+0x2e0] ;  /* 0x0002e000010b7983 */ /* 0x000ea20000300800 */
[----:B------:R-:W-:-:S03]  /*d6c0*/  IMAD.WIDE R14, R16, 0x2, R4 ;  /* 0x00000002100e7825 */ /* 0x000fc600078e0204 */
[----:B------:R-:W-:Y:S04]  /*d6d0*/  STL.64 [R1+0x1818], R12 ;  /* 0x0018180c01007387 */ /* 0x000fe80000100a00 */
[----:B------:R-:W3:Y:S04]  /*d6e0*/  LDL.LU R2, [R1+0x2f8] ;  /* 0x0002f80001027983 */ /* 0x000ee80000300800 */
[----:B------:R0:W-:Y:S04]  /*d6f0*/  STL.64 [R1+0x1848], R14 ;  /* 0x0018480e01007387 */ /* 0x0001e80000100a00 */
[----:B0-----:R-:W3:Y:S04]  /*d700*/  LDL.LU R15, [R1+0x2e8] ;  /* 0x0002e800010f7983 */ /* 0x001ee80000300800 */
[----:B------:R-:W3:Y:S01]  /*d710*/  LDL.LU R3, [R1+0x2fc] ;  /* 0x0002fc0001037983 */ /* 0x000ee20000300800 */
[----:B------:R-:W-:-:S04]  /*d720*/  IMAD.WIDE R16, R19, 0x2, R4 ;  /* 0x0000000213107825 */ /* 0x000fc800078e0204 */
[----:B------:R-:W-:Y:S01]  /*d730*/  IMAD.WIDE R18, R22, 0x2, R4 ;  /* 0x0000000216127825 */ /* 0x000fe200078e0204 */
[----:B------:R-:W-:Y:S04]  /*d740*/  STL.64 [R1+0x1850], R16 ;  /* 0x0018501001007387 */ /* 0x000fe80000100a00 */
[----:B------:R-:W3:Y:S01]  /*d750*/  LDL.LU R12, [R1+0x300] ;  /* 0x00030000010c7983 */ /* 0x000ee20000300800 */
[----:B------:R-:W-:Y:S02]  /*d760*/  IMAD.MOV.U32 R28, RZ, RZ, R20 ;  /* 0x000000ffff1c7224 */ /* 0x000fe400078e0014 */
[----:B------:R-:W-:Y:S01]  /*d770*/  IMAD.MOV.U32 R29, RZ, RZ, R21 ;  /* 0x000000ffff1d7224 */ /* 0x000fe200078e0015 */
[----:B------:R4:W-:Y:S01]  /*d780*/  STL.64 [R1+0x1858], R18 ;  /* 0x0018581201007387 */ /* 0x0009e20000100a00 */
[----:B------:R-:W-:-:S03]  /*d790*/  IMAD.WIDE R20, R24, 0x2, R4 ;  /* 0x0000000218147825 */ /* 0x000fc600078e0204 */
[----:B------:R-:W3:Y:S01]  /*d7a0*/  LDL.LU R13, [R1+0x304] ;  /* 0x00030400010d7983 */ /* 0x000ee20000300800 */
[----:B------:R-:W-:-:S03]  /*d7b0*/  IMAD.WIDE R22, R25, 0x2, R4 ;  /* 0x0000000219167825 */ /* 0x000fc600078e0204 */
[----:B------:R-:W-:Y:S04]  /*d7c0*/  STL.64 [R1+0x1860], R20 ;  /* 0x0018601401007387 */ /* 0x000fe80000100a00 */
[----:B------:R-:W3:Y:S01]  /*d7d0*/  LDL.LU R8, [R1+0x310] ;  /* 0x0003100001087983 */ /* 0x000ee20000300800 */
[----:B------:R-:W-:-:S03]  /*d7e0*/  IMAD.WIDE R24, R26, 0x2, R4 ;  /* 0x000000021a187825 */ /* 0x000fc600078e0204 */
[----:B------:R-:W-:Y:S01]  /*d7f0*/  STL.64 [R1+0x1868], R22 ;  /* 0x0018681601007387 */ /* 0x000fe20000100a00 */
[----:B------:R-:W-:-:S03]  /*d800*/  IMAD.WIDE R26, R27, 0x2, R4 ;  /* 0x000000021b1a7825 */ /* 0x000fc600078e0204 */
[----:B------:R-:W3:Y:S04]  /*d810*/  LDL.LU R9, [R1+0x314] ;  /* 0x0003140001097983 */ /* 0x000ee80000300800 */
[----:B------:R-:W-:Y:S04]  /*d820*/  STL.64 [R1+0x1870], R24 ;  /* 0x0018701801007387 */ /* 0x000fe80000100a00 */
[----:B------:R-:W-:Y:S01]  /*d830*/  STL.64 [R1+0x1878], R26 ;  /* 0x0018781a01007387 */ /* 0x000fe20000100a00 */
[----:B----4-:R-:W-:-:S03]  /*d840*/  IMAD.WIDE R18, R10, 0x2, R4 ;  /* 0x000000020a127825 */ /* 0x010fc600078e0204 */
[----:B------:R-:W4:Y:S01]  /*d850*/  LDL.LU R10, [R1+0x318] ;  /* 0x00031800010a7983 */ /* 0x000f220000300800 */
[----:B--2---:R-:W-:-:S03]  /*d860*/  IMAD.WIDE R16, R11, 0x2, R4 ;  /* 0x000000020b107825 */ /* 0x004fc600078e0204 */
[----:B------:R0:W-:Y:S04]  /*d870*/  STL.64 [R1+0x218], R18 ;  /* 0x0002181201007387 */ /* 0x0001e80000100a00 */
[----:B------:R-:W2:Y:S04]  /*d880*/  LDL.LU R11, [R1+0x31c] ;  /* 0x00031c00010b7983 */ /* 0x000ea80000300800 */
[----:B------:R3:W-:Y:S01]  /*d890*/  STL.64 [R1+0x230], R16 ;  /* 0x0002301001007387 */ /* 0x0007e20000100a00 */
[----:B0-----:R-:W-:-:S03]  /*d8a0*/  IMAD.WIDE R18, R6, 0x2, R4 ;  /* 0x0000000206127825 */ /* 0x001fc600078e0204 */
[----:B------:R-:W2:Y:S04]  /*d8b0*/  LDL.LU R6, [R1+0x328] ;  /* 0x0003280001067983 */ /* 0x000ea80000300800 */
[----:B------:R-:W-:Y:S01]  /*d8c0*/  STL.64 [R1+0x248], R18 ;  /* 0x0002481201007387 */ /* 0x000fe20000100a00 */
[----:B---3--:R-:W-:-:S03]  /*d8d0*/  IMAD.WIDE R16, R15, 0x2, R4 ;  /* 0x000000020f107825 */ /* 0x008fc600078e0204 */
[----:B------:R-:W3:Y:S01]  /*d8e0*/  LDL.LU R25, [R1+0x32c] ;  /* 0x00032c0001197983 */ /* 0x000ee20000300800 */
[----:B------:R-:W-:-:S03]  /*d8f0*/  IMAD.WIDE R14, R7, 0x2, R4 ;  /* 0x00000002070e7825 */ /* 0x000fc600078e0204 */
[----:B------:R-:W-:Y:S04]  /*d900*/  STL.64 [R1+0x258], R16 ;  /* 0x0002581001007387 */ /* 0x000fe80000100a00 */
[----:B------:R-:W3:Y:S04]  /*d910*/  LDL.LU R22, [R1+0x330] ;  /* 0x0003300001167983 */ /* 0x000ee80000300800 */
[----:B------:R0:W-:Y:S04]  /*d920*/  STL.64 [R1+0x270], R14 ;  /* 0x0002700e01007387 */ /* 0x0001e80000100a00 */
[----:B------:R-:W3:Y:S04]  /*d930*/  LDL.LU R23, [R1+0x334] ;  /* 0x0003340001177983 */ /* 0x000ee80000300800 */
[----:B------:R-:W3:Y:S01]  /*d940*/  LDL.LU R7, [R1+0x340] ;  /* 0x0003400001077983 */ /* 0x000ee20000300800 */
[----:B0-----:R-:W-:-:S03]  /*d950*/  IMAD.WIDE R14, R2, 0x2, R4 ;  /* 0x00000002020e7825 */ /* 0x001fc600078e0204 */
[----:B------:R-:W3:Y:S04]  /*d960*/  LDL.LU R20, [R1+0x344] ;  /* 0x0003440001147983 */ /* 0x000ee80000300800 */
[----:B------:R-:W3:Y:S04]  /*d970*/  LDL.LU R2, [R1+0x348] ;  /* 0x0003480001027983 */ /* 0x000ee80000300800 */
[----:B------:R0:W-:Y:S04]  /*d980*/  STL.64 [R1+0x280], R14 ;  /* 0x0002800e01007387 */ /* 0x0001e80000100a00 */
[----:B------:R-:W3:Y:S01]  /*d990*/  LDL.LU R21, [R1+0x34c] ;  /* 0x00034c0001157983 */ /* 0x000ee20000300800 */
[----:B0-----:R-:W-:-:S03]  /*d9a0*/  IMAD.WIDE R14, R3, 0x2, R4 ;  /* 0x00000002030e7825 */ /* 0x001fc600078e0204 */
        /* <DEDUP_REMOVED lines=11> */
[----:B0-----:R-:W-:-:S05]  /*da60*/  IMAD.WIDE R14, R8, 0x2, R4 ;  /* 0x00000002080e7825 */ /* 0x001fca00078e0204 */
[----:B------:R0:W-:Y:S01]  /*da70*/  STL.64 [R1+0x2c8], R14 ;  /* 0x0002c80e01007387 */ /* 0x0001e20000100a00 */
[----:B------:R-:W-:-:S03]  /*da80*/  IMAD.WIDE R26, R9, 0x2, R4 ;  /* 0x00000002091a7825 */ /* 0x000fc600078e0204 */
[----:B------:R-:W3:Y:S04]  /*da90*/  LDL.LU R8, [R1+0x3a0] ;  /* 0x0003a00001087983 */ /* 0x000ee80000300800 */
[----:B------:R-:W3:Y:S04]  /*daa0*/  LDL.LU R17, [R1+0x3b0] ;  /* 0x0003b00001117983 */ /* 0x000ee80000300800 */
[----:B0-----:R-:W3:Y:S04]  /*dab0*/  LDL.LU R14, [R1+0x3b8] ;  /* 0x0003b800010e7983 */ /* 0x001ee80000300800 */
[----:B------:R4:W-:Y:S04]  /*dac0*/  STL.64 [R1+0x2d0], R26 ;  /* 0x0002d01a01007387 */ /* 0x0009e80000100a00 */
[----:B------:R-:W3:Y:S01]  /*dad0*/  LDL.LU R9, [R1+0x3c8] ;  /* 0x0003c80001097983 */ /* 0x000ee20000300800 */
[----:B----4-:R-:W-:-:S03]  /*dae0*/  IMAD.WIDE R26, R10, 0x2, R4 ;  /* 0x000000020a1a7825 */ /* 0x010fc600078e0204 */
[----:B------:R-:W4:Y:S04]  /*daf0*/  LDL.LU R10, [R1+0x3d0] ;  /* 0x0003d000010a7983 */ /* 0x000f280000300800 */
[----:B------:R2:W-:Y:S02]  /*db00*/  STL.64 [R1+0x2e0], R26 ;  /* 0x0002e01a01007387 */ /* 0x0005e40000100a00 */
[--C-:B--2---:R-:W-:Y:S02]  /*db10*/  IMAD.WIDE R26, R11, 0x2, R4.reuse ;  /* 0x000000020b1a7825 */ /* 0x104fe400078e0204 */
[----:B------:R-:W2:Y:S04]  /*db20*/  LDL.LU R11, [R1+0x3e0] ;  /* 0x0003e000010b7983 */ /* 0x000ea80000300800 */
[----:B------:R0:W-:Y:S04]  /*db30*/  STL.64 [R1+0x2e8], R26 ;  /* 0x0002e81a01007387 */ /* 0x0001e80000100a00 */
[----:B------:R-:W2:Y:S01]  /*db40*/  LDL.LU R15, [R1+0x3e8] ;  /* 0x0003e800010f7983 */ /* 0x000ea20000300800 */
[----:B---3--:R-:W-:-:S04]  /*db50*/  IMAD.WIDE R24, R25, 0x2, R4 ;  /* 0x0000000219187825 */ /* 0x008fc800078e0204 */
[--C-:B0-----:R-:W-:Y:S02]  /*db60*/  IMAD.WIDE R26, R6, 0x2, R4.reuse ;  /* 0x00000002061a7825 */ /* 0x101fe400078e0204 */
[----:B------:R-:W3:Y:S04]  /*db70*/  LDL.LU R6, [R1+0x3f8] ;  /* 0x0003f80001067983 */ /* 0x000ee80000300800 */
[----:B------:R0:W-:Y:S04]  /*db80*/  STL.64 [R1+0x2f8], R26 ;  /* 0x0002f81a01007387 */ /* 0x0001e80000100a00 */
[----:B------:R1:W-:Y:S01]  /*db90*/  STL.64 [R1+0x300], R24 ;  /* 0x0003001801007387 */ /* 0x0003e20000100a00 */
[----:B0-----:R-:W-:-:S04]  /*dba0*/  IMAD.WIDE R26, R22, 0x2, R4 ;  /* 0x00000002161a7825 */ /* 0x001fc800078e0204 */
[--C-:B-1----:R-:W-:Y:S01]  /*dbb0*/  IMAD.WIDE R24, R23, 0x2, R4.reuse ;  /* 0x0000000217187825 */ /* 0x102fe200078e0204 */
[----:B------:R-:W-:Y:S03]  /*dbc0*/  STL.64 [R1+0x310], R26 ;  /* 0x0003101a01007387 */ /* 0x000fe60000100a00 */
[--C-:B------:R-:W-:Y:S02]  /*dbd0*/  IMAD.WIDE R22, R7, 0x2, R4.reuse ;  /* 0x0000000207167825 */ /* 0x100fe400078e0204 */
[----:B------:R-:W3:Y:S04]  /*dbe0*/  LDL.LU R7, [R1+0x400] ;  /* 0x0004000001077983 */ /* 0x000ee80000300800 */
[----:B------:R0:W-:Y:S04]  /*dbf0*/  STL.64 [R1+0x318], R24 ;  /* 0x0003181801007387 */ /* 0x0001e80000100a00 */
[----:B------:R1:W-:Y:S01]  /*dc00*/  STL.64 [R1+0x328], R22 ;  /* 0x0003281601007387 */ /* 0x0003e20000100a00 */
[----:B0-----:R-:W-:-:S04]  /*dc10*/  IMAD.WIDE R24, R20, 0x2, R4 ;  /* 0x0000000214187825 */ /* 0x001fc800078e0204 */
[--C-:B-1----:R-:W-:Y:S02]  /*dc20*/  IMAD.WIDE R22, R2, 0x2, R4.reuse ;  /* 0x0000000202167825 */ /* 0x102fe400078e0204 */
[----:B------:R-:W3:Y:S04]  /*dc30*/  LDL.LU R2, [R1+0x410] ;  /* 0x0004100001027983 */ /* 0x000ee80000300800 */
[----:B------:R-:W-:Y:S04]  /*dc40*/  STL.64 [R1+0x330], R24 ;  /* 0x0003301801007387 */ /* 0x000fe80000100a00 */
[----:B------:R0:W-:Y:S02]  /*dc50*/  STL.64 [R1+0x340], R22 ;  /* 0x0003401601007387 */ /* 0x0001e40000100a00 */
[----:B0-----:R-:W-:-:S02]  /*dc60*/  IMAD.WIDE R22, R3, 0x2, R4 ;  /* 0x0000000203167825 */ /* 0x001fc400078e0204 */
[----:B------:R-:W3:Y:S02]  /*dc70*/  LDL.LU R3, [R1+0x418] ;  /* 0x0004180001037983 */ /* 0x000ee40000300800 */
[----:B------:R-:W-:-:S05]  /*dc80*/  IMAD.WIDE R20, R21, 0x2, R4 ;  /* 0x0000000215147825 */ /* 0x000fca00078e0204 */
[----:B------:R0:W-:Y:S04]  /*dc90*/  STL.64 [R1+0x348], R20 ;  /* 0x0003481401007387 */ /* 0x0001e80000100a00 */
[----:B------:R1:W-:Y:S01]  /*dca0*/  STL.64 [R1+0x358], R22 ;  /* 0x0003581601007387 */ /* 0x0003e20000100a00 */
[----:B0-----:R-:W-:-:S04]  /*dcb0*/  IMAD.WIDE R20, R18, 0x2, R4 ;  /* 0x0000000212147825 */ /* 0x001fc800078e0204 */
[--C-:B-1----:R-:W-:Y:S02]  /*dcc0*/  IMAD.WIDE R22, R12, 0x2, R4.reuse ;  /* 0x000000020c167825 */ /* 0x102fe400078e0204 */
[----:B------:R-:W3:Y:S04]  /*dcd0*/  LDL.LU R12, [R1+0x428] ;  /* 0x00042800010c7983 */ /* 0x000ee80000300800 */
[----:B------:R0:W-:Y:S04]  /*dce0*/  STL.64 [R1+0x368], R20 ;  /* 0x0003681401007387 */ /* 0x0001e80000100a00 */
[----:B------:R-:W-:Y:S01]  /*dcf0*/  STL.64 [R1+0x370], R22 ;  /* 0x0003701601007387 */ /* 0x000fe20000100a00 */
[----:B0-----:R-:W-:-:S04]  /*dd00*/  IMAD.WIDE R20, R19, 0x2, R4 ;  /* 0x0000000213147825 */ /* 0x001fc800078e0204 */
[--C-:B------:R-:W-:Y:S02]  /*dd10*/  IMAD.WIDE R18, R13, 0x2, R4.reuse ;  /* 0x000000020d127825 */ /* 0x100fe400078e0204 */
[----:B------:R-:W3:Y:S04]  /*dd20*/  LDL.LU R13, [R1+0x430] ;  /* 0x00043000010d7983 */ /* 0x000ee80000300800 */
[----:B------:R0:W-:Y:S04]  /*dd30*/  STL.64 [R1+0x380], R20 ;  /* 0x0003801401007387 */ /* 0x0001e80000100a00 */
[----:B------:R1:W-:Y:S01]  /*dd40*/  STL.64 [R1+0x388], R18 ;  /* 0x0003881201007387 */ /* 0x0003e20000100a00 */
[----:B0-----:R-:W-:-:S04]  /*dd50*/  IMAD.WIDE R20, R16, 0x2, R4 ;  /* 0x0000000210147825 */ /* 0x001fc800078e0204 */
[--C-:B-1----:R-:W-:Y:S01]  /*dd60*/  IMAD.WIDE R18, R8, 0x2, R4.reuse ;  /* 0x0000000208127825 */ /* 0x102fe200078e0204 */
[----:B------:R0:W-:Y:S04]  /*dd70*/  STL.64 [R1+0x398], R20 ;  /* 0x0003981401007387 */ /* 0x0001e80000100a00 */
[----:B------:R-:W3:Y:S04]  /*dd80*/  LDL.LU R8, [R1+0x440] ;  /* 0x0004400001087983 */ /* 0x000ee80000300800 */
[----:B------:R1:W-:Y:S01]  /*dd90*/  STL.64 [R1+0x3a0], R18 ;  /* 0x0003a01201007387 */ /* 0x0003e20000100a00 */
[----:B0-----:R-:W-:-:S04]  /*dda0*/  IMAD.WIDE R20, R17, 0x2, R4 ;  /* 0x0000000211147825 */ /* 0x001fc800078e0204 */
[--C-:B------:R-:W-:Y:S01]  /*ddb0*/  IMAD.WIDE R16, R14, 0x2, R4.reuse ;  /* 0x000000020e107825 */ /* 0x100fe200078e0204 */
[----:B------:R-:W-:Y:S03]  /*ddc0*/  STL.64 [R1+0x3b0], R20 ;  /* 0x0003b01401007387 */ /* 0x000fe60000100a00 */
[--C-:B-1----:R-:W-:Y:S02]  /*ddd0*/  IMAD.WIDE R18, R9, 0x2, R4.reuse ;  /* 0x0000000209127825 */ /* 0x102fe400078e0204 */
[----:B------:R-:W3:Y:S04]  /*dde0*/  LDL.LU R9, [R1+0x448] ;  /* 0x0004480001097983 */ /* 0x000ee80000300800 */
[----:B------:R4:W-:Y:S04]  /*ddf0*/  STL.64 [R1+0x3b8], R16 ;  /* 0x0003b81001007387 */ /* 0x0009e80000100a00 */
[----:B------:R2:W-:Y:S01]  /*de00*/  STL.64 [R1+0x3c8], R18 ;  /* 0x0003c81201007387 */ /* 0x0005e20000100a00 */
[----:B----4-:R-:W-:-:S03]  /*de10*/  IMAD.WIDE R16, R10, 0x2, R4 ;  /* 0x000000020a107825 */ /* 0x010fc600078e0204 */
[----:B------:R-:W4:Y:S04]  /*de20*/  LDL.LU R10, [R1+0x458] ;  /* 0x00045800010a7983 */ /* 0x000f280000300800 */
[----:B------:R0:W-:Y:S01]  /*de30*/  STL.64 [R1+0x3d0], R16 ;  /* 0x0003d01001007387 */ /* 0x0001e20000100a00 */
[----:B--2---:R-:W-:-:S03]  /*de40*/  IMAD.WIDE R18, R11, 0x2, R4 ;  /* 0x000000020b127825 */ /* 0x004fc600078e0204 */
[----:B------:R-:W2:Y:S01]  /*de50*/  LDL.LU R11, [R1+0x468] ;  /* 0x00046800010b7983 */ /* 0x000ea20000300800 */
[----:B0-----:R-:W-:-:S03]  /*de60*/  IMAD.WIDE R16, R15, 0x2, R4 ;  /* 0x000000020f107825 */ /* 0x001fc600078e0204 */
[----:B------:R-:W-:Y:S04]  /*de70*/  STL.64 [R1+0x3e0], R18 ;  /* 0x0003e01201007387 */ /* 0x000fe80000100a00 */
[----:B------:R-:W2:Y:S04]  /*de80*/  LDL.LU R25, [R1+0x470] ;  /* 0x0004700001197983 */ /* 0x000ea80000300800 */
[----:B------:R-:W-:Y:S01]  /*de90*/  STL.64 [R1+0x3e8], R16 ;  /* 0x0003e81001007387 */ /* 0x000fe20000100a00 */
[----:B---3--:R-:W-:-:S03]  /*dea0*/  IMAD.WIDE R14, R6, 0x2, R4 ;  /* 0x00000002060e7825 */ /* 0x008fc600078e0204 */
[----:B------:R-:W3:Y:S04]  /*deb0*/  LDL.LU R22, [R1+0x480] ;  /* 0x0004800001167983 */ /* 0x000ee80000300800 */
[----:B------:R0:W-:Y:S04]  /*dec0*/  STL.64 [R1+0x3f8], R14 ;  /* 0x0003f80e01007387 */ /* 0x0001e80000100a00 */
[----:B------:R-:W3:Y:S04]  /*ded0*/  LDL.LU R23, [R1+0x488] ;  /* 0x0004880001177983 */ /* 0x000ee80000300800 */
[----:B------:R-:W3:Y:S04]  /*dee0*/  LDL.LU R6, [R1+0x498] ;  /* 0x0004980001067983 */ /* 0x000ee80000300800 */
        /* <DEDUP_REMOVED lines=12> */
[----:B------:R-:W3:Y:S04]  /*dfb0*/  LDL.LU R19, [R1+0x4e8] ;  /* 0x0004e80001137983 */ /* 0x000ee80000300800 */
[----:B------:R-:W3:Y:S01]  /*dfc0*/  LDL.LU R17, [R1+0x4f8] ;  /* 0x0004f80001117983 */ /* 0x000ee20000300800 */
[----:B0-----:R-:W-:-:S05]  /*dfd0*/  IMAD.WIDE R14, R12, 0x2, R4 ;  /* 0x000000020c0e7825 */ /* 0x001fca00078e0204 */
[----:B------:R0:W-:Y:S04]  /*dfe0*/  STL.64 [R1+0x428], R14 ;  /* 0x0004280e01007387 */ /* 0x0001e80000100a00 */
[----:B------:R-:W3:Y:S01]  /*dff0*/  LDL.LU R16, [R1+0x500] ;  /* 0x0005000001107983 */ /* 0x000ee20000300800 */
[----:B------:R-:W-:-:S05]  /*e000*/  IMAD.WIDE R12, R13, 0x2, R4 ;  /* 0x000000020d0c7825 */ /* 0x000fca00078e0204 */
[----:B------:R1:W-:Y:S04]  /*e010*/  STL.64 [R1+0x430], R12 ;  /* 0x0004300c01007387 */ /* 0x0003e80000100a00 */
[----:B0-----:R-:W3:Y:S04]  /*e020*/  LDL.LU R14, [R1+0x288] ;  /* 0x00028800010e7983 */ /* 0x001ee80000300800 */
[----:B------:R-:W3:Y:S04]  /*e030*/  LDL.LU R15, [R1+0x264] ;  /* 0x00026400010f7983 */ /* 0x000ee80000300800 */
[----:B-1----:R-:W3:Y:S01]  /*e040*/  LDL.LU R12, [R1+0x260] ;  /* 0x00026000010c7983 */ /* 0x002ee20000300800 */
[----:B------:R-:W-:-:S05]  /*e050*/  IMAD.WIDE R26, R8, 0x2, R4 ;  /* 0x00000002081a7825 */ /* 0x000fca00078e0204 */
[----:B------:R0:W-:Y:S04]  /*e060*/  STL.64 [R1+0x440], R26 ;  /* 0x0004401a01007387 */ /* 0x0001e80000100a00 */
[----:B------:R-:W3:Y:S01]  /*e070*/  LDL.LU R8, [R1+0x23c] ;  /* 0x00023c0001087983 */ /* 0x000ee20000300800 */
[----:B0-----:R-:W-:-:S03]  /*e080*/  IMAD.WIDE R26, R9, 0x2, R4 ;  /* 0x00000002091a7825 */ /* 0x001fc600078e0204 */
[----:B------:R-:W3:Y:S04]  /*e090*/  LDL.LU R9, [R1+0x238] ;  /* 0x0002380001097983 */ /* 0x000ee80000300800 */
[----:B------:R4:W-:Y:S04]  /*e0a0*/  STL.64 [R1+0x448], R26 ;  /* 0x0004481a01007387 */ /* 0x0009e80000100a00 */
[----:B------:R-:W3:Y:S01]  /*e0b0*/  LDL.LU R13, [R1+0x224] ;  /* 0x00022400010d7983 */ /* 0x000ee20000300800 */
[----:B----4-:R-:W-:-:S05]  /*e0c0*/  IMAD.WIDE R26, R10, 0x2, R4 ;  /* 0x000000020a1a7825 */ /* 0x010fca00078e0204 */
[----:B------:R2:W-:Y:S04]  /*e0d0*/  STL.64 [R1+0x458], R26 ;  /* 0x0004581a01007387 */ /* 0x0005e80000100a00 */
[----:B------:R-:W4:Y:S01]  /*e0e0*/  LDL.LU R10, [R1+0x220] ;  /* 0x00022000010a7983 */ /* 0x000f220000300800 */
[----:B--2---:R-:W-:-:S03]  /*e0f0*/  IMAD.WIDE R26, R11, 0x2, R4 ;  /* 0x000000020b1a7825 */ /* 0x004fc600078e0204 */
[----:B------:R-:W2:Y:S04]  /*e100*/  LDL.LU R11, [R1+0x20c] ;  /* 0x00020c00010b7983 */ /* 0x000ea80000300800 */
[----:B------:R3:W-:Y:S01]  /*e110*/  STL.64 [R1+0x468], R26 ;  /* 0x0004681a01007387 */ /* 0x0007e20000100a00 */
[----:B------:R-:W-:-:S05]  /*e120*/  IMAD.WIDE R24, R25, 0x2, R4 ;  /* 0x0000000219187825 */ /* 0x000fca00078e0204 */
[----:B------:R0:W-:Y:S01]  /*e130*/  STL.64 [R1+0x470], R24 ;  /* 0x0004701801007387 */ /* 0x0001e20000100a00 */
[----:B---3--:R-:W-:-:S05]  /*e140*/  IMAD.WIDE R26, R22, 0x2, R4 ;  /* 0x00000002161a7825 */ /* 0x008fca00078e0204 */
[----:B------:R-:W-:Y:S01]  /*e150*/  STL.64 [R1+0x480], R26 ;  /* 0x0004801a01007387 */ /* 0x000fe20000100a00 */
[----:B0-----:R-:W-:-:S04]  /*e160*/  IMAD.WIDE R24, R23, 0x2, R4 ;  /* 0x0000000217187825 */ /* 0x001fc800078e0204 */
[--C-:B------:R-:W-:Y:S02]  /*e170*/  IMAD.WIDE R22, R6, 0x2, R4.reuse ;  /* 0x0000000206167825 */ /* 0x100fe400078e0204 */
[----:B------:R-:W3:Y:S04]  /*e180*/  LDL.LU R6, [R1+0x208] ;  /* 0x0002080001067983 */ /* 0x000ee80000300800 */
[----:B------:R0:W-:Y:S04]  /*e190*/  STL.64 [R1+0x488], R24 ;  /* 0x0004881801007387 */ /* 0x0001e80000100a00 */
[----:B------:R1:W-:Y:S01]  /*e1a0*/  STL.64 [R1+0x498], R22 ;  /* 0x0004981601007387 */ /* 0x0003e20000100a00 */
[----:B0-----:R-:W-:-:S04]  /*e1b0*/  IMAD.WIDE R24, R20, 0x2, R4 ;  /* 0x0000000214187825 */ /* 0x001fc800078e0204 */
[--C-:B-1----:R-:W-:Y:S02]  /*e1c0*/  IMAD.WIDE R22, R7, 0x2, R4.reuse ;  /* 0x0000000207167825 */ /* 0x102fe400078e0204 */
[----:B------:R-:W3:Y:S02]  /*e1d0*/  LDL.LU R7, [R1+0x204] ;  /* 0x0002040001077983 */ /* 0x000ee40000300800 */
[--C-:B------:R-:W-:Y:S02]  /*e1e0*/  IMAD.WIDE R20, R21, 0x2, R4.reuse ;  /* 0x0000000215147825 */ /* 0x100fe400078e0204 */
[----:B------:R-:W-:Y:S04]  /*e1f0*/  STL.64 [R1+0x4a0], R24 ;  /* 0x0004a01801007387 */ /* 0x000fe80000100a00 */
[----:B------:R0:W-:Y:S02]  /*e200*/  STL.64 [R1+0x4b0], R22 ;  /* 0x0004b01601007387 */ /* 0x0001e40000100a00 */
[----:B0-----:R-:W-:-:S02]  /*e210*/  IMAD.WIDE R22, R2, 0x2, R4 ;  /* 0x0000000202167825 */ /* 0x001fc400078e0204 */
[----:B------:R-:W3:Y:S04]  /*e220*/  LDL.LU R2, [R1+0x200] ;  /* 0x0002000001027983 */ /* 0x000ee80000300800 */
[----:B------:R-:W-:Y:S04]  /*e230*/  STL.64 [R1+0x4b8], R20 ;  /* 0x0004b81401007387 */ /* 0x000fe80000100a00 */
[----:B------:R0:W-:Y:S02]  /*e240*/  STL.64 [R1+0x4c8], R22 ;  /* 0x0004c81601007387 */ /* 0x0001e40000100a00 */
[----:B0-----:R-:W-:-:S02]  /*e250*/  IMAD.WIDE R22, R3, 0x2, R4 ;  /* 0x0000000203167825 */ /* 0x001fc400078e0204 */
[----:B------:R-:W3:Y:S02]  /*e260*/  LDL.LU R3, [R1+0x1fc] ;  /* 0x0001fc0001037983 */ /* 0x000ee40000300800 */
[----:B------:R-:W-:-:S05]  /*e270*/  IMAD.WIDE R20, R18, 0x2, R4 ;  /* 0x0000000212147825 */ /* 0x000fca00078e0204 */
        /* <DEDUP_REMOVED lines=10> */
[----:B------:R-:W3:Y:S01]  /*e320*/  LDL.LU R14, [R1+0x1f4] ;  /* 0x0001f400010e7983 */ /* 0x000ee20000300800 */
[----:B------:R-:W-:-:S03]  /*e330*/  IMAD.WIDE R22, R15, 0x2, R4 ;  /* 0x000000020f167825 */ /* 0x000fc600078e0204 */
[----:B------:R1:W-:Y:S01]  /*e340*/  STL.64 [R1+0x288], R18 ;  /* 0x0002881201007387 */ /* 0x0003e20000100a00 */
[----:B0-----:R-:W-:-:S03]  /*e350*/  IMAD.WIDE R20, R12, 0x2, R4 ;  /* 0x000000020c147825 */ /* 0x001fc600078e0204 */
[----:B------:R-:W-:Y:S01]  /*e360*/  STL.64 [R1+0x518], R22 ;  /* 0x0005181601007387 */ /* 0x000fe20000100a00 */
[----:B-1----:R-:W-:-:S03]  /*e370*/  IMAD.WIDE R18, R8, 0x2, R4 ;  /* 0x0000000208127825 */ /* 0x002fc600078e0204 */
[----:B------:R-:W3:Y:S04]  /*e380*/  LDL.LU R8, [R1+0x1f0] ;  /* 0x0001f00001087983 */ /* 0x000ee80000300800 */
[----:B------:R0:W-:Y:S04]  /*e390*/  STL.64 [R1+0x260], R20 ;  /* 0x0002601401007387 */ /* 0x0001e80000100a00 */
[----:B------:R1:W-:Y:S01]  /*e3a0*/  STL.64 [R1+0x528], R18 ;  /* 0x0005281201007387 */ /* 0x0003e20000100a00 */
[----:B0-----:R-:W-:-:S03]  /*e3b0*/  IMAD.WIDE R20, R9, 0x2, R4 ;  /* 0x0000000209147825 */ /* 0x001fc600078e0204 */
[----:B------:R-:W3:Y:S01]  /*e3c0*/  LDL.LU R9, [R1+0x1ec] ;  /* 0x0001ec0001097983 */ /* 0x000ee20000300800 */
[----:B-1----:R-:W-:-:S03]  /*e3d0*/  IMAD.WIDE R18, R13, 0x2, R4 ;  /* 0x000000020d127825 */ /* 0x002fc600078e0204 */
[----:B------:R-:W-:Y:S04]  /*e3e0*/  STL.64 [R1+0x238], R20 ;  /* 0x0002381401007387 */ /* 0x000fe80000100a00 */
[----:B------:R-:W3:Y:S04]  /*e3f0*/  LDL.LU R15, [R1+0x1e8] ;  /* 0x0001e800010f7983 */ /* 0x000ee80000300800 */
[----:B------:R-:W-:Y:S04]  /*e400*/  STL.64 [R1+0x548], R18 ;  /* 0x0005481201007387 */ /* 0x000fe80000100a00 */
[----:B------:R-:W3:Y:S01]  /*e410*/  LDL.LU R25, [R1+0x1e4] ;  /* 0x0001e40001197983 */ /* 0x000ee20000300800 */
[----:B----4-:R-:W-:-:S05]  /*e420*/  IMAD.WIDE R12, R10, 0x2, R4 ;  /* 0x000000020a0c7825 */ /* 0x010fca00078e0204 */
[----:B------:R-:W-:Y:S04]  /*e430*/  STL.64 [R1+0x220], R12 ;  /* 0x0002200c01007387 */ /* 0x000fe80000100a00 */
[----:B------:R-:W4:Y:S01]  /*e440*/  LDL.LU R22, [R1+0x1e0] ;  /* 0x0001e00001167983 */ /* 0x000f220000300800 */
[----:B--2---:R-:W-:-:S05]  /*e450*/  IMAD.WIDE R10, R11, 0x2, R4 ;  /* 0x000000020b0a7825 */ /* 0x004fca00078e0204 */
[----:B------:R0:W-:Y:S04]  /*e460*/  STL.64 [R1+0x558], R10 ;  /* 0x0005580a01007387 */ /* 0x0001e80000100a00 */
[----:B0-----:R-:W2:Y:S04]  /*e470*/  LDL.LU R10, [R1+0x1dc] ;  /* 0x0001dc00010a7983 */ /* 0x001ea80000300800 */
[----:B------:R-:W2:Y:S04]  /*e480*/  LDL.LU R11, [R1+0x1d8] ;  /* 0x0001d800010b7983 */ /* 0x000ea80000300800 */
[----:B------:R-:W2:Y:S04]  /*e490*/  LDL.LU R12, [R1+0x1d4] ;  /* 0x0001d400010c7983 */ /* 0x000ea80000300800 */
[----:B------:R-:W2:Y:S01]  /*e4a0*/  LDL.LU R13, [R1+0x1d0] ;  /* 0x0001d000010d7983 */ /* 0x000ea20000300800 */
[----:B---3--:R-:W-:-:S05]  /*e4b0*/  IMAD.WIDE R18, R6, 0x2, R4 ;  /* 0x0000000206127825 */ /* 0x008fca00078e0204 */
        /* <DEDUP_REMOVED lines=10> */
[----:B0-----:R-:W-:-:S03]  /*e560*/  IMAD.WIDE R18, R3, 0x2, R4 ;  /* 0x0000000203127825 */ /* 0x001fc600078e0204 */
[----:B------:R-:W3:Y:S04]  /*e570*/  LDL.LU R3, [R1+0x1b8] ;  /* 0x0001b80001037983 */ /* 0x000ee80000300800 */
        /* <DEDUP_REMOVED lines=12> */
[----:B------:R0:W-:Y:S02]  /*e640*/  STL.64 [R1+0x1f0], R26 ;  /* 0x0001f01a01007387 */ /* 0x0001e40000100a00 */
[--C-:B0-----:R-:W-:Y:S02]  /*e650*/  IMAD.WIDE R26, R9, 0x2, R4.reuse ;  /* 0x00000002091a7825 */ /* 0x101fe400078e0204 */
[----:B------:R-:W3:Y:S04]  /*e660*/  LDL.LU R9, [R1+0x19c] ;  /* 0x00019c0001097983 */ /* 0x000ee80000300800 */
[----:B------:R0:W-:Y:S04]  /*e670*/  STL.64 [R1+0x5a8], R26 ;  /* 0x0005a81a01007387 */ /* 0x0001e80000100a00 */
[----:B------:R-:W3:Y:S01]  /*e680*/  LDL.LU R14, [R1+0x198] ;  /* 0x00019800010e7983 */ /* 0x000ee20000300800 */
[----:B0-----:R-:W-:-:S03]  /*e690*/  IMAD.WIDE R26, R15, 0x2, R4 ;  /* 0x000000020f1a7825 */ /* 0x001fc600078e0204 */
[----:B------:R-:W3:Y:S04]  /*e6a0*/  LDL.LU R15, [R1+0x530] ;  /* 0x00053000010f7983 */ /* 0x000ee80000300800 */
[----:B------:R0:W-:Y:S02]  /*e6b0*/  STL.64 [R1+0x1e8], R26 ;  /* 0x0001e81a01007387 */ /* 0x0001e40000100a00 */
[----:B0-----:R-:W-:-:S05]  /*e6c0*/  IMAD.WIDE R26, R25, 0x2, R4 ;  /* 0x00000002191a7825 */ /* 0x001fca00078e0204 */
[----:B------:R2:W-:Y:S01]  /*e6d0*/  STL.64 [R1+0x5c0], R26 ;  /* 0x0005c01a01007387 */ /* 0x0005e20000100a00 */
[----:B----4-:R-:W-:-:S05]  /*e6e0*/  IMAD.WIDE R24, R22, 0x2, R4 ;  /* 0x0000000216187825 */ /* 0x010fca00078e0204 */
[----:B------:R0:W-:Y:S01]  /*e6f0*/  STL.64 [R1+0x1e0], R24 ;  /* 0x0001e01801007387 */ /* 0x0001e20000100a00 */
[----:B--2---:R-:W-:-:S04]  /*e700*/  IMAD.WIDE R26, R10, 0x2, R4 ;  /* 0x000000020a1a7825 */ /* 0x004fc800078e0204 */
[--C-:B0-----:R-:W-:Y:S02]  /*e710*/  IMAD.WIDE R24, R11, 0x2, R4.reuse ;  /* 0x000000020b187825 */ /* 0x101fe400078e0204 */
[----:B------:R-:W2:Y:S04]  /*e720*/  LDL.LU.64 R10, [R1+0x190] ;  /* 0x00019000010a7983 */ /* 0x000ea80000300a00 */
[----:B------:R0:W-:Y:S04]  /*e730*/  STL.64 [R1+0x5f0], R26 ;  /* 0x0005f01a01007387 */ /* 0x0001e80000100a00 */
[----:B------:R1:W-:Y:S01]  /*e740*/  STL.64 [R1+0x1d8], R24 ;  /* 0x0001d81801007387 */ /* 0x0003e20000100a00 */
[----:B0-----:R-:W-:-:S04]  /*e750*/  IMAD.WIDE R26, R12, 0x2, R4 ;  /* 0x000000020c1a7825 */ /* 0x001fc800078e0204 */
[--C-:B-1----:R-:W-:Y:S02]  /*e760*/  IMAD.WIDE R24, R13, 0x2, R4.reuse ;  /* 0x000000020d187825 */ /* 0x102fe400078e0204 */
[----:B------:R-:W4:Y:S04]  /*e770*/  LDL.LU.64 R12, [R1+0x90] ;  /* 0x00009000010c7983 */ /* 0x000f280000300a00 */
[----:B------:R3:W-:Y:S04]  /*e780*/  STL.64 [R1+0x608], R26 ;  /* 0x0006081a01007387 */ /* 0x0007e80000100a00 */
[----:B------:R0:W-:Y:S01]  /*e790*/  STL.64 [R1+0x1d0], R24 ;  /* 0x0001d01801007387 */ /* 0x0001e20000100a00 */
[----:B---3--:R-:W-:-:S04]  /*e7a0*/  IMAD.WIDE R26, R6, 0x2, R4 ;  /* 0x00000002061a7825 */ /* 0x008fc800078e0204 */
[--C-:B0-----:R-:W-:Y:S02]  /*e7b0*/  IMAD.WIDE R24, R7, 0x2, R4.reuse ;  /* 0x0000000207187825 */ /* 0x101fe400078e0204 */
[----:B------:R-:W3:Y:S04]  /*e7c0*/  LDL.LU.64 R6, [R1+0x188] ;  /* 0x0001880001067983 */ /* 0x000ee80000300a00 */
[----:B------:R0:W-:Y:S04]  /*e7d0*/  STL.64 [R1+0x618], R26 ;  /* 0x0006181a01007387 */ /* 0x0001e80000100a00 */
[----:B------:R1:W-:Y:S01]  /*e7e0*/  STL.64 [R1+0x1c8], R24 ;  /* 0x0001c81801007387 */ /* 0x0003e20000100a00 */
[----:B0-----:R-:W-:-:S03]  /*e7f0*/  IMAD.WIDE R26, R23, 0x2, R4 ;  /* 0x00000002171a7825 */ /* 0x001fc600078e0204 */
[----:B------:R-:W3:Y:S01]  /*e800*/  LDL.LU.64 R22, [R1+0x88] ;  /* 0x0000880001167983 */ /* 0x000ee20000300a00 */
[----:B-1----:R-:W-:-:S03]  /*e810*/  IMAD.WIDE R24, R20, 0x2, R4 ;  /* 0x0000000214187825 */ /* 0x002fc600078e0204 */
[----:B------:R0:W-:Y:S04]  /*e820*/  STL.64 [R1+0x630], R26 ;  /* 0x0006301a01007387 */ /* 0x0001e80000100a00 */
[----:B------:R1:W-:Y:S01]  /*e830*/  STL.64 [R1+0x1c0], R24 ;  /* 0x0001c01801007387 */ /* 0x0003e20000100a00 */
[----:B0-----:R-:W-:-:S04]  /*e840*/  IMAD.WIDE R26, R2, 0x2, R4 ;  /* 0x00000002021a7825 */ /* 0x001fc800078e0204 */
[--C-:B-1----:R-:W-:Y:S02]  /*e850*/  IMAD.WIDE R24, R3, 0x2, R4.reuse ;  /* 0x0000000203187825 */ /* 0x102fe400078e0204 */
[----:B------:R-:W3:Y:S02]  /*e860*/  LDL.LU.64 R2, [R1+0x180] ;  /* 0x0001800001027983 */ /* 0x000ee40000300a00 */
[--C-:B------:R-:W-:Y:S02]  /*e870*/  IMAD.WIDE R20, R21, 0x2, R4.reuse ;  /* 0x0000000215147825 */ /* 0x100fe400078e0204 */
[----:B------:R-:W-:Y:S04]  /*e880*/  STL.64 [R1+0x640], R26 ;  /* 0x0006401a01007387 */ /* 0x000fe80000100a00 */
[----:B------:R-:W-:Y:S04]  /*e890*/  STL.64 [R1+0x1b8], R24 ;  /* 0x0001b81801007387 */ /* 0x000fe80000100a00 */
[----:B------:R0:W-:Y:S04]  /*e8a0*/  STL.64 [R1+0x658], R20 ;  /* 0x0006581401007387 */ /* 0x0001e80000100a00 */
[----:B0-----:R-:W3:Y:S01]  /*e8b0*/  LDL.LU.64 R20, [R1+0x80] ;  /* 0x0000800001147983 */ /* 0x001ee20000300a00 */
[----:B------:R-:W-:-:S04]  /*e8c0*/  IMAD.WIDE R24, R18, 0x2, R4 ;  /* 0x0000000212187825 */ /* 0x000fc800078e0204 */
[--C-:B------:R-:W-:Y:S01]  /*e8d0*/  IMAD.WIDE R26, R19, 0x2, R4.reuse ;  /* 0x00000002131a7825 */ /* 0x100fe200078e0204 */
[----:B------:R0:W-:Y:S04]  /*e8e0*/  STL.64 [R1+0x1b0], R24 ;  /* 0x0001b01801007387 */ /* 0x0001e80000100a00 */
[----:B------:R1:W-:Y:S01]  /*e8f0*/  STL.64 [R1+0x668], R26 ;  /* 0x0006681a01007387 */ /* 0x0003e20000100a00 */
[----:B0-----:R-:W-:-:S03]  /*e900*/  IMAD.WIDE R24, R16, 0x2, R4 ;  /* 0x0000000210187825 */ /* 0x001fc600078e0204 */
[----:B-1----:R-:W3:Y:S01]  /*e910*/  LDL.LU.64 R26, [R1+0x178] ;  /* 0x00017800011a7983 */ /* 0x002ee20000300a00 */
[----:B------:R-:W-:-:S03]  /*e920*/  IMAD.WIDE R18, R17, 0x2, R4 ;  /* 0x0000000211127825 */ /* 0x000fc600078e0204 */
[----:B------:R-:W-:Y:S04]  /*e930*/  STL.64 [R1+0x1a8], R24 ;  /* 0x0001a81801007387 */ /* 0x000fe80000100a00 */
[----:B------:R0:W-:Y:S01]  /*e940*/  STL.64 [R1+0x680], R18 ;  /* 0x0006801201007387 */ /* 0x0001e20000100a00 */
[----:B------:R-:W-:-:S03]  /*e950*/  IMAD.WIDE R16, R8, 0x2, R4 ;  /* 0x0000000208107825 */ /* 0x000fc600078e0204 */
[----:B0-----:R-:W3:Y:S04]  /*e960*/  LDL.LU.64 R18, [R1+0x78] ;  /* 0x0000780001127983 */ /* 0x001ee80000300a00 */
[----:B------:R0:W-:Y:S01]  /*e970*/  STL.64 [R1+0x1a0], R16 ;  /* 0x0001a01001007387 */ /* 0x0001e20000100a00 */
[----:B------:R-:W-:-:S03]  /*e980*/  IMAD.WIDE R24, R9, 0x2, R4 ;  /* 0x0000000209187825 */ /* 0x000fc600078e0204 */
[----:B------:R-:W3:Y:S04]  /*e990*/  LDL.LU.64 R8, [R1+0x170] ;  /* 0x0001700001087983 */ /* 0x000ee80000300a00 */
[----:B------:R1:W-:Y:S01]  /*e9a0*/  STL.64 [R1+0x690], R24 ;  /* 0x0006901801007387 */ /* 0x0003e20000100a00 */
[----:B0-----:R-:W-:-:S03]  /*e9b0*/  IMAD.WIDE R16, R14, 0x2, R4 ;  /* 0x000000020e107825 */ /* 0x001fc600078e0204 */
[----:B-1----:R-:W3:Y:S01]  /*e9c0*/  LDL.LU.64 R24, [R1+0x70] ;  /* 0x0000700001187983 */ /* 0x002ee20000300a00 */
[----:B------:R-:W-:-:S03]  /*e9d0*/  IMAD.WIDE R14, R15, 0x2, R4 ;  /* 0x000000020f0e7825 */ /* 0x000fc600078e0204 */
[----:B------:R0:W-:Y:S01]  /*e9e0*/  STL.64 [R1+0x198], R16 ;  /* 0x0001981001007387 */ /* 0x0001e20000100a00 */
[----:B------:R-:W-:-:S03]  /*e9f0*/  IMAD.WIDE R4, R0, 0x2, R4 ;  /* 0x0000000200047825 */ /* 0x000fc600078e0204 */
[----:B0-----:R-:W3:Y:S04]  /*ea00*/  LDL.LU.64 R16, [R1+0x168] ;  /* 0x0001680001107983 */ /* 0x001ee80000300a00 */
[----:B------:R-:W-:Y:S04]  /*ea10*/  STL.64 [R1+0x6b8], R14 ;  /* 0x0006b80e01007387 */ /* 0x000fe80000100a00 */
[----:B------:R-:W-:Y:S01]  /*ea20*/  STL.64 [R1+0x1800], R4 ;  /* 0x0018000401007387 */ /* 0x000fe20000100a00 */
[----:B--2---:R-:W-:-:S03]  /*ea30*/  IMAD.MOV.U32 R0, RZ, RZ, R11 ;  /* 0x000000ffff007224 */ /* 0x004fc600078e000b */
[----:B------:R0:W-:Y:S04]  /*ea40*/  STL [R1+0x17d0], R10 ;  /* 0x0017d00a01007387 */ /* 0x0001e80000100800 */
[----:B0-----:R-:W2:Y:S04]  /*ea50*/  LDL.LU.64 R10, [R1+0x68] ;  /* 0x00006800010a7983 */ /* 0x001ea80000300a00 */
[----:B------:R0:W-:Y:S04]  /*ea60*/  STL [R1+0x17c8], R0 ;  /* 0x0017c80001007387 */ /* 0x0001e80000100800 */
[----:B----4-:R-:W-:Y:S04]  /*ea70*/  STL [R1+0x17cc], R12 ;  /* 0x0017cc0c01007387 */ /* 0x010fe80000100800 */
[----:B------:R-:W4:Y:S01]  /*ea80*/  LDL.LU.64 R14, [R1+0x160] ;  /* 0x00016000010e7983 */ /* 0x000f220000300a00 */
[----:B0-----:R-:W-:-:S05]  /*ea90*/  IMAD.MOV.U32 R0, RZ, RZ, R13 ;  /* 0x000000ffff007224 */ /* 0x001fca00078e000d */
[----:B------:R0:W-:Y:S04]  /*eaa0*/  STL [R1+0x17c0], R0 ;  /* 0x0017c00001007387 */ /* 0x0001e80000100800 */
[----:B---3--:R1:W-:Y:S01]  /*eab0*/  STL [R1+0x17c4], R6 ;  /* 0x0017c40601007387 */ /* 0x0083e20000100800 */
[----:B0-----:R-:W-:-:S03]  /*eac0*/  IMAD.MOV.U32 R0, RZ, RZ, R7 ;  /* 0x000000ffff007224 */ /* 0x001fc600078e0007 */
[----:B------:R-:W3:Y:S04]  /*ead0*/  LDL.LU.64 R12, [R1+0x60] ;  /* 0x00006000010c7983 */ /* 0x000ee80000300a00 */
[----:B------:R-:W-:Y:S04]  /*eae0*/  STL [R1+0x17bc], R22 ;  /* 0x0017bc1601007387 */ /* 0x000fe80000100800 */
[----:B------:R0:W-:Y:S04]  /*eaf0*/  STL [R1+0x17b8], R0 ;  /* 0x0017b80001007387 */ /* 0x0001e80000100800 */
[----:B-1----:R-:W3:Y:S01]  /*eb00*/  LDL.LU.64 R6, [R1+0x158] ;  /* 0x0001580001067983 */ /* 0x002ee20000300a00 */
[----:B0-----:R-:W-:-:S03]  /*eb10*/  IMAD.MOV.U32 R0, RZ, RZ, R23 ;  /* 0x000000ffff007224 */ /* 0x001fc600078e0017 */
[----:B------:R-:W3:Y:S04]  /*eb20*/  LDL.LU.64 R22, [R1+0x58] ;  /* 0x0000580001167983 */ /* 0x000ee80000300a00 */
[----:B------:R0:W-:Y:S04]  /*eb30*/  STL [R1+0x17b0], R0 ;  /* 0x0017b00001007387 */ /* 0x0001e80000100800 */
[----:B------:R1:W-:Y:S01]  /*eb40*/  STL [R1+0x17b4], R2 ;  /* 0x0017b40201007387 */ /* 0x0003e20000100800 */
[----:B0-----:R-:W-:-:S03]  /*eb50*/  IMAD.MOV.U32 R0, RZ, RZ, R3 ;  /* 0x000000ffff007224 */ /* 0x001fc600078e0003 */
[----:B------:R-:W-:Y:S04]  /*eb60*/  STL [R1+0x17ac], R20 ;  /* 0x0017ac1401007387 */ /* 0x000fe80000100800 */
[----:B------:R0:W-:Y:S04]  /*eb70*/  STL [R1+0x17a8], R0 ;  /* 0x0017a80001007387 */ /* 0x0001e80000100800 */
[----:B-1----:R-:W3:Y:S01]  /*eb80*/  LDL.LU.64 R2, [R1+0x150] ;  /* 0x0001500001027983 */ /* 0x002ee20000300a00 */
[----:B0-----:R-:W-:-:S03]  /*eb90*/  IMAD.MOV.U32 R0, RZ, RZ, R21 ;  /* 0x000000ffff007224 */ /* 0x001fc600078e0015 */
[----:B------:R-:W3:Y:S04]  /*eba0*/  LDL.LU.64 R20, [R1+0x50] ;  /* 0x0000500001147983 */ /* 0x000ee80000300a00 */
[----:B------:R0:W-:Y:S04]  /*ebb0*/  STL [R1+0x17a0], R0 ;  /* 0x0017a00001007387 */ /* 0x0001e80000100800 */
[----:B------:R-:W-:Y:S01]  /*ebc0*/  STL [R1+0x17a4], R26 ;  /* 0x0017a41a01007387 */ /* 0x000fe20000100800 */
[----:B0-----:R-:W-:-:S03]  /*ebd0*/  IMAD.MOV.U32 R0, RZ, RZ, R27 ;  /* 0x000000ffff007224 */ /* 0x001fc600078e001b */
[----:B------:R-:W-:Y:S04]  /*ebe0*/  STL [R1+0x179c], R18 ;  /* 0x00179c1201007387 */ /* 0x000fe80000100800 */
[----:B------:R0:W-:Y:S02]  /*ebf0*/  STL [R1+0x1798], R0 ;  /* 0x0017980001007387 */ /* 0x0001e40000100800 */
[----:B0-----:R-:W-:Y:S02]  /*ec00*/  IMAD.MOV.U32 R0, RZ, RZ, R19 ;  /* 0x000000ffff007224 */ /* 0x001fe400078e0013 */
[----:B------:R-:W-:Y:S04]  /*ec10*/  STL [R1+0x1794], R8 ;  /* 0x0017940801007387 */ /* 0x000fe80000100800 */
[----:B------:R0:W-:Y:S04]  /*ec20*/  STL [R1+0x1790], R0 ;  /* 0x0017900001007387 */ /* 0x0001e80000100800 */
[----:B------:R-:W3:Y:S01]  /*ec30*/  LDL.LU.64 R18, [R1+0x148] ;  /* 0x0001480001127983 */ /* 0x000ee20000300a00 */
[----:B0-----:R-:W-:-:S03]  /*ec40*/  IMAD.MOV.U32 R0, RZ, RZ, R9 ;  /* 0x000000ffff007224 */ /* 0x001fc600078e0009 */
[----:B------:R-:W-:Y:S04]  /*ec50*/  STL [R1+0x178c], R24 ;  /* 0x00178c1801007387 */ /* 0x000fe80000100800 */
[----:B------:R0:W-:Y:S04]  /*ec60*/  STL [R1+0x1788], R0 ;  /* 0x0017880001007387 */ /* 0x0001e80000100800 */
[----:B------:R-:W3:Y:S01]  /*ec70*/  LDL.LU.64 R8, [R1+0x48] ;  /* 0x0000480001087983 */ /* 0x000ee20000300a00 */
[----:B0-----:R-:W-:-:S03]  /*ec80*/  IMAD.MOV.U32 R0, RZ, RZ, R25 ;  /* 0x000000ffff007224 */ /* 0x001fc600078e0019 */
[----:B------:R-:W-:Y:S04]  /*ec90*/  STL [R1+0x1784], R16 ;  /* 0x0017841001007387 */ /* 0x000fe80000100800 */
[----:B------:R0:W-:Y:S02]  /*eca0*/  STL [R1+0x1780], R0 ;  /* 0x0017800001007387 */ /* 0x0001e40000100800 */
[----:B0-----:R-:W-:Y:S02]  /*ecb0*/  IMAD.MOV.U32 R0, RZ, RZ, R17 ;  /* 0x000000ffff007224 */ /* 0x001fe400078e0011 */
[----:B------:R-:W3:Y:S04]  /*ecc0*/  LDL.LU.64 R16, [R1+0x140] ;  /* 0x0001400001107983 */ /* 0x000ee80000300a00 */
[----:B------:R2:W-:Y:S02]  /*ecd0*/  STL [R1+0x1778], R0 ;  /* 0x0017780001007387 */ /* 0x0005e40000100800 */
[----:B--2---:R-:W-:-:S02]  /*ece0*/  MOV R0, R11 ;  /* 0x0000000b00007202 */ /* 0x004fc40000000f00 */
[----:B------:R0:W-:Y:S04]  /*ecf0*/  STL [R1+0x177c], R10 ;  /* 0x00177c0a01007387 */ /* 0x0001e80000100800 */
[----:B0-----:R-:W2:Y:S04]  /*ed00*/  LDL.LU.64 R10, [R1+0x40] ;  /* 0x00004000010a7983 */ /* 0x001ea80000300a00 */
[----:B------:R0:W-:Y:S04]  /*ed10*/  STL [R1+0x1770], R0 ;  /* 0x0017700001007387 */ /* 0x0001e80000100800 */
[----:B----4-:R1:W-:Y:S01]  /*ed20*/  STL [R1+0x1774], R14 ;  /* 0x0017740e01007387 */ /* 0x0103e20000100800 */
[----:B0-----:R-:W-:-:S03]  /*ed30*/  IMAD.MOV.U32 R0, RZ, RZ, R15 ;  /* 0x000000ffff007224 */ /* 0x001fc600078e000f */
[----:B---3--:R-:W-:Y:S04]  /*ed40*/  STL [R1+0x176c], R12 ;  /* 0x00176c0c01007387 */ /* 0x008fe80000100800 */
[----:B------:R0:W-:Y:S04]  /*ed50*/  STL [R1+0x1768], R0 ;  /* 0x0017680001007387 */ /* 0x0001e80000100800 */
[----:B-1----:R-:W3:Y:S01]  /*ed60*/  LDL.LU.64 R14, [R1+0x138] ;  /* 0x00013800010e7983 */ /* 0x002ee20000300a00 */
[----:B0-----:R-:W-:-:S03]  /*ed70*/  IMAD.MOV.U32 R0, RZ, RZ, R13 ;  /* 0x000000ffff007224 */ /* 0x001fc600078e000d */
[----:B------:R-:W-:Y:S04]  /*ed80*/  STL [R1+0x1764], R6 ;  /* 0x0017640601007387 */ /* 0x000fe80000100800 */
[----:B------:R0:W-:Y:S04]  /*ed90*/  STL [R1+0x1760], R0 ;  /* 0x0017600001007387 */ /* 0x0001e80000100800 */
[----:B------:R-:W4:Y:S01]  /*eda0*/  LDL.LU.64 R12, [R1+0x38] ;  /* 0x00003800010c7983 */ /* 0x000f220000300a00 */
[----:B0-----:R-:W-:-:S03]  /*edb0*/  IMAD.MOV.U32 R0, RZ, RZ, R7 ;  /* 0x000000ffff007224 */ /* 0x001fc600078e0007 */
[----:B------:R-:W-:Y:S01]  /*edc0*/  STL [R1+0x175c], R22 ;  /* 0x00175c1601007387 */ /* 0x000fe20000100800 */
[----:B------:R-:W-:-:S03]  /*edd0*/  IMAD.MOV.U32 R6, RZ, RZ, R28 ;  /* 0x000000ffff067224 */ /* 0x000fc600078e001c */
[----:B------:R0:W-:Y:S01]  /*ede0*/  STL [R1+0x1758], R0 ;  /* 0x0017580001007387 */ /* 0x0001e20000100800 */
[----:B------:R-:W-:-:S03]  /*edf0*/  IMAD.MOV.U32 R7, RZ, RZ, R29 ;  /* 0x000000ffff077224 */ /* 0x000fc600078e001d */
[----:B------:R-:W2:Y:S01]  /*ee00*/  LDL.LU.64 R28, [R1+0x130] ;  /* 0x00013000011c7983 */ /* 0x000ea20000300a00 */
[----:B0-----:R-:W-:-:S03]  /*ee10*/  IMAD.MOV.U32 R0, RZ, RZ, R23 ;  /* 0x000000ffff007224 */ /* 0x001fc600078e0017 */
[----:B------:R-:W-:Y:S04]  /*ee20*/  STL [R1+0x1754], R2 ;  /* 0x0017540201007387 */ /* 0x000fe80000100800 */
[----:B------:R0:W-:Y:S04]  /*ee30*/  STL [R1+0x1750], R0 ;  /* 0x0017500001007387 */ /* 0x0001e80000100800 */
[----:B------:R-:W-:Y:S01]  /*ee40*/  STL [R1+0x174c], R20 ;  /* 0x00174c1401007387 */ /* 0x000fe20000100800 */
[----:B0-----:R-:W-:-:S05]  /*ee50*/  IMAD.MOV.U32 R0, RZ, RZ, R3 ;  /* 0x000000ffff007224 */ /* 0x001fca00078e0003 */
[----:B------:R0:W-:Y:S04]  /*ee60*/  STL [R1+0x1748], R0 ;  /* 0x0017480001007387 */ /* 0x0001e80000100800 */
[----:B------:R-:W2:Y:S01]  /*ee70*/  LDL.LU.64 R2, [R1+0x128] ;  /* 0x0001280001027983 */ /* 0x000ea20000300a00 */
[----:B0-----:R-:W-:-:S03]  /*ee80*/  IMAD.MOV.U32 R0, RZ, RZ, R21 ;  /* 0x000000ffff007224 */ /* 0x001fc600078e0015 */
[----:B--2---:R0:W-:Y:S04]  /*ee90*/  STL.64 [R1+0x1880], R2 ;  /* 0x0018800201007387 */ /* 0x0041e80000100a00 */
[----:B0-----:R-:W2:Y:S04]  /*eea0*/  LDL.LU.64 R2, [R1+0x30] ;  /* 0x0000300001027983 */ /* 0x001ea80000300a00 */
[----:B------:R-:W2:Y:S04]  /*eeb0*/  LDL.LU.64 R26, [R1+0x28] ;  /* 0x00002800011a7983 */ /* 0x000ea80000300a00 */
[----:B------:R0:W-:Y:S04]  /*eec0*/  STL [R1+0x1740], R0 ;  /* 0x0017400001007387 */ /* 0x0001e80000100800 */
[----:B------:R-:W-:Y:S04]  /*eed0*/  STL [R1+0x1744], R18 ;  /* 0x0017441201007387 */ /* 0x000fe80000100800 */
[----:B------:R-:W2:Y:S01]  /*eee0*/  LDL.LU.64 R24, [R1+0x120] ;  /* 0x0001200001187983 */ /* 0x000ea20000300a00 */
[----:B0-----:R-:W-:-:S05]  /*eef0*/  IMAD.MOV.U32 R0, RZ, RZ, R19 ;  /* 0x000000ffff007224 */ /* 0x001fca00078e0013 */
[----:B------:R0:W-:Y:S04]  /*ef00*/  STL [R1+0x1738], R0 ;  /* 0x0017380001007387 */ /* 0x0001e80000100800 */
[----:B------:R1:W-:Y:S04]  /*ef10*/  STL [R1+0x173c], R8 ;  /* 0x00173c0801007387 */ /* 0x0003e80000100800 */
[----:B------:R-:W2:Y:S01]  /*ef20*/  LDL.LU.64 R22, [R1+0x20] ;  /* 0x0000200001167983 */ /* 0x000ea20000300a00 */
[----:B0-----:R-:W-:-:S03]  /*ef30*/  IMAD.MOV.U32 R0, RZ, RZ, R9 ;  /* 0x000000ffff007224 */ /* 0x001fc600078e0009 */
[----:B------:R-:W2:Y:S04]  /*ef40*/  LDL.LU.64 R20, [R1+0x118] ;  /* 0x0001180001147983 */ /* 0x000ea80000300a00 */
[----:B------:R0:W-:Y:S04]  /*ef50*/  STL [R1+0x1730], R0 ;  /* 0x0017300001007387 */ /* 0x0001e80000100800 */
[----:B------:R-:W-:Y:S04]  /*ef60*/  STL [R1+0x1734], R16 ;  /* 0x0017341001007387 */ /* 0x000fe80000100800 */
[----:B-1----:R-:W2:Y:S01]  /*ef70*/  LDL.LU.64 R8, [R1+0x18] ;  /* 0x0000180001087983 */ /* 0x002ea20000300a00 */
[----:B0-----:R-:W-:-:S03]  /*ef80*/  IMAD.MOV.U32 R0, RZ, RZ, R17 ;  /* 0x000000ffff007224 */ /* 0x001fc600078e0011 */
[----:B------:R-:W-:Y:S04]  /*ef90*/  STL [R1+0x172c], R10 ;  /* 0x00172c0a01007387 */ /* 0x000fe80000100800 */
[----:B------:R0:W-:Y:S04]  /*efa0*/  STL [R1+0x1728], R0 ;  /* 0x0017280001007387 */ /* 0x0001e80000100800 */
[----:B------:R-:W2:Y:S01]  /*efb0*/  LDL.LU.64 R18, [R1+0x110] ;  /* 0x0001100001127983 */ /* 0x000ea20000300a00 */
[----:B0-----:R-:W-:-:S03]  /*efc0*/  IMAD.MOV.U32 R0, RZ, RZ, R11 ;  /* 0x000000ffff007224 */ /* 0x001fc600078e000b */
[----:B------:R-:W2:Y:S04]  /*efd0*/  LDL.LU.64 R10, [R1+0x10] ;  /* 0x00001000010a7983 */ /* 0x000ea80000300a00 */
[----:B------:R0:W-:Y:S04]  /*efe0*/  STL [R1+0x1720], R0 ;  /* 0x0017200001007387 */ /* 0x0001e80000100800 */
[----:B---3--:R-:W-:Y:S04]  /*eff0*/  STL [R1+0x1724], R14 ;  /* 0x0017240e01007387 */ /* 0x008fe80000100800 */
[----:B------:R-:W3:Y:S01]  /*f000*/  LDL.LU.64 R16, [R1+0x108] ;  /* 0x0001080001107983 */ /* 0x000ee20000300a00 */
[----:B0-----:R-:W-:-:S05]  /*f010*/  IMAD.MOV.U32 R0, RZ, RZ, R15 ;  /* 0x000000ffff007224 */ /* 0x001fca00078e000f */
[----:B------:R0:W-:Y:S04]  /*f020*/  STL [R1+0x1718], R0 ;  /* 0x0017180001007387 */ /* 0x0001e80000100800 */
[----:B----4-:R1:W-:Y:S04]  /*f030*/  STL [R1+0x171c], R12 ;  /* 0x00171c0c01007387 */ /* 0x0103e80000100800 */
[----:B------:R-:W4:Y:S01]  /*f040*/  LDL.LU.64 R4, [R1+0x8] ;  /* 0x0000080001047983 */ /* 0x000f220000300a00 */
[----:B0-----:R-:W-:-:S05]  /*f050*/  IMAD.MOV.U32 R0, RZ, RZ, R13 ;  /* 0x000000ffff007224 */ /* 0x001fca00078e000d */
[----:B------:R0:W-:Y:S01]  /*f060*/  STL [R1+0x1710], R0 ;  /* 0x0017100001007387 */ /* 0x0001e20000100800 */
[----:B-1----:R-:W-:Y:S02]  /*f070*/  IMAD.MOV.U32 R12, RZ, RZ, R6 ;  /* 0x000000ffff0c7224 */ /* 0x002fe400078e0006 */
[----:B------:R-:W-:Y:S01]  /*f080*/  IMAD.MOV.U32 R13, RZ, RZ, R7 ;  /* 0x000000ffff0d7224 */ /* 0x000fe200078e0007 */
[----:B------:R-:W-:Y:S04]  /*f090*/  STL [R1+0x1714], R28 ;  /* 0x0017141c01007387 */ /* 0x000fe80000100800 */
[----:B------:R-:W3:Y:S01]  /*f0a0*/  LDL.LU.64 R14, [R1+0x100] ;  /* 0x00010000010e7983 */ /* 0x000ee20000300a00 */
[----:B0-----:R-:W-:-:S03]  /*f0b0*/  IMAD.MOV.U32 R0, RZ, RZ, R29 ;  /* 0x000000ffff007224 */ /* 0x001fc600078e001d */
[----:B------:R-:W3:Y:S04]  /*f0c0*/  LDL.LU.64 R6, [R1] ;  /* 0x0000000001067983 */ /* 0x000ee80000300a00 */
[----:B------:R0:W-:Y:S04]  /*f0d0*/  STL [R1+0x1708], R0 ;  /* 0x0017080001007387 */ /* 0x0001e80000100800 */
[----:B--2---:R1:W-:Y:S01]  /*f0e0*/  STL [R1+0x170c], R2 ;  /* 0x00170c0201007387 */ /* 0x0043e20000100800 */
[----:B0-----:R-:W-:-:S03]  /*f0f0*/  IMAD.MOV.U32 R0, RZ, RZ, R3 ;  /* 0x000000ffff007224 */ /* 0x001fc600078e0003 */
[----:B------:R-:W2:Y:S04]  /*f100*/  LDL.LU.64 R28, [R1+0xf8] ;  /* 0x0000f800011c7983 */ /* 0x000ea80000300a00 */
[----:B-1----:R-:W2:Y:S04]  /*f110*/  LDL.LU.64 R2, [R1+0x1880] ;  /* 0x0018800001027983 */ /* 0x002ea80000300a00 */
[----:B--2---:R-:W-:Y:S04]  /*f120*/  STL [R1+0x1704], R2 ;  /* 0x0017040201007387 */ /* 0x004fe80000100800 */
[----:B------:R0:W-:Y:S04]  /*f130*/  STL [R1+0x1700], R0 ;  /* 0x0017000001007387 */ /* 0x0001e80000100800 */
[----:B------:R-:W-:Y:S01]  /*f140*/  STL [R1+0x16fc], R26 ;  /* 0x0016fc1a01007387 */ /* 0x000fe20000100800 */
[----:B0-----:R-:W-:-:S05]  /*f150*/  IMAD.MOV.U32 R0, RZ, RZ, R3 ;  /* 0x000000ffff007224 */ /* 0x001fca00078e0003 */
[----:B------:R0:W-:Y:S04]  /*f160*/  STL [R1+0x16f8], R0 ;  /* 0x0016f80001007387 */ /* 0x0001e80000100800 */
[----:B------:R-:W2:Y:S01]  /*f170*/  LDL.LU.64 R2, [R1+0xf0] ;  /* 0x0000f00001027983 */ /* 0x000ea20000300a00 */
[----:B0-----:R-:W-:-:S03]  /*f180*/  MOV R0, R27 ;  /* 0x0000001b00007202 */ /* 0x001fc60000000f00 */
[----:B------:R-:W2:Y:S04]  /*f190*/  LDL.LU.64 R26, [R1+0x1878] ;  /* 0x00187800011a7983 */ /* 0x000ea80000300a00 */
[----:B------:R-:W-:Y:S04]  /*f1a0*/  STL [R1+0x16f4], R24 ;  /* 0x0016f41801007387 */ /* 0x000fe80000100800 */
[----:B------:R0:W-:Y:S02]  /*f1b0*/  STL [R1+0x16f0], R0 ;  /* 0x0016f00001007387 */ /* 0x0001e40000100800 */
[----:B0-----:R-:W-:-:S02]  /*f1c0*/  IMAD.MOV.U32 R0, RZ, RZ, R25 ;  /* 0x000000ffff007224 */ /* 0x001fc400078e0019 */
        /* <DEDUP_REMOVED lines=13> */
[----:B------:R0:W-:Y:S04]  /*f2a0*/  STL [R1+0x16d0], R0 ;  /* 0x0016d00001007387 */ /* 0x0001e80000100800 */
[----:B------:R1:W-:Y:S01]  /*f2b0*/  STL [R1+0x16d4], R18 ;  /* 0x0016d41201007387 */ /* 0x0003e20000100800 */
[----:B0-----:R-:W-:-:S03]  /*f2c0*/  IMAD.MOV.U32 R0, RZ, RZ, R19 ;  /* 0x000000ffff007224 */ /* 0x001fc600078e0013 */
[----:B-1----:R-:W2:Y:S04]  /*f2d0*/  LDL.LU.64 R18, [R1+0x1858] ;  /* 0x0018580001127983 */ /* 0x002ea80000300a00 */
[----:B------:R-:W-:Y:S04]  /*f2e0*/  STL [R1+0x16cc], R10 ;  /* 0x0016cc0a01007387 */ /* 0x000fe80000100800 */
[----:B------:R0:W-:Y:S02]  /*f2f0*/  STL [R1+0x16c8], R0 ;  /* 0x0016c80001007387 */ /* 0x0001e40000100800 */
[----:B0-----:R-:W-:-:S02]  /*f300*/  IMAD.MOV.U32 R0, RZ, RZ, R11 ;  /* 0x000000ffff007224 */ /* 0x001fc400078e000b */
[----:B------:R-:W2:Y:S04]  /*f310*/  LDL.LU.64 R10, [R1+0xd8] ;  /* 0x0000d800010a7983 */ /* 0x000ea80000300a00 */
[----:B------:R0:W-:Y:S04]  /*f320*/  STL [R1+0x16c0], R0 ;  /* 0x0016c00001007387 */ /* 0x0001e80000100800 */
[----:B---3--:R1:W-:Y:S01]  /*f330*/  STL [R1+0x16c4], R16 ;  /* 0x0016c41001007387 */ /* 0x0083e20000100800 */
[----:B0-----:R-:W-:-:S03]  /*f340*/  IMAD.MOV.U32 R0, RZ, RZ, R17 ;  /* 0x000000ffff007224 */ /* 0x001fc600078e0011 */
[----:B-1----:R-:W3:Y:S04]  /*f350*/  LDL.LU.64 R16, [R1+0x1850] ;  /* 0x0018500001107983 */ /* 0x002ee80000300a00 */
[----:B----4-:R-:W-:Y:S04]  /*f360*/  STL [R1+0x16bc], R4 ;  /* 0x0016bc0401007387 */ /* 0x010fe80000100800 */
[----:B------:R0:W-:Y:S02]  /*f370*/  STL [R1+0x16b8], R0 ;  /* 0x0016b80001007387 */ /* 0x0001e40000100800 */
[----:B0-----:R-:W-:-:S02]  /*f380*/  IMAD.MOV.U32 R0, RZ, RZ, R5 ;  /* 0x000000ffff007224 */ /* 0x001fc400078e0005 */
[----:B------:R-:W-:Y:S02]  /*f390*/  IMAD.MOV.U32 R4, RZ, RZ, R12 ;  /* 0x000000ffff047224 */ /* 0x000fe400078e000c */
[----:B------:R-:W-:Y:S02]  /*f3a0*/  IMAD.MOV.U32 R5, RZ, RZ, R13 ;  /* 0x000000ffff057224 */ /* 0x000fe400078e000d */
[----:B------:R-:W4:Y:S04]  /*f3b0*/  LDL.LU.64 R12, [R1+0xd0] ;  /* 0x0000d000010c7983 */ /* 0x000f280000300a00 */
        /* <DEDUP_REMOVED lines=12> */
[----:B--2---:R-:W-:Y:S04]  /*f480*/  STL [R1+0x169c], R28 ;  /* 0x00169c1c01007387 */ /* 0x004fe80000100800 */
[----:B------:R0:W-:Y:S04]  /*f490*/  STL [R1+0x1698], R0 ;  /* 0x0016980001007387 */ /* 0x0001e80000100800 */
[----:B------:R1:W-:Y:S01]  /*f4a0*/  STL [R1+0x1690], R29 ;  /* 0x0016901d01007387 */ /* 0x0003e20000100800 */
[----:B0-----:R-:W-:-:S03]  /*f4b0*/  IMAD.MOV.U32 R0, RZ, RZ, R3 ;  /* 0x000000ffff007224 */ /* 0x001fc600078e0003 */
[----:B-1----:R-:W2:Y:S04]  /*f4c0*/  LDL.64 R28, [R1+0x5d0] ;  /* 0x0005d000011c7983 */ /* 0x002ea80000100a00 */
[----:B------:R0:W-:Y:S04]  /*f4d0*/  STL [R1+0x1694], R2 ;  /* 0x0016940201007387 */ /* 0x0001e80000100800 */
[----:B0-----:R-:W2:Y:S04]  /*f4e0*/  LDL.LU.64 R2, [R1+0x1830] ;  /* 0x0018300001027983 */ /* 0x001ea80000300a00 */
[----:B--2---:R-:W-:Y:S04]  /*f4f0*/  STL [R1+0x168c], R2 ;  /* 0x00168c0201007387 */ /* 0x004fe80000100800 */
[----:B------:R-:W-:Y:S04]  /*f500*/  STL [R1+0x1688], R0 ;  /* 0x0016880001007387 */ /* 0x000fe80000100800 */
[----:B------:R0:W-:Y:S04]  /*f510*/  STL [R1+0x1680], R3 ;  /* 0x0016800301007387 */ /* 0x0001e80000100800 */
[----:B0-----:R-:W2:Y:S02]  /*f520*/  LDL.LU.64 R2, [R1+0xe8] ;  /* 0x0000e80001027983 */ /* 0x001ea40000300a00 */
[----:B--2---:R-:W-:-:S02]  /*f530*/  IMAD.MOV.U32 R0, RZ, RZ, R3 ;  /* 0x000000ffff007224 */ /* 0x004fc400078e0003 */
[----:B------:R-:W-:Y:S04]  /*f540*/  STL [R1+0x1684], R2 ;  /* 0x0016840201007387 */ /* 0x000fe80000100800 */
[----:B------:R-:W-:Y:S04]  /*f550*/  STL [R1+0x167c], R6 ;  /* 0x00167c0601007387 */ /* 0x000fe80000100800 */
[----:B------:R0:W-:Y:S04]  /*f560*/  STL [R1+0x1678], R0 ;  /* 0x0016780001007387 */ /* 0x0001e80000100800 */
[----:B------:R1:W-:Y:S01]  /*f570*/  STL [R1+0x1670], R7 ;  /* 0x0016700701007387 */ /* 0x0003e20000100800 */
[----:B0-----:R-:W-:-:S03]  /*f580*/  IMAD.MOV.U32 R0, RZ, RZ, R9 ;  /* 0x000000ffff007224 */ /* 0x001fc600078e0009 */
[----:B-1----:R-:W2:Y:S04]  /*f590*/  LDL.LU.64 R6, [R1+0xc0] ;  /* 0x0000c00001067983 */ /* 0x002ea80000300a00 */
[----:B------:R-:W2:Y:S04]  /*f5a0*/  LDL.LU.64 R2, [R1+0xb0] ;  /* 0x0000b00001027983 */ /* 0x000ea80000300a00 */
[----:B------:R0:W-:Y:S04]  /*f5b0*/  STL [R1+0x1674], R8 ;  /* 0x0016740801007387 */ /* 0x0001e80000100800 */
[----:B0-----:R-:W2:Y:S04]  /*f5c0*/  LDL.LU.64 R8, [R1+0x1828] ;  /* 0x0018280001087983 */ /* 0x001ea80000300a00 */
[----:B--2---:R-:W-:Y:S04]  /*f5d0*/  STL [R1+0x166c], R8 ;  /* 0x00166c0801007387 */ /* 0x004fe80000100800 */
[----:B------:R0:W-:Y:S04]  /*f5e0*/  STL [R1+0x1668], R0 ;  /* 0x0016680001007387 */ /* 0x0001e80000100800 */
[----:B------:R1:W-:Y:S01]  /*f5f0*/  STL [R1+0x1660], R9 ;  /* 0x0016600901007387 */ /* 0x0003e20000100800 */
[----:B0-----:R-:W-:-:S03]  /*f600*/  IMAD.MOV.U32 R0, RZ, RZ, R11 ;  /* 0x000000ffff007224 */ /* 0x001fc600078e000b */
[----:B-1----:R-:W2:Y:S04]  /*f610*/  LDL.LU.64 R8, [R1+0xb8] ;  /* 0x0000b80001087983 */ /* 0x002ea80000300a00 */
[----:B------:R0:W-:Y:S04]  /*f620*/  STL [R1+0x1664], R10 ;  /* 0x0016640a01007387 */ /* 0x0001e80000100800 */
[----:B0-----:R-:W2:Y:S04]  /*f630*/  LDL.LU.64 R10, [R1+0x1820] ;  /* 0x00182000010a7983 */ /* 0x001ea80000300a00 */
[----:B--2---:R-:W-:Y:S04]  /*f640*/  STL [R1+0x165c], R10 ;  /* 0x00165c0a01007387 */ /* 0x004fe80000100800 */
[----:B------:R4:W-:Y:S04]  /*f650*/  STL [R1+0x1658], R0 ;  /* 0x0016580001007387 */ /* 0x0009e80000100800 */
[----:B------:R0:W-:Y:S01]  /*f660*/  STL [R1+0x1650], R11 ;  /* 0x0016500b01007387 */ /* 0x0001e20000100800 */
[----:B----4-:R-:W-:-:S03]  /*f670*/  IMAD.MOV.U32 R0, RZ, RZ, R13 ;  /* 0x000000ffff007224 */ /* 0x010fc600078e000d */
[----:B0-----:R-:W2:Y:S04]  /*f680*/  LDL.LU.64 R10, [R1+0xc8] ;  /* 0x0000c800010a7983 */ /* 0x001ea80000300a00 */
[----:B------:R0:W-:Y:S04]  /*f690*/  STL [R1+0x1654], R12 ;  /* 0x0016540c01007387 */ /* 0x0001e80000100800 */
[----:B0-----:R-:W4:Y:S04]  /*f6a0*/  LDL.LU.64 R12, [R1+0x1818] ;  /* 0x00181800010c7983 */ /* 0x001f280000300a00 */
[----:B----4-:R-:W-:Y:S04]  /*f6b0*/  STL [R1+0x164c], R12 ;  /* 0x00164c0c01007387 */ /* 0x010fe80000100800 */
[----:B------:R2:W-:Y:S04]  /*f6c0*/  STL [R1+0x1648], R0 ;  /* 0x0016480001007387 */ /* 0x0005e80000100800 */
[----:B------:R-:W-:Y:S01]  /*f6d0*/  STL [R1+0x1640], R13 ;  /* 0x0016400d01007387 */ /* 0x000fe20000100800 */
[----:B--2---:R-:W-:-:S03]  /*f6e0*/  IMAD.MOV.U32 R0, RZ, RZ, R11 ;  /* 0x000000ffff007224 */ /* 0x004fc600078e000b */
[----:B------:R-:W-:Y:S04]  /*f6f0*/  STL [R1+0x1644], R10 ;  /* 0x0016440a01007387 */ /* 0x000fe80000100800 */
[----:B------:R-:W-:Y:S04]  /*f700*/  STL [R1+0x163c], R14 ;  /* 0x00163c0e01007387 */ /* 0x000fe80000100800 */
[----:B------:R0:W-:Y:S04]  /*f710*/  STL [R1+0x1638], R0 ;  /* 0x0016380001007387 */ /* 0x0001e80000100800 */
[----:B------:R1:W-:Y:S01]  /*f720*/  STL [R1+0x1630], R15 ;  /* 0x0016300f01007387 */ /* 0x0003e20000100800 */
[----:B0-----:R-:W-:-:S03]  /*f730*/  MOV R0, R7 ;  /* 0x0000000700007202 */ /* 0x001fc60000000f00 */
[----:B-1----:R-:W2:Y:S04]  /*f740*/  LDL.LU.64 R14, [R1+0xa0] ;  /* 0x0000a000010e7983 */ /* 0x002ea80000300a00 */
[----:B------:R-:W4:Y:S04]  /*f750*/  LDL.LU.64 R12, [R1+0x98] ;  /* 0x00009800010c7983 */ /* 0x000f280000300a00 */
[----:B------:R-:W-:Y:S04]  /*f760*/  STL [R1+0x1634], R6 ;  /* 0x0016340601007387 */ /* 0x000fe80000100800 */
[----:B---3--:R-:W-:Y:S04]  /*f770*/  STL [R1+0x162c], R16 ;  /* 0x00162c1001007387 */ /* 0x008fe80000100800 */
[----:B------:R-:W-:Y:S04]  /*f780*/  STL [R1+0x1628], R0 ;  /* 0x0016280001007387 */ /* 0x000fe80000100800 */
[----:B------:R0:W-:Y:S04]  /*f790*/  STL [R1+0x1620], R17 ;  /* 0x0016201101007387 */ /* 0x0001e80000100800 */
[----:B0-----:R-:W3:Y:S01]  /*f7a0*/  LDL.LU.64 R16, [R1+0xa8] ;  /* 0x0000a80001107983 */ /* 0x001ee20000300a00 */
[----:B------:R-:W-:-:S03]  /*f7b0*/  IMAD.MOV.U32 R0, RZ, RZ, R9 ;  /* 0x000000ffff007224 */ /* 0x000fc600078e0009 */
[----:B------:R-:W-:Y:S04]  /*f7c0*/  STL [R1+0x1624], R8 ;  /* 0x0016240801007387 */ /* 0x000fe80000100800 */
[----:B------:R-:W2:Y:S04]  /*f7d0*/  LDL.LU.64 R6, [R1+0x210] ;  /* 0x0002100001067983 */ /* 0x000ea80000300a00 */
[----:B------:R-:W-:Y:S04]  /*f7e0*/  STL [R1+0x161c], R18 ;  /* 0x00161c1201007387 */ /* 0x000fe80000100800 */
[----:B------:R0:W-:Y:S04]  /*f7f0*/  STL [R1+0x1618], R0 ;  /* 0x0016180001007387 */ /* 0x0001e80000100800 */
[----:B------:R-:W-:Y:S04]  /*f800*/  STL [R1+0x1610], R19 ;  /* 0x0016101301007387 */ /* 0x000fe80000100800 */
[----:B------:R-:W-:Y:S01]  /*f810*/  STL [R1+0x1614], R2 ;  /* 0x0016140201007387 */ /* 0x000fe20000100800 */
[----:B0-----:R-:W-:-:S03]  /*f820*/  IMAD.MOV.U32 R0, RZ, RZ, R3 ;  /* 0x000000ffff007224 */ /* 0x001fc600078e0003 */
[----:B------:R-:W2:Y:S04]  /*f830*/  LDL.LU.64 R10, [R1+0x228] ;  /* 0x00022800010a7983 */ /* 0x000ea80000300a00 */
[----:B------:R-:W-:Y:S04]  /*f840*/  STL [R1+0x160c], R20 ;  /* 0x00160c1401007387 */ /* 0x000fe80000100800 */
[----:B------:R3:W-:Y:S04]  /*f850*/  STL [R1+0x1608], R0 ;  /* 0x0016080001007387 */ /* 0x0007e80000100800 */
[----:B------:R-:W-:Y:S01]  /*f860*/  STL [R1+0x1600], R21 ;  /* 0x0016001501007387 */ /* 0x000fe20000100800 */
[----:B---3--:R-:W-:-:S03]  /*f870*/  IMAD.MOV.U32 R0, RZ, RZ, R17 ;  /* 0x000000ffff007224 */ /* 0x008fc600078e0011 */
[----:B------:R-:W-:Y:S04]  /*f880*/  STL [R1+0x1604], R16 ;  /* 0x0016041001007387 */ /* 0x000fe80000100800 */
[----:B------:R-:W3:Y:S04]  /*f890*/  LDL.LU.64 R2, [R1+0x240] ;  /* 0x0002400001027983 */ /* 0x000ee80000300a00 */
[----:B------:R-:W3:Y:S04]  /*f8a0*/  LDL.LU.64 R8, [R1+0x248] ;  /* 0x0002480001087983 */ /* 0x000ee80000300a00 */
[----:B------:R-:W-:Y:S04]  /*f8b0*/  STL [R1+0x15fc], R22 ;  /* 0x0015fc1601007387 */ /* 0x000fe80000100800 */
[----:B------:R2:W-:Y:S04]  /*f8c0*/  STL [R1+0x15f8], R0 ;  /* 0x0015f80001007387 */ /* 0x0005e80000100800 */
[----:B------:R0:W-:Y:S01]  /*f8d0*/  STL [R1+0x15f0], R23 ;  /* 0x0015f01701007387 */ /* 0x0001e20000100800 */
[----:B--2---:R-:W-:-:S03]  /*f8e0*/  IMAD.MOV.U32 R0, RZ, RZ, R15 ;  /* 0x000000ffff007224 */ /* 0x004fc600078e000f */
[----:B0-----:R-:W2:Y:S04]  /*f8f0*/  LDL.LU.64 R22, [R1+0x230] ;  /* 0x0002300001167983 */ /* 0x001ea80000300a00 */
[----:B------:R0:W-:Y:S04]  /*f900*/  STL [R1+0x15f4], R14 ;  /* 0x0015f40e01007387 */ /* 0x0001e80000100800 */
[----:B------:R-:W2:Y:S04]  /*f910*/  LDL.LU.64 R16, [R1+0x250] ;  /* 0x0002500001107983 */ /* 0x000ea80000300a00 */
[----:B------:R-:W-:Y:S04]  /*f920*/  STL [R1+0x15ec], R24 ;  /* 0x0015ec1801007387 */ /* 0x000fe80000100800 */
[----:B------:R-:W-:Y:S04]  /*f930*/  STL [R1+0x15e8], R0 ;  /* 0x0015e80001007387 */ /* 0x000fe80000100800 */
[----:B0-----:R-:W2:Y:S04]  /*f940*/  LDL.LU.64 R14, [R1+0x258] ;  /* 0x00025800010e7983 */ /* 0x001ea80000300a00 */
[----:B------:R0:W-:Y:S04]  /*f950*/  STL [R1+0x15e0], R25 ;  /* 0x0015e01901007387 */ /* 0x0001e80000100800 */
[----:B0-----:R-:W2:Y:S01]  /*f960*/  LDL.LU.64 R24, [R1+0x218] ;  /* 0x0002180001187983 */ /* 0x001ea20000300a00 */
[----:B----4-:R-:W-:-:S03]  /*f970*/  IMAD.MOV.U32 R0, RZ, RZ, R13 ;  /* 0x000000ffff007224 */ /* 0x010fc600078e000d */
[----:B------:R-:W-:Y:S04]  /*f980*/  STL [R1+0x15e4], R12 ;  /* 0x0015e40c01007387 */ /* 0x000fe80000100800 */
[----:B------:R-:W4:Y:S04]  /*f990*/  LDL.LU.64 R20, [R1+0x268] ;  /* 0x0002680001147983 */ /* 0x000f280000300a00 */
[----:B------:R-:W-:Y:S04]  /*f9a0*/  STL [R1+0x15dc], R26 ;  /* 0x0015dc1a01007387 */ /* 0x000fe80000100800 */
[----:B------:R0:W-:Y:S04]  /*f9b0*/  STL [R1+0x15d8], R0 ;  /* 0x0015d80001007387 */ /* 0x0001e80000100800 */
[----:B------:R-:W3:Y:S04]  /*f9c0*/  LDL.LU.64 R18, [R1+0x270] ;  /* 0x0002700001127983 */ /* 0x000ee80000300a00 */
[----:B------:R-:W-:Y:S01]  /*f9d0*/  STL [R1+0x7e4], R27 ;  /* 0x0007e41b01007387 */ /* 0x000fe20000100800 */
[----:B0-----:R-:W-:-:S03]  /*f9e0*/  IMAD.MOV.U32 R0, RZ, RZ, R7 ;  /* 0x000000ffff007224 */ /* 0x001fc600078e0007 */
[----:B------:R0:W-:Y:S04]  /*f9f0*/  STL [R1+0x7ec], R6 ;  /* 0x0007ec0601007387 */ /* 0x0001e80000100800 */
[----:B------:R-:W3:Y:S04]  /*fa00*/  LDL.LU.64 R12, [R1+0x278] ;  /* 0x00027800010c7983 */ /* 0x000ee80000300a00 */
[----:B--2---:R-:W-:Y:S04]  /*fa10*/  STL [R1+0x7f4], R24 ;  /* 0x0007f41801007387 */ /* 0x004fe80000100800 */
[----:B------:R1:W-:Y:S04]  /*fa20*/  STL [R1+0x7e8], R0 ;  /* 0x0007e80001007387 */ /* 0x0003e80000100800 */
[----:B0-----:R-:W2:Y:S01]  /*fa30*/  LDL.LU.64 R6, [R1+0x280] ;  /* 0x0002800001067983 */ /* 0x001ea20000300a00 */
[----:B-1----:R-:W-:-:S03]  /*fa40*/  IMAD.MOV.U32 R0, RZ, RZ, R25 ;  /* 0x000000ffff007224 */ /* 0x002fc600078e0019 */
[----:B------:R-:W-:Y:S04]  /*fa50*/  STL [R1+0x7fc], R10 ;  /* 0x0007fc0a01007387 */ /* 0x000fe80000100800 */
[----:B------:R0:W-:Y:S04]  /*fa60*/  STL [R1+0x7f0], R0 ;  /* 0x0007f00001007387 */ /* 0x0001e80000100800 */
[----:B------:R-:W2:Y:S01]  /*fa70*/  LDL.LU.64 R24, [R1+0x290] ;  /* 0x0002900001187983 */ /* 0x000ea20000300a00 */
[----:B0-----:R-:W-:-:S03]  /*fa80*/  IMAD.MOV.U32 R0, RZ, RZ, R11 ;  /* 0x000000ffff007224 */ /* 0x001fc600078e000b */
[----:B------:R-:W-:Y:S04]  /*fa90*/  STL [R1+0x804], R22 ;  /* 0x0008041601007387 */ /* 0x000fe80000100800 */
[----:B------:R0:W-:Y:S04]  /*faa0*/  STL [R1+0x7f8], R0 ;  /* 0x0007f80001007387 */ /* 0x0001e80000100800 */
[----:B------:R-:W2:Y:S01]  /*fab0*/  LDL.LU.64 R10, [R1+0x298] ;  /* 0x00029800010a7983 */ /* 0x000ea20000300a00 */
[----:B0-----:R-:W-:-:S03]  /*fac0*/  IMAD.MOV.U32 R0, RZ, RZ, R23 ;  /* 0x000000ffff007224 */ /* 0x001fc600078e0017 */
[----:B---3--:R-:W-:Y:S04]  /*fad0*/  STL [R1+0x80c], R2 ;  /* 0x00080c0201007387 */ /* 0x008fe80000100800 */
[----:B------:R0:W-:Y:S02]  /*fae0*/  STL [R1+0x800], R0 ;  /* 0x0008000001007387 */ /* 0x0001e40000100800 */
[----:B0-----:R-:W-:Y:S02]  /*faf0*/  IMAD.MOV.U32 R0, RZ, RZ, R3 ;  /* 0x000000ffff007224 */ /* 0x001fe400078e0003 */
[----:B------:R-:W3:Y:S04]  /*fb00*/  LDL.LU.64 R2, [R1+0x2a0] ;  /* 0x0002a00001027983 */ /* 0x000ee80000300a00 */
[----:B------:R0:W-:Y:S04]  /*fb10*/  STL [R1+0x808], R0 ;  /* 0x0008080001007387 */ /* 0x0001e80000100800 */
[----:B------:R1:W-:Y:S04]  /*fb20*/  STL [R1+0x814], R8 ;  /* 0x0008140801007387 */ /* 0x0003e80000100800 */
[----:B------:R-:W3:Y:S01]  /*fb30*/  LDL.LU.64 R22, [R1+0x2a8] ;  /* 0x0002a80001167983 */ /* 0x000ee20000300a00 */
[----:B0-----:R-:W-:-:S03]  /*fb40*/  IMAD.MOV.U32 R0, RZ, RZ, R9 ;  /* 0x000000ffff007224 */ /* 0x001fc600078e0009 */
[----:B------:R-:W-:Y:S04]  /*fb50*/  STL [R1+0x81c], R16 ;  /* 0x00081c1001007387 */ /* 0x000fe80000100800 */
[----:B------:R0:W-:Y:S04]  /*fb60*/  STL [R1+0x810], R0 ;  /* 0x0008100001007387 */ /* 0x0001e80000100800 */
[----:B-1----:R-:W3:Y:S01]  /*fb70*/  LDL.LU.64 R8, [R1+0x2b0] ;  /* 0x0002b00001087983 */ /* 0x002ee20000300a00 */
[----:B0-----:R-:W-:-:S03]  /*fb80*/  IMAD.MOV.U32 R0, RZ, RZ, R17 ;  /* 0x000000ffff007224 */ /* 0x001fc600078e0011 */
[----:B------:R-:W-:Y:S04]  /*fb90*/  STL [R1+0x824], R14 ;  /* 0x0008240e01007387 */ /* 0x000fe80000100800 */
[----:B------:R0:W-:Y:S04]  /*fba0*/  STL [R1+0x818], R0 ;  /* 0x0008180001007387 */ /* 0x0001e80000100800 */
[----:B------:R-:W3:Y:S01]  /*fbb0*/  LDL.LU.64 R16, [R1+0x2b8] ;  /* 0x0002b80001107983 */ /* 0x000ee20000300a00 */
[----:B0-----:R-:W-:-:S03]  /*fbc0*/  IMAD.MOV.U32 R0, RZ, RZ, R15 ;  /* 0x000000ffff007224 */ /* 0x001fc600078e000f */
[----:B----4-:R-:W-:Y:S04]  /*fbd0*/  STL [R1+0x82c], R20 ;  /* 0x00082c1401007387 */ /* 0x010fe80000100800 */
[----:B------:R0:W-:Y:S04]  /*fbe0*/  STL [R1+0x820], R0 ;  /* 0x0008200001007387 */ /* 0x0001e80000100800 */
[----:B------:R-:W4:Y:S01]  /*fbf0*/  LDL.LU.64 R14, [R1+0x2c0] ;  /* 0x0002c000010e7983 */ /* 0x000f220000300a00 */
[----:B0-----:R-:W-:-:S03]  /*fc00*/  IMAD.MOV.U32 R0, RZ, RZ, R21 ;  /* 0x000000ffff007224 */ /* 0x001fc600078e0015 */
[----:B------:R-:W-:Y:S04]  /*fc10*/  STL [R1+0x834], R18 ;  /* 0x0008341201007387 */ /* 0x000fe80000100800 */
[----:B------:R0:W-:Y:S04]  /*fc20*/  STL [R1+0x828], R0 ;  /* 0x0008280001007387 */ /* 0x0001e80000100800 */
[----:B------:R-:W4:Y:S01]  /*fc30*/  LDL.LU.64 R20, [R1+0x2c8] ;  /* 0x0002c80001147983 */ /* 0x000f220000300a00 */
[----:B0-----:R-:W-:-:S03]  /*fc40*/  IMAD.MOV.U32 R0, RZ, RZ, R19 ;  /* 0x000000ffff007224 */ /* 0x001fc600078e0013 */
[----:B------:R-:W-:Y:S04]  /*fc50*/  STL [R1+0x83c], R12 ;  /* 0x00083c0c01007387 */ /* 0x000fe80000100800 */
[----:B------:R0:W-:Y:S04]  /*fc60*/  STL [R1+0x830], R0 ;  /* 0x0008300001007387 */ /* 0x0001e80000100800 */
[----:B------:R-:W4:Y:S01]  /*fc70*/  LDL.LU.64 R18, [R1+0x2d8] ;  /* 0x0002d80001127983 */ /* 0x000f220000300a00 */
[----:B0-----:R-:W-:-:S03]  /*fc80*/  IMAD.MOV.U32 R0, RZ, RZ, R13 ;  /* 0x000000ffff007224 */ /* 0x001fc600078e000d */
[----:B--2---:R-:W-:Y:S04]  /*fc90*/  STL [R1+0x844], R6 ;  /* 0x0008440601007387 */ /* 0x004fe80000100800 */
[----:B------:R0:W-:Y:S04]  /*fca0*/  STL [R1+0x838], R0 ;  /* 0x0008380001007387 */ /* 0x0001e80000100800 */
[----:B------:R-:W2:Y:S01]  /*fcb0*/  LDL.LU.64 R12, [R1+0x2d0] ;  /* 0x0002d000010c7983 */ /* 0x000ea20000300a00 */
[----:B0-----:R-:W-:-:S03]  /*fcc0*/  IMAD.MOV.U32 R0, RZ, RZ, R7 ;  /* 0x000000ffff007224 */ /* 0x001fc600078e0007 */
        /* <DEDUP_REMOVED lines=8> */
[----:B------:R-:W2:Y:S04]  /*fd50*/  LDL.LU.64 R10, [R1+0x308] ;  /* 0x00030800010a7983 */ /* 0x000ea80000300a00 */
[----:B------:R0:W-:Y:S04]  /*fd60*/  STL [R1+0x850], R0 ;  /* 0x0008500001007387 */ /* 0x0001e80000100800 */
[----:B---3--:R1:W-:Y:S01]  /*fd70*/  STL [R1+0x85c], R2 ;  /* 0x00085c0201007387 */ /* 0x0083e20000100800 */
[----:B0-----:R-:W-:-:S05]  /*fd80*/  MOV R0, R3 ;  /* 0x0000000300007202 */ /* 0x001fca0000000f00 */
[----:B------:R0:W-:Y:S04]  /*fd90*/  STL [R1+0x858], R0 ;  /* 0x0008580001007387 */ /* 0x0001e80000100800 */
[----:B------:R3:W-:Y:S04]  /*fda0*/  STL [R1+0x864], R22 ;  /* 0x0008641601007387 */ /* 0x0007e80000100800 */
[----:B-1----:R-:W2:Y:S01]  /*fdb0*/  LDL.LU.64 R2, [R1+0x2e8] ;  /* 0x0002e80001027983 */ /* 0x002ea20000300a00 */
[----:B0-----:R-:W-:-:S03]  /*fdc0*/  IMAD.MOV.U32 R0, RZ, RZ, R23 ;  /* 0x000000ffff007224 */ /* 0x001fc600078e0017 */
[----:B------:R-:W-:Y:S04]  /*fdd0*/  STL [R1+0x86c], R8 ;  /* 0x00086c0801007387 */ /* 0x000fe80000100800 */
[----:B------:R0:W-:Y:S04]  /*fde0*/  STL [R1+0x860], R0 ;  /* 0x0008600001007387 */ /* 0x0001e80000100800 */
[----:B---3--:R-:W3:Y:S01]  /*fdf0*/  LDL.LU.64 R22, [R1+0x320] ;  /* 0x0003200001167983 */ /* 0x008ee20000300a00 */
        /* <DEDUP_REMOVED lines=27> */
[----:B------:R-:W2:Y:S04]  /*ffb0*/  LDL.LU.64 R12, [R1+0x318] ;  /* 0x00031800010c7983 */ /* 0x000ea80000300a00 */
[----:B------:R-:W2:Y:S01]  /*ffc0*/  LDL.LU.64 R6, [R1+0x378] ;  /* 0x0003780001067983 */ /* 0x000ea20000300a00 */
[----:B0-----:R-:W-:-:S03]  /*ffd0*/  IMAD.MOV.U32 R0, RZ, RZ, R27 ;  /* 0x000000ffff007224 */ /* 0x001fc600078e001b */
[----:B------:R-:W-:Y:S04]  /*ffe0*/  STL [R1+0x8ac], R10 ;  /* 0x0008ac0a01007387 */ /* 0x000fe80000100800 */
[----:B------:R0:W-:Y:S02]  /*fff0*/  STL [R1+0x8a0], R0 ;  /* 0x0008a00001007387 */ /* 0x0001e40000100800 */
[----:B0-----:R-:W-:Y:S02]  /*10000*/  IMAD.MOV.U32 R0, RZ, RZ, R11 ;  /* 0x000000ffff007224 */ /* 0x001fe400078e000b */
[----:B------:R-:W-:Y:S04]  /*10010*/  STL [R1+0x8b4], R2 ;  /* 0x0008b40201007387 */ /* 0x000fe80000100800 */
[----:B------:R0:W-:Y:S04]  /*10020*/  STL [R1+0x8a8], R0 ;  /* 0x0008a80001007387 */ /* 0x0001e80000100800 */
[----:B------:R-:W2:Y:S01]  /*10030*/  LDL.LU.64 R10, [R1+0x328] ;  /* 0x00032800010a7983 */ /* 0x000ea20000300a00 */
[----:B0-----:R-:W-:-:S03]  /*10040*/  IMAD.MOV.U32 R0, RZ, RZ, R3 ;  /* 0x000000ffff007224 */ /* 0x001fc600078e0003 */
[----:B---3--:R-:W-:Y:S04]  /*10050*/  STL [R1+0x8bc], R22 ;  /* 0x0008bc1601007387 */ /* 0x008fe80000100800 */
[----:B------:R0:W-:Y:S04]  /*10060*/  STL [R1+0x8b0], R0 ;  /* 0x0008b00001007387 */ /* 0x0001e80000100800 */
[----:B------:R-:W3:Y:S01]  /*10070*/  LDL.LU.64 R2, [R1+0x390] ;  /* 0x0003900001027983 */ /* 0x000ee20000300a00 */
        /* <DEDUP_REMOVED lines=26> */
[----:B------:R0:W-:Y:S02]  /*10220*/  STL [R1+0x8e8], R0 ;  /* 0x0008e80001007387 */ /* 0x0001e40000100800 */
[----:B0-----:R-:W-:Y:S02]  /*10230*/  IMAD.MOV.U32 R0, RZ, RZ, R13 ;  /* 0x000000ffff007224 */ /* 0x001fe400078e000d */
[----:B------:R-:W2:Y:S04]  /*10240*/  LDL.LU.64 R12, [R1+0x358] ;  /* 0x00035800010c7983 */ /* 0x000ea80000300a00 */
[----:B------:R0:W-:Y:S04]  /*10250*/  STL [R1+0x8f0], R0 ;  /* 0x0008f00001007387 */ /* 0x0001e80000100800 */
[----:B------:R1:W-:Y:S04]  /*10260*/  STL [R1+0x8fc], R6 ;  /* 0x0008fc0601007387 */ /* 0x0003e80000100800 */
[----:B------:R-:W2:Y:S01]  /*10270*/  LDL.LU.64 R18, [R1+0x3f0] ;  /* 0x0003f00001127983 */ /* 0x000ea20000300a00 */
[----:B0-----:R-:W-:-:S03]  /*10280*/  MOV R0, R7 ;  /* 0x0000000700007202 */ /* 0x001fc60000000f00 */
[----:B------:R-:W-:Y:S04]  /*10290*/  STL [R1+0x904], R10 ;  /* 0x0009040a01007387 */ /* 0x000fe80000100800 */
[----:B------:R0:W-:Y:S04]  /*102a0*/  STL [R1+0x8f8], R0 ;  /* 0x0008f80001007387 */ /* 0x0001e80000100800 */
[----:B-1----:R-:W2:Y:S01]  /*102b0*/  LDL.LU.64 R6, [R1+0x368] ;  /* 0x0003680001067983 */ /* 0x002ea20000300a00 */
        /* <DEDUP_REMOVED lines=31> */
[----:B------:R1:W-:Y:S01]  /*104b0*/  STL [R1+0x944], R12 ;  /* 0x0009440c01007387 */ /* 0x0003e20000100800 */
[----:B0-----:R-:W-:-:S05]  /*104c0*/  IMAD.MOV.U32 R0, RZ, RZ, R13 ;  /* 0x000000ffff007224 */ /* 0x001fca00078e000d */
[----:B------:R0:W-:Y:S04]  /*104d0*/  STL [R1+0x940], R0 ;  /* 0x0009400001007387 */ /* 0x0001e80000100800 */
[----:B------:R0:W-:Y:S04]  /*104e0*/  STL [R1+0x94c], R18 ;  /* 0x00094c1201007387 */ /* 0x0001e80000100800 */
[----:B-1----:R-:W2:Y:S01]  /*104f0*/  LDL.LU.64 R12, [R1+0x460] ;  /* 0x00046000010c7983 */ /* 0x002ea20000300a00 */
[----:B0-----:R-:W-:-:S03]  /*10500*/  IMAD.MOV.U32 R0, RZ, RZ, R19 ;  /* 0x000000ffff007224 */ /* 0x001fc600078e0013 */
        /* <DEDUP_REMOVED lines=39> */
[----:B0-----:R-:W-:-:S03]  /*10780*/  MOV R0, R13 ;  /* 0x0000000d00007202 */ /* 0x001fc60000000f00 */
        /* <DEDUP_REMOVED lines=31> */
[----:B0-----:R-:W-:-:S05]  /*10980*/  IMAD.MOV.U32 R0, RZ, RZ, R17 ;  /* 0x000000ffff007224 */ /* 0x001fca00078e0011 */
[----:B------:R0:W-:Y:S04]  /*10990*/  STL [R1+0x9d8], R0 ;  /* 0x0009d80001007387 */ /* 0x0001e80000100800 */
[----:B------:R1:W-:Y:S04]  /*109a0*/  STL [R1+0x9e4], R14 ;  /* 0x0009e40e01007387 */ /* 0x0003e80000100800 */
[----:B------:R-:W2:Y:S01]  /*109b0*/  LDL.LU.64 R16, [R1+0x410] ;  /* 0x0004100001107983 */ /* 0x000ea20000300a00 */
[----:B0-----:R-:W-:-:S03]  /*109c0*/  IMAD.MOV.U32 R0, RZ, RZ, R15 ;  /* 0x000000ffff007224 */ /* 0x001fc600078e000f */
[----:B------:R-:W-:Y:S04]  /*109d0*/  STL [R1+0x9ec], R20 ;  /* 0x0009ec1401007387 */ /* 0x000fe80000100800 */
        /* <DEDUP_REMOVED lines=108> */
[----:B------:R0:W-:Y:S02]  /*110a0*/  STL [R1+0xab8], R0 ;  /* 0x000ab80001007387 */ /* 0x0001e40000100800 */
[----:B0-----:R-:W-:Y:S02]  /*110b0*/  IMAD.MOV.U32 R0, RZ, RZ, R3 ;  /* 0x000000ffff007224 */ /* 0x001fe400078e0003 */
[----:B------:R-:W2:Y:S04]  /*110c0*/  LDL.LU.64 R2, [R1+0x4b8] ;  /* 0x0004b80001027983 */ /* 0x000ea80000300a00 */
        /* <DEDUP_REMOVED lines=36> */
[----:B------:R-:W4:Y:S04]  /*11310*/  LDL.LU.64 R6, [R1+0x4f8] ;  /* 0x0004f80001067983 */ /* 0x000f280000300a00 */
[----:B------:R2:W-:Y:S02]  /*11320*/  STL [R1+0xb08], R0 ;  /* 0x000b080001007387 */ /* 0x0005e40000100800 */
[----:B--2---:R-:W-:Y:S02]  /*11330*/  IMAD.MOV.U32 R0, RZ, RZ, R3 ;  /* 0x000000ffff007224 */ /* 0x004fe400078e0003 */
[----:B------:R0:W-:Y:S04]  /*11340*/  STL [R1+0xb14], R2 ;  /* 0x000b140201007387 */ /* 0x0001e80000100800 */
[----:B------:R1:W-:Y:S04]  /*11350*/  STL [R1+0xb10], R0 ;  /* 0x000b100001007387 */ /* 0x0003e80000100800 */
[----:B------:R2:W-:Y:S04]  /*11360*/  STL [R1+0xb1c], R10 ;  /* 0x000b1c0a01007387 */ /* 0x0005e80000100800 */
[----:B0-----:R-:W4:Y:S01]  /*11370*/  LDL.LU.64 R2, [R1+0x650] ;  /* 0x0006500001027983 */ /* 0x001f220000300a00 */
[----:B-1----:R-:W-:-:S03]  /*11380*/  IMAD.MOV.U32 R0, RZ, RZ, R11 ;  /* 0x000000ffff007224 */ /* 0x002fc600078e000b */
[----:B------:R-:W-:Y:S04]  /*11390*/  STL [R1+0xb24], R18 ;  /* 0x000b241201007387 */ /* 0x000fe80000100800 */
[----:B------:R0:W-:Y:S04]  /*113a0*/  STL [R1+0xb18], R0 ;  /* 0x000b180001007387 */ /* 0x0001e80000100800 */
[----:B--2---:R-:W2:Y:S01]  /*113b0*/  LDL.LU.64 R10, [R1+0x500] ;  /* 0x00050000010a7983 */ /* 0x004ea20000300a00 */
        /* <DEDUP_REMOVED lines=27> */
[----:B------:R-:W4:Y:S04]  /*11570*/  LDL.LU.64 R20, [R1+0x688] ;  /* 0x0006880001147983 */ /* 0x000f280000300a00 */
[----:B------:R-:W4:Y:S01]  /*11580*/  LDL.LU.64 R12, [R1+0x528] ;  /* 0x00052800010c7983 */ /* 0x000f220000300a00 */
[----:B0-----:R-:W-:-:S03]  /*11590*/  IMAD.MOV.U32 R0, RZ, RZ, R27 ;  /* 0x000000ffff007224 */ /* 0x001fc600078e001b */
[----:B------:R-:W-:Y:S04]  /*115a0*/  STL [R1+0xb64], R6 ;  /* 0x000b640601007387 */ /* 0x000fe80000100800 */
[----:B------:R0:W-:Y:S02]  /*115b0*/  STL [R1+0xb58], R0 ;  /* 0x000b580001007387 */ /* 0x0001e40000100800 */
[----:B0-----:R-:W-:Y:S02]  /*115c0*/  IMAD.MOV.U32 R0, RZ, RZ, R7 ;  /* 0x000000ffff007224 */ /* 0x001fe400078e0007 */
        /* <DEDUP_REMOVED lines=33> */
[----:B------:R0:W-:Y:S02]  /*117e0*/  STL [R1+0xba0], R0 ;  /* 0x000ba00001007387 */ /* 0x0001e40000100800 */
[----:B0-----:R-:W-:Y:S02]  /*117f0*/  IMAD.MOV.U32 R0, RZ, RZ, R21 ;  /* 0x000000ffff007224 */ /* 0x001fe400078e0015 */
[----:B------:R-:W4:Y:S04]  /*11800*/  LDL.LU.64 R20, [R1+0x6c0] ;  /* 0x0006c00001147983 */ /* 0x000f280000300a00 */
[----:B------:R0:W-:Y:S04]  /*11810*/  STL [R1+0xba8], R0 ;  /* 0x000ba80001007387 */ /* 0x0001e80000100800 */
[----:B------:R1:W-:Y:S04]  /*11820*/  STL [R1+0xbb4], R12 ;  /* 0x000bb40c01007387 */ /* 0x0003e80000100800 */
[----:B------:R-:W4:Y:S01]  /*11830*/  LDL.LU.64 R22, [R1+0x208] ;  /* 0x0002080001167983 */ /* 0x000f220000300a00 */
[----:B0-----:R-:W-:-:S03]  /*11840*/  IMAD.MOV.U32 R0, RZ, RZ, R13 ;  /* 0x000000ffff007224 */ /* 0x001fc600078e000d */
[----:B------:R-:W-:Y:S04]  /*11850*/  STL [R1+0xbbc], R6 ;  /* 0x000bbc0601007387 */ /* 0x000fe80000100800 */
[----:B------:R0:W-:Y:S04]  /*11860*/  STL [R1+0xbb0], R0 ;  /* 0x000bb00001007387 */ /* 0x0001e80000100800 */
[----:B-1----:R-:W4:Y:S01]  /*11870*/  LDL.LU.64 R12, [R1+0x6c8] ;  /* 0x0006c800010c7983 */ /* 0x002f220000300a00 */
        /* <DEDUP_REMOVED lines=22> */
[----:B------:R0:W-:Y:S02]  /*119e0*/  STL [R1+0xbe0], R0 ;  /* 0x000be00001007387 */ /* 0x0001e40000100800 */
[----:B0-----:R-:W-:Y:S02]  /*119f0*/  IMAD.MOV.U32 R0, RZ, RZ, R17 ;  /* 0x000000ffff007224 */ /* 0x001fe400078e0011 */
[----:B------:R-:W4:Y:S04]  /*11a00*/  LDL.LU.64 R16, [R1+0x6e0] ;  /* 0x0006e00001107983 */ /* 0x000f280000300a00 */
[----:B------:R0:W-:Y:S04]  /*11a10*/  STL [R1+0xbe8], R0 ;  /* 0x000be80001007387 */ /* 0x0001e80000100800 */
[----:B------:R1:W-:Y:S04]  /*11a20*/  STL [R1+0xbf4], R14 ;  /* 0x000bf40e01007387 */ /* 0x0003e80000100800 */
[----:B------:R-:W4:Y:S01]  /*11a30*/  LDL.LU.64 R26, [R1+0x1f8] ;  /* 0x0001f800011a7983 */ /* 0x000f220000300a00 */
[----:B0-----:R-:W-:-:S03]  /*11a40*/  IMAD.MOV.U32 R0, RZ, RZ, R15 ;  /* 0x000000ffff007224 */ /* 0x001fc600078e000f */
[----:B-1----:R-:W4:Y:S04]  /*11a50*/  LDL.LU.64 R14, [R1+0x6e8] ;  /* 0x0006e800010e7983 */ /* 0x002f280000300a00 */
[----:B------:R0:W-:Y:S04]  /*11a60*/  STL [R1+0xbf0], R0 ;  /* 0x000bf00001007387 */ /* 0x0001e80000100800 */
[----:B------:R1:W-:Y:S01]  /*11a70*/  STL [R1+0xbfc], R20 ;  /* 0x000bfc1401007387 */ /* 0x0003e20000100800 */
[----:B0-----:R-:W-:-:S05]  /*11a80*/  IMAD.MOV.U32 R0, RZ, RZ, R21 ;  /* 0x000000ffff007224 */ /* 0x001fca00078e0015 */
[----:B------:R0:W-:Y:S04]  /*11a90*/  STL [R1+0xbf8], R0 ;  /* 0x000bf80001007387 */ /* 0x0001e80000100800 */
[----:B------:R-:W-:Y:S04]  /*11aa0*/  STL [R1+0xc04], R22 ;  /* 0x000c041601007387 */ /* 0x000fe80000100800 */
[----:B-1----:R-:W4:Y:S01]  /*11ab0*/  LDL.LU.64 R20, [R1+0x598] ;  /* 0x0005980001147983 */ /* 0x002f220000300a00 */
        /* <DEDUP_REMOVED lines=25> */
[----:B------:R-:W3:Y:S04]  /*11c50*/  LDL.LU.64 R8, [R1+0x708] ;  /* 0x0007080001087983 */ /* 0x000ee80000300a00 */
[----:B------:R0:W-:Y:S04]  /*11c60*/  STL [R1+0xc30], R0 ;  /* 0x000c300001007387 */ /* 0x0001e80000100800 */
[----:B----4-:R1:W-:Y:S01]  /*11c70*/  STL [R1+0xc3c], R16 ;  /* 0x000c3c1001007387 */ /* 0x0103e20000100800 */
[----:B0-----:R-:W-:-:S03]  /*11c80*/  IMAD.MOV.U32 R0, RZ, RZ, R17 ;  /* 0x000000ffff007224 */ /* 0x001fc600078e0011 */
[----:B------:R-:W-:Y:S04]  /*11c90*/  STL [R1+0xc44], R26 ;  /* 0x000c441a01007387 */ /* 0x000fe80000100800 */
[----:B------:R0:W-:Y:S04]  /*11ca0*/  STL [R1+0xc38], R0 ;  /* 0x000c380001007387 */ /* 0x0001e80000100800 */
[----:B------:R-:W4:Y:S04]  /*11cb0*/  LDL.LU.64 R22, [R1+0x5c0] ;  /* 0x0005c00001167983 */ /* 0x000f280000300a00 */
[----:B-1----:R-:W4:Y:S01]  /*11cc0*/  LDL.LU.64 R16, [R1+0x710] ;  /* 0x0007100001107983 */ /* 0x002f220000300a00 */
        /* <DEDUP_REMOVED lines=17> */
[----:B------:R1:W-:Y:S01]  /*11de0*/  STL [R1+0xc6c], R6 ;  /* 0x000c6c0601007387 */ /* 0x0003e20000100800 */
[----:B0-----:R-:W-:-:S03]  /*11df0*/  IMAD.MOV.U32 R0, RZ, RZ, R7 ;  /* 0x000000ffff007224 */ /* 0x001fc600078e0007 */
[----:B-1----:R-:W2:Y:S04]  /*11e00*/  LDL.LU.64 R6, [R1+0x720] ;  /* 0x0007200001067983 */ /* 0x002ea80000300a00 */
[----:B------:R0:W-:Y:S04]  /*11e10*/  STL [R1+0xc68], R0 ;  /* 0x000c680001007387 */ /* 0x0001e80000100800 */
[----:B------:R1:W-:Y:S01]  /*11e20*/  STL [R1+0xc74], R2 ;  /* 0x000c740201007387 */ /* 0x0003e20000100800 */
[----:B0-----:R-:W-:-:S03]  /*11e30*/  IMAD.MOV.U32 R0, RZ, RZ, R3 ;  /* 0x000000ffff007224 */ /* 0x001fc600078e0003 */
[----:B-1----:R-:W2:Y:S04]  /*11e40*/  LDL.LU.64 R2, [R1+0x1d8] ;  /* 0x0001d80001027983 */ /* 0x002ea80000300a00 */
[----:B------:R0:W-:Y:S04]  /*11e50*/  STL [R1+0xc70], R0 ;  /* 0x000c700001007387 */ /* 0x0001e80000100800 */
[----:B---3--:R1:W-:Y:S01]  /*11e60*/  STL [R1+0xc7c], R10 ;  /* 0x000c7c0a01007387 */ /* 0x0083e20000100800 */
[----:B0-----:R-:W-:-:S03]  /*11e70*/  IMAD.MOV.U32 R0, RZ, RZ, R11 ;  /* 0x000000ffff007224 */ /* 0x001fc600078e000b */
[----:B-1----:R-:W3:Y:S04]  /*11e80*/  LDL.LU.64 R10, [R1+0x728] ;  /* 0x00072800010a7983 */ /* 0x002ee80000300a00 */
[----:B------:R0:W-:Y:S04]  /*11e90*/  STL [R1+0xc78], R0 ;  /* 0x000c780001007387 */ /* 0x0001e80000100800 */
[----:B------:R-:W-:Y:S01]  /*11ea0*/  STL [R1+0xc84], R18 ;  /* 0x000c841201007387 */ /* 0x000fe20000100800 */
[----:B0-----:R-:W-:-:S03]  /*11eb0*/  IMAD.MOV.U32 R0, RZ, RZ, R19 ;  /* 0x000000ffff007224 */ /* 0x001fc600078e0013 */
[----:B------:R-:W-:Y:S04]  /*11ec0*/  STL [R1+0xc8c], R8 ;  /* 0x000c8c0801007387 */ /* 0x000fe80000100800 */
[----:B------:R0:W-:Y:S04]  /*11ed0*/  STL [R1+0xc80], R0 ;  /* 0x000c800001007387 */ /* 0x0001e80000100800 */
[----:B------:R-:W3:Y:S01]  /*11ee0*/  LDL.LU.64 R26, [R1+0x608] ;  /* 0x00060800011a7983 */ /* 0x000ee20000300a00 */
[----:B0-----:R-:W-:-:S03]  /*11ef0*/  IMAD.MOV.U32 R0, RZ, RZ, R9 ;  /* 0x000000ffff007224 */ /* 0x001fc600078e0009 */
[----:B------:R-:W3:Y:S04]  /*11f00*/  LDL.LU.64 R8, [R1+0x730] ;  /* 0x0007300001087983 */ /* 0x000ee80000300a00 */
[----:B------:R0:W-:Y:S04]  /*11f10*/  STL [R1+0xc88], R0 ;  /* 0x000c880001007387 */ /* 0x0001e80000100800 */
[----:B----4-:R-:W-:Y:S04]  /*11f20*/  STL [R1+0xc94], R22 ;  /* 0x000c941601007387 */ /* 0x010fe80000100800 */
[----:B------:R-:W4:Y:S01]  /*11f30*/  LDL.LU.64 R18, [R1+0x1d0] ;  /* 0x0001d00001127983 */ /* 0x000f220000300a00 */
[----:B0-----:R-:W-:-:S03]  /*11f40*/  IMAD.MOV.U32 R0, RZ, RZ, R23 ;  /* 0x000000ffff007224 */ /* 0x001fc600078e0017 */
[----:B------:R-:W-:Y:S04]  /*11f50*/  STL [R1+0xc9c], R16 ;  /* 0x000c9c1001007387 */ /* 0x000fe80000100800 */
[----:B------:R0:W-:Y:S04]  /*11f60*/  STL [R1+0xc90], R0 ;  /* 0x000c900001007387 */ /* 0x0001e80000100800 */
[----:B------:R-:W4:Y:S01]  /*11f70*/  LDL.LU.64 R24, [R1+0x738] ;  /* 0x0007380001187983 */ /* 0x000f220000300a00 */
[----:B0-----:R-:W-:-:S05]  /*11f80*/  IMAD.MOV.U32 R0, RZ, RZ, R17 ;  /* 0x000000ffff007224 */ /* 0x001fca00078e0011 */
[----:B------:R0:W-:Y:S04]  /*11f90*/  STL [R1+0xc98], R0 ;  /* 0x000c980001007387 */ /* 0x0001e80000100800 */
[----:B------:R1:W-:Y:S04]  /*11fa0*/  STL [R1+0xca4], R14 ;  /* 0x000ca40e01007387 */ /* 0x0003e80000100800 */
[----:B------:R-:W4:Y:S01]  /*11fb0*/  LDL.LU.64 R16, [R1+0x618] ;  /* 0x0006180001107983 */ /* 0x000f220000300a00 */
[----:B0-----:R-:W-:-:S03]  /*11fc0*/  IMAD.MOV.U32 R0, RZ, RZ, R15 ;  /* 0x000000ffff007224 */ /* 0x001fc600078e000f */
[----:B------:R-:W-:Y:S04]  /*11fd0*/  STL [R1+0xcac], R20 ;  /* 0x000cac1401007387 */ /* 0x000fe80000100800 */
[----:B------:R0:W-:Y:S04]  /*11fe0*/  STL [R1+0xca0], R0 ;  /* 0x000ca00001007387 */ /* 0x0001e80000100800 */
[----:B-1----:R-:W4:Y:S04]  /*11ff0*/  LDL.LU.64 R14, [R1+0x740] ;  /* 0x00074000010e7983 */ /* 0x002f280000300a00 */
[----:B------:R-:W4:Y:S01]  /*12000*/  LDL.LU.64 R22, [R1+0x1c8] ;  /* 0x0001c80001167983 */ /* 0x000f220000300a00 */
[----:B0-----:R-:W-:-:S05]  /*12010*/  IMAD.MOV.U32 R0, RZ, RZ, R21 ;  /* 0x000000ffff007224 */ /* 0x001fca00078e0015 */
[----:B------:R0:W-:Y:S04]  /*12020*/  STL [R1+0xca8], R0 ;  /* 0x000ca80001007387 */ /* 0x0001e80000100800 */
[----:B--2---:R1:W-:Y:S01]  /*12030*/  STL [R1+0xcb4], R12 ;  /* 0x000cb40c01007387 */ /* 0x0043e20000100800 */
[----:B0-----:R-:W-:-:S03]  /*12040*/  IMAD.MOV.U32 R0, RZ, RZ, R13 ;  /* 0x000000ffff007224 */ /* 0x001fc600078e000d */
[----:B-1----:R-:W2:Y:S04]  /*12050*/  LDL.LU.64 R12, [R1+0x748] ;  /* 0x00074800010c7983 */ /* 0x002ea80000300a00 */
[----:B------:R0:W-:Y:S04]  /*12060*/  STL [R1+0xcb0], R0 ;  /* 0x000cb00001007387 */ /* 0x0001e80000100800 */
[----:B------:R1:W-:Y:S01]  /*12070*/  STL [R1+0xcbc], R6 ;  /* 0x000cbc0601007387 */ /* 0x0003e20000100800 */
[----:B0-----:R-:W-:-:S03]  /*12080*/  MOV R0, R7 ;  /* 0x0000000700007202 */ /* 0x001fc60000000f00 */
[----:B-1----:R-:W2:Y:S04]  /*12090*/  LDL.LU.64 R6, [R1+0x630] ;  /* 0x0006300001067983 */ /* 0x002ea80000300a00 */
[----:B------:R0:W-:Y:S04]  /*120a0*/  STL [R1+0xcb8], R0 ;  /* 0x000cb80001007387 */ /* 0x0001e80000100800 */
[----:B------:R1:W-:Y:S04]  /*120b0*/  STL [R1+0xcc4], R2 ;  /* 0x000cc40201007387 */ /* 0x0003e80000100800 */
[----:B------:R-:W2:Y:S01]  /*120c0*/  LDL.LU.64 R20, [R1+0x750] ;  /* 0x0007500001147983 */ /* 0x000ea20000300a00 */
[----:B0-----:R-:W-:-:S03]  /*120d0*/  IMAD.MOV.U32 R0, RZ, RZ, R3 ;  /* 0x000000ffff007224 */ /* 0x001fc600078e0003 */
[----:B---3--:R-:W-:Y:S04]  /*120e0*/  STL [R1+0xccc], R10 ;  /* 0x000ccc0a01007387 */ /* 0x008fe80000100800 */
        /* <DEDUP_REMOVED lines=10> */
[----:B----4-:R-:W-:Y:S04]  /*12190*/  STL [R1+0xce4], R18 ;  /* 0x000ce41201007387 */ /* 0x010fe80000100800 */
[----:B------:R0:W-:Y:S04]  /*121a0*/  STL [R1+0xcd8], R0 ;  /* 0x000cd80001007387 */ /* 0x0001e80000100800 */
[----:B------:R-:W4:Y:S01]  /*121b0*/  LDL.LU.64 R8, [R1+0x640] ;  /* 0x0006400001087983 */ /* 0x000f220000300a00 */
[----:B0-----:R-:W-:-:S05]  /*121c0*/  IMAD.MOV.U32 R0, RZ, RZ, R19 ;  /* 0x000000ffff007224 */ /* 0x001fca00078e0013 */
[----:B------:R0:W-:Y:S04]  /*121d0*/  STL [R1+0xce0], R0 ;  /* 0x000ce00001007387 */ /* 0x0001e80000100800 */
[----:B------:R-:W4:Y:S01]  /*121e0*/  LDL.LU.64 R18, [R1+0x760] ;  /* 0x0007600001127983 */ /* 0x000f220000300a00 */
[----:B0-----:R-:W-:-:S03]  /*121f0*/  IMAD.MOV.U32 R0, RZ, RZ, R25 ;  /* 0x000000ffff007224 */ /* 0x001fc600078e0019 */
[----:B------:R-:W-:Y:S04]  /*12200*/  STL [R1+0xcec], R24 ;  /* 0x000cec1801007387 */ /* 0x000fe80000100800 */
[----:B------:R-:W-:Y:S04]  /*12210*/  STL [R1+0xcf4], R16 ;  /* 0x000cf41001007387 */ /* 0x000fe80000100800 */
[----:B------:R0:W-:Y:S02]  /*12220*/  STL [R1+0xce8], R0 ;  /* 0x000ce80001007387 */ /* 0x0001e40000100800 */
[----:B0-----:R-:W-:-:S02]  /*12230*/  IMAD.MOV.U32 R0, RZ, RZ, R17 ;  /* 0x000000ffff007224 */ /* 0x001fc400078e0011 */
[----:B------:R-:W4:Y:S04]  /*12240*/  LDL.LU.64 R16, [R1+0x1b8] ;  /* 0x0001b80001107983 */ /* 0x000f280000300a00 */
[----:B------:R0:W-:Y:S02]  /*12250*/  STL [R1+0xcf0], R0 ;  /* 0x000cf00001007387 */ /* 0x0001e40000100800 */
[----:B0-----:R-:W-:Y:S02]  /*12260*/  IMAD.MOV.U32 R0, RZ, RZ, R15 ;  /* 0x000000ffff007224 */ /* 0x001fe400078e000f */
[----:B------:R0:W-:Y:S04]  /*12270*/  STL [R1+0xcfc], R14 ;  /* 0x000cfc0e01007387 */ /* 0x0001e80000100800 */
[----:B------:R-:W-:Y:S04]  /*12280*/  STL [R1+0xd04], R22 ;  /* 0x000d041601007387 */ /* 0x000fe80000100800 */
[----:B------:R1:W-:Y:S04]  /*12290*/  STL [R1+0xcf8], R0 ;  /* 0x000cf80001007387 */ /* 0x0003e80000100800 */
[----:B0-----:R-:W4:Y:S01]  /*122a0*/  LDL.LU.64 R14, [R1+0x768] ;  /* 0x00076800010e7983 */ /* 0x001f220000300a00 */
[----:B-1----:R-:W-:-:S03]  /*122b0*/  IMAD.MOV.U32 R0, RZ, RZ, R23 ;  /* 0x000000ffff007224 */ /* 0x002fc600078e0017 */
[----:B--2---:R-:W-:Y:S04]  /*122c0*/  STL [R1+0xd0c], R12 ;  /* 0x000d0c0c01007387 */ /* 0x004fe80000100800 */
[----:B------:R0:W-:Y:S02]  /*122d0*/  STL [R1+0xd00], R0 ;  /* 0x000d000001007387 */ /* 0x0001e40000100800 */
[----:B0-----:R-:W-:Y:S02]  /*122e0*/  IMAD.MOV.U32 R0, RZ, RZ, R13 ;  /* 0x000000ffff007224 */ /* 0x001fe400078e000d */
[----:B------:R-:W2:Y:S04]  /*122f0*/  LDL.LU.64 R12, [R1+0x658] ;  /* 0x00065800010c7983 */ /* 0x000ea80000300a00 */
[----:B------:R0:W-:Y:S04]  /*12300*/  STL [R1+0xd08], R0 ;  /* 0x000d080001007387 */ /* 0x0001e80000100800 */
[----:B------:R1:W-:Y:S01]  /*12310*/  STL [R1+0xd14], R6 ;  /* 0x000d140601007387 */ /* 0x0003e20000100800 */
[----:B0-----:R-:W-:-:S03]  /*12320*/  IMAD.MOV.U32 R0, RZ, RZ, R7 ;  /* 0x000000ffff007224 */ /* 0x001fc600078e0007 */
[----:B------:R-:W-:Y:S04]  /*12330*/  STL [R1+0xd1c], R20 ;  /* 0x000d1c1401007387 */ /* 0x000fe80000100800 */
[----:B------:R0:W-:Y:S04]  /*12340*/  STL [R1+0xd10], R0 ;  /* 0x000d100001007387 */ /* 0x0001e80000100800 */
[----:B-1----:R-:W2:Y:S01]  /*12350*/  LDL.LU.64 R6, [R1+0x770] ;  /* 0x0007700001067983 */ /* 0x002ea20000300a00 */
[----:B0-----:R-:W-:-:S03]  /*12360*/  IMAD.MOV.U32 R0, RZ, RZ, R21 ;  /* 0x000000ffff007224 */ /* 0x001fc600078e0015 */
[----:B---3--:R-:W-:Y:S04]  /*12370*/  STL [R1+0xd24], R2 ;  /* 0x000d240201007387 */ /* 0x008fe80000100800 */
[----:B------:R0:W-:Y:S04]  /*12380*/  STL [R1+0xd18], R0 ;  /* 0x000d180001007387 */ /* 0x0001e80000100800 */
[----:B------:R-:W-:Y:S01]  /*12390*/  STL [R1+0xd2c], R10 ;  /* 0x000d2c0a01007387 */ /* 0x000fe20000100800 */
[----:B0-----:R-:W-:-:S05]  /*123a0*/  IMAD.MOV.U32 R0, RZ, RZ, R3 ;  /* 0x000000ffff007224 */ /* 0x001fca00078e0003 */
[----:B------:R0:W-:Y:S04]  /*123b0*/  STL [R1+0xd20], R0 ;  /* 0x000d200001007387 */ /* 0x0001e80000100800 */
[----:B------:R-:W3:Y:S01]  /*123c0*/  LDL.LU.64 R2, [R1+0x778] ;  /* 0x0007780001027983 */ /* 0x000ee20000300a00 */
[----:B0-----:R-:W-:-:S03]  /*123d0*/  IMAD.MOV.U32 R0, RZ, RZ, R11 ;  /* 0x000000ffff007224 */ /* 0x001fc600078e000b */
[----:B---3--:R0:W-:Y:S04]  /*123e0*/  STL.64 [R1+0x1810], R2 ;  /* 0x0018100201007387 */ /* 0x0081e80000100a00 */
[----:B0-----:R-:W3:Y:S04]  /*123f0*/  LDL.LU.64 R2, [R1+0x1b0] ;  /* 0x0001b00001027983 */ /* 0x001ee80000300a00 */
[----:B------:R-:W2:Y:S04]  /*12400*/  LDL.LU.64 R10, [R1+0x668] ;  /* 0x00066800010a7983 */ /* 0x000ea80000300a00 */
[----:B------:R0:W-:Y:S04]  /*12410*/  STL [R1+0xd28], R0 ;  /* 0x000d280001007387 */ /* 0x0001e80000100800 */
[----:B----4-:R1:W-:Y:S01]  /*12420*/  STL [R1+0xd34], R8 ;  /* 0x000d340801007387 */ /* 0x0103e20000100800 */
[----:B0-----:R-:W-:-:S05]  /*12430*/  IMAD.MOV.U32 R0, RZ, RZ, R9 ;  /* 0x000000ffff007224 */ /* 0x001fca00078e0009 */
[----:B------:R0:W-:Y:S01]  /*12440*/  STL [R1+0xd30], R0 ;  /* 0x000d300001007387 */ /* 0x0001e20000100800 */
[----:B-1----:R-:W-:Y:S02]  /*12450*/  IMAD.MOV.U32 R8, RZ, RZ, R28 ;  /* 0x000000ffff087224 */ /* 0x002fe400078e001c */
[----:B------:R-:W-:Y:S01]  /*12460*/  IMAD.MOV.U32 R9, RZ, RZ, R29 ;  /* 0x000000ffff097224 */ /* 0x000fe200078e001d */
[----:B------:R-:W-:Y:S01]  /*12470*/  STL [R1+0xd3c], R18 ;  /* 0x000d3c1201007387 */ /* 0x000fe20000100800 */
[----:B------:R-:W-:Y:S02]  /*12480*/  IMAD.MOV.U32 R28, RZ, RZ, R4 ;  /* 0x000000ffff1c7224 */ /* 0x000fe400078e0004 */
[----:B------:R-:W-:Y:S02]  /*12490*/  IMAD.MOV.U32 R29, RZ, RZ, R5 ;  /* 0x000000ffff1d7224 */ /* 0x000fe400078e0005 */
[----:B------:R-:W4:Y:S01]  /*124a0*/  LDL.LU.64 R4, [R1+0x1a8] ;  /* 0x0001a80001047983 */ /* 0x000f220000300a00 */
[----:B0-----:R-:W-:-:S03]  /*124b0*/  MOV R0, R19 ;  /* 0x0000001300007202 */ /* 0x001fc60000000f00 */
[----:B----4-:R0:W-:Y:S04]  /*124c0*/  STL.64 [R1+0x1808], R4 ;  /* 0x0018080401007387 */ /* 0x0101e80000100a00 */
[----:B0-----:R-:W4:Y:S04]  /*124d0*/  LDL.LU.64 R4, [R1+0x780] ;  /* 0x0007800001047983 */ /* 0x001f280000300a00 */
[----:B------:R-:W-:Y:S04]  /*124e0*/  STL [R1+0xd44], R16 ;  /* 0x000d441001007387 */ /* 0x000fe80000100800 */
[----:B------:R0:W-:Y:S04]  /*124f0*/  STL [R1+0xd38], R0 ;  /* 0x000d380001007387 */ /* 0x0001e80000100800 */
[----:B------:R-:W4:Y:S04]  /*12500*/  LDL.LU.64 R26, [R1+0x788] ;  /* 0x00078800011a7983 */ /* 0x000f280000300a00 */
[----:B------:R-:W4:Y:S01]  /*12510*/  LDL.LU.64 R24, [R1+0x680] ;  /* 0x0006800001187983 */ /* 0x000f220000300a00 */
[----:B0-----:R-:W-:-:S05]  /*12520*/  IMAD.MOV.U32 R0, RZ, RZ, R17 ;  /* 0x000000ffff007224 */ /* 0x001fca00078e0011 */
[----:B------:R0:W-:Y:S04]  /*12530*/  STL [R1+0xd40], R0 ;  /* 0x000d400001007387 */ /* 0x0001e80000100800 */
[----:B------:R-:W-:Y:S04]  /*12540*/  STL [R1+0xd4c], R14 ;  /* 0x000d4c0e01007387 */ /* 0x000fe80000100800 */
[----:B------:R-:W4:Y:S01]  /*12550*/  LDL.LU.64 R22, [R1+0x790] ;  /* 0x0007900001167983 */ /* 0x000f220000300a00 */
[----:B0-----:R-:W-:-:S03]  /*12560*/  IMAD.MOV.U32 R0, RZ, RZ, R15 ;  /* 0x000000ffff007224 */ /* 0x001fc600078e000f */
[----:B------:R-:W4:Y:S04]  /*12570*/  LDL.LU.64 R20, [R1+0x1a0] ;  /* 0x0001a00001147983 */ /* 0x000f280000300a00 */
[----:B------:R0:W-:Y:S04]  /*12580*/  STL [R1+0xd48], R0 ;  /* 0x000d480001007387 */ /* 0x0001e80000100800 */
[----:B--2---:R-:W-:Y:S04]  /*12590*/  STL [R1+0xd54], R12 ;  /* 0x000d540c01007387 */ /* 0x004fe80000100800 */
[----:B------:R-:W2:Y:S01]  /*125a0*/  LDL.LU.64 R18, [R1+0x798] ;  /* 0x0007980001127983 */ /* 0x000ea20000300a00 */
[----:B0-----:R-:W-:-:S03]  /*125b0*/  IMAD.MOV.U32 R0, RZ, RZ, R13 ;  /* 0x000000ffff007224 */ /* 0x001fc600078e000d */
[----:B------:R-:W2:Y:S04]  /*125c0*/  LDL.LU.64 R16, [R1+0x690] ;  /* 0x0006900001107983 */ /* 0x000ea80000300a00 */
[----:B------:R0:W-:Y:S04]  /*125d0*/  STL [R1+0xd50], R0 ;  /* 0x000d500001007387 */ /* 0x0001e80000100800 */
[----:B------:R1:W-:Y:S04]  /*125e0*/  STL [R1+0xd5c], R6 ;  /* 0x000d5c0601007387 */ /* 0x0003e80000100800 */
[----:B------:R-:W2:Y:S01]  /*125f0*/  LDL.LU.64 R14, [R1+0x7a0] ;  /* 0x0007a000010e7983 */ /* 0x000ea20000300a00 */
[----:B0-----:R-:W-:-:S03]  /*12600*/  IMAD.MOV.U32 R0, RZ, RZ, R7 ;  /* 0x000000ffff007224 */ /* 0x001fc600078e0007 */
[----:B------:R-:W2:Y:S04]  /*12610*/  LDL.LU.64 R12, [R1+0x198] ;  /* 0x00019800010c7983 */ /* 0x000ea80000300a00 */
[----:B------:R0:W-:Y:S04]  /*12620*/  STL [R1+0xd58], R0 ;  /* 0x000d580001007387 */ /* 0x0001e80000100800 */
[----:B---3--:R3:W-:Y:S04]  /*12630*/  STL [R1+0xd64], R2 ;  /* 0x000d640201007387 */ /* 0x0087e80000100800 */
[----:B-1----:R-:W2:Y:S01]  /*12640*/  LDL.LU.64 R6, [R1+0x7a8] ;  /* 0x0007a80001067983 */ /* 0x002ea20000300a00 */
[----:B0-----:R-:W-:-:S03]  /*12650*/  IMAD.MOV.U32 R0, RZ, RZ, R3 ;  /* 0x000000ffff007224 */ /* 0x001fc600078e0003 */
[----:B---3--:R-:W3:Y:S04]  /*12660*/  LDL.LU.64 R2, [R1+0x1810] ;  /* 0x0018100001027983 */ /* 0x008ee80000300a00 */
[----:B---3--:R-:W-:Y:S04]  /*12670*/  STL [R1+0xd6c], R2 ;  /* 0x000d6c0201007387 */ /* 0x008fe80000100800 */
[----:B------:R0:W-:Y:S04]  /*12680*/  STL [R1+0xd60], R0 ;  /* 0x000d600001007387 */ /* 0x0001e80000100800 */
[----:B------:R1:W-:Y:S01]  /*12690*/  STL [R1+0xd74], R10 ;  /* 0x000d740a01007387 */ /* 0x0003e20000100800 */
[----:B0-----:R-:W-:-:S05]  /*126a0*/  IMAD.MOV.U32 R0, RZ, RZ, R3 ;  /* 0x000000ffff007224 */ /* 0x001fca00078e0003 */
[----:B------:R0:W-:Y:S01]  /*126b0*/  STL [R1+0xd68], R0 ;  /* 0x000d680001007387 */ /* 0x0001e20000100800 */
[----:B-1----:R-:W-:-:S03]  /*126c0*/  IMAD.MOV.U32 R10, RZ, RZ, R8 ;  /* 0x000000ffff0a7224 */ /* 0x002fc600078e0008 */
[----:B------:R-:W3:Y:S01]  /*126d0*/  LDL.LU.64 R2, [R1+0x7b0] ;  /* 0x0007b00001027983 */ /* 0x000ee20000300a00 */
[----:B0-----:R-:W-:Y:S02]  /*126e0*/  IMAD.MOV.U32 R0, RZ, RZ, R11 ;  /* 0x000000ffff007224 */ /* 0x001fe400078e000b */
[----:B------:R-:W-:-:S03]  /*126f0*/  IMAD.MOV.U32 R11, RZ, RZ, R9 ;  /* 0x000000ffff0b7224 */ /* 0x000fc600078e0009 */
[----:B------:R0:W-:Y:S04]  /*12700*/  STL [R1+0xd70], R0 ;  /* 0x000d700001007387 */ /* 0x0001e80000100800 */
[----:B------:R-:W2:Y:S04]  /*12710*/  LDL.LU.64 R8, [R1+0x6b8] ;  /* 0x0006b80001087983 */ /* 0x000ea80000300a00 */
[----:B----4-:R1:W-:Y:S01]  /*12720*/  STL [R1+0xd7c], R4 ;  /* 0x000d7c0401007387 */ /* 0x0103e20000100800 */
[----:B0-----:R-:W-:-:S03]  /*12730*/  IMAD.MOV.U32 R0, RZ, RZ, R5 ;  /* 0x000000ffff007224 */ /* 0x001fc600078e0005 */
[----:B-1----:R-:W4:Y:S04]  /*12740*/  LDL.LU.64 R4, [R1+0x1808] ;  /* 0x0018080001047983 */ /* 0x002f280000300a00 */
[----:B----4-:R-:W-:Y:S04]  /*12750*/  STL [R1+0xd84], R4 ;  /* 0x000d840401007387 */ /* 0x010fe80000100800 */
[----:B------:R0:W-:Y:S02]  /*12760*/  STL [R1+0xd78], R0 ;  /* 0x000d780001007387 */ /* 0x0001e40000100800 */
[----:B0-----:R-:W-:-:S02]  /*12770*/  IMAD.MOV.U32 R0, RZ, RZ, R5 ;  /* 0x000000ffff007224 */ /* 0x001fc400078e0005 */
[----:B------:R-:W4:Y:S04]  /*12780*/  LDL.LU.64 R4, [R1+0x1800] ;  /* 0x0018000001047983 */ /* 0x000f280000300a00 */
[----:B------:R0:W-:Y:S04]  /*12790*/  STL [R1+0xd80], R0 ;  /* 0x000d800001007387 */ /* 0x0001e80000100800 */
[----:B------:R1:W-:Y:S04]  /*127a0*/  STL [R1+0xd8c], R26 ;  /* 0x000d8c1a01007387 */ /* 0x0003e80000100800 */
[----:B------:R2:W-:Y:S01]  /*127b0*/  STL [R1+0xd94], R24 ;  /* 0x000d941801007387 */ /* 0x0005e20000100800 */
[----:B0-----:R-:W0:Y:S01]  /*127c0*/  LDC R0, c[0x0][0x3a8] ;  /* 0x0000ea00ff007b82 */ /* 0x001e220000000800 */
[----:B-1----:R-:W-:-:S02]  /*127d0*/  IMAD.MOV.U32 R26, RZ, RZ, R27 ;  /* 0x000000ffff1a7224 */ /* 0x002fc400078e001b */
[----:B--2---:R-:W-:-:S03]  /*127e0*/  IMAD.MOV.U32 R24, RZ, RZ, R25 ;  /* 0x000000ffff187224 */ /* 0x004fc600078e0019 */
[----:B------:R-:W-:Y:S04]  /*127f0*/  STL [R1+0xd88], R26 ;  /* 0x000d881a01007387 */ /* 0x000fe80000100800 */
[----:B------:R1:W-:Y:S04]  /*12800*/  STL [R1+0xd9c], R22 ;  /* 0x000d9c1601007387 */ /* 0x0003e80000100800 */
[----:B------:R-:W-:Y:S04]  /*12810*/  STL [R1+0xd90], R24 ;  /* 0x000d901801007387 */ /* 0x000fe80000100800 */
[----:B------:R2:W-:Y:S01]  /*12820*/  STL [R1+0xda4], R20 ;  /* 0x000da41401007387 */ /* 0x0005e20000100800 */
[----:B-1----:R-:W-:-:S05]  /*12830*/  IMAD.MOV.U32 R22, RZ, RZ, R23 ;  /* 0x000000ffff167224 */ /* 0x002fca00078e0017 */
[----:B------:R-:W-:Y:S01]  /*12840*/  STL [R1+0xd98], R22 ;  /* 0x000d981601007387 */ /* 0x000fe20000100800 */
[----:B--2---:R-:W-:-:S03]  /*12850*/  IMAD.MOV.U32 R20, RZ, RZ, R21 ;  /* 0x000000ffff147224 */ /* 0x004fc600078e0015 */
        /* <DEDUP_REMOVED lines=13> */
[----:B------:R-:W-:Y:S01]  /*12930*/  STL [R1+0xdc0], R12 ;  /* 0x000dc00c01007387 */ /* 0x000fe20000100800 */
[----:B-1----:R-:W-:Y:S01]  /*12940*/  MOV R6, R7 ;  /* 0x0000000700067202 */ /* 0x002fe20000000f00 */
[C---:B0-----:R-:W-:Y:S02]  /*12950*/  IMAD R7, R0.reuse, 0x7e, RZ ;  /* 0x0000007e00077824 */ /* 0x041fe400078e02ff */
[----:B----4-:R0:W-:Y:S04]  /*12960*/  STL [R1+0xdd4], R4 ;  /* 0x000dd40401007387 */ /* 0x0101e80000100800 */
[----:B------:R1:W-:Y:S04]  /*12970*/  STL [R1+0xdc8], R6 ;  /* 0x000dc80601007387 */ /* 0x0003e80000100800 */
[----:B------:R2:W-:Y:S01]  /*12980*/  STL [R1+0xdd0], R5 ;  /* 0x000dd00501007387 */ /* 0x0005e20000100800 */
[----:B0-----:R-:W-:-:S03]  /*12990*/  IMAD R4, R0, 0x7f, RZ ;  /* 0x0000007f00047824 */ /* 0x001fc600078e02ff */
[----:B---3--:R0:W-:Y:S01]  /*129a0*/  STL [R1+0xddc], R2 ;  /* 0x000ddc0201007387 */ /* 0x0081e20000100800 */
[----:B-1----:R-:W-:Y:S02]  /*129b0*/  IMAD.MOV.U32 R6, RZ, RZ, R9 ;  /* 0x000000ffff067224 */ /* 0x002fe400078e0009 */
[----:B--2---:R-:W-:Y:S02]  /*129c0*/  IMAD.MOV.U32 R5, RZ, RZ, R3 ;  /* 0x000000ffff057224 */ /* 0x004fe400078e0003 */
[----:B0-----:R-:W-:-:S03]  /*129d0*/  IMAD.WIDE R2, R4, 0x2, R10 ;  /* 0x0000000204027825 */ /* 0x001fc600078e020a */
[----:B------:R0:W-:Y:S04]  /*129e0*/  STL [R1+0xdd8], R5 ;  /* 0x000dd80501007387 */ /* 0x0001e80000100800 */
[----:B------:R-:W-:Y:S04]  /*129f0*/  STL [R1+0xde4], R8 ;  /* 0x000de40801007387 */ /* 0x000fe80000100800 */
[----:B------:R-:W-:Y:S01]  /*12a00*/  STL [R1+0xdec], R2 ;  /* 0x000dec0201007387 */ /* 0x000fe20000100800 */
[----:B0-----:R-:W-:-:S03]  /*12a10*/  IMAD.WIDE R4, R4, 0x2, R28 ;  /* 0x0000000204047825 */ /* 0x001fc600078e021c */
[----:B------:R0:W-:Y:S04]  /*12a20*/  STL [R1+0xde0], R6 ;  /* 0x000de00601007387 */ /* 0x0001e80000100800 */
[----:B------:R1:W-:Y:S04]  /*12a30*/  STL [R1+0xde8], R3 ;  /* 0x000de80301007387 */ /* 0x0003e80000100800 */
[----:B------:R-:W-:Y:S01]  /*12a40*/  STL [R1+0xdf4], R4 ;  /* 0x000df40401007387 */ /* 0x000fe20000100800 */
[----:B0-----:R-:W-:Y:S02]  /*12a50*/  IMAD R6, R0, 0x7d, RZ ;  /* 0x0000007d00067824 */ /* 0x001fe400078e02ff */
[C---:B-1----:R-:W-:Y:S01]  /*12a60*/  IMAD.WIDE R2, R7.reuse, 0x2, R10 ;  /* 0x0000000207027825 */ /* 0x042fe200078e020a */
[----:B------:R0:W-:Y:S04]  /*12a70*/  STL [R1+0xdf0], R5 ;  /* 0x000df00501007387 */ /* 0x0001e80000100800 */
[----:B------:R-:W-:Y:S04]  /*12a80*/  STL [R1+0xdfc], R2 ;  /* 0x000dfc0201007387 */ /* 0x000fe80000100800 */
[----:B------:R1:W-:Y:S01]  /*12a90*/  STL [R1+0xdf8], R3 ;  /* 0x000df80301007387 */ /* 0x0003e20000100800 */
[----:B0-----:R-:W-:-:S04]  /*12aa0*/  IMAD.WIDE R4, R7, 0x2, R28 ;  /* 0x0000000207047825 */ /* 0x001fc800078e021c */
[----:B------:R-:W-:Y:S01]  /*12ab0*/  IMAD R8, R0, 0x7c, RZ ;  /* 0x0000007c00087824 */ /* 0x000fe200078e02ff */
[----:B------:R-:W-:Y:S01]  /*12ac0*/  STL [R1+0xe04], R4 ;  /* 0x000e040401007387 */ /* 0x000fe20000100800 */
[----:B-1----:R-:W-:-:S03]  /*12ad0*/  IMAD.WIDE R2, R6, 0x2, R10 ;  /* 0x0000000206027825 */ /* 0x002fc600078e020a */
[----:B------:R0:W-:Y:S01]  /*12ae0*/  STL [R1+0xe00], R5 ;  /* 0x000e000501007387 */ /* 0x0001e20000100800 */
[----:B------:R-:W-:-:S03]  /*12af0*/  IMAD.WIDE R6, R6, 0x2, R28 ;  /* 0x0000000206067825 */ /* 0x000fc600078e021c */
[----:B------:R-:W-:Y:S04]  /*12b00*/  STL [R1+0xe0c], R2 ;  /* 0x000e0c0201007387 */ /* 0x000fe80000100800 */
[----:B------:R1:W-:Y:S04]  /*12b10*/  STL [R1+0xe08], R3 ;  /* 0x000e080301007387 */ /* 0x0003e80000100800 */
[----:B------:R2:W-:Y:S01]  /*12b20*/  STL [R1+0xe14], R6 ;  /* 0x000e140601007387 */ /* 0x0005e20000100800 */
[----:B0-----:R-:W-:-:S04]  /*12b30*/  IMAD.WIDE R4, R8, 0x2, R28 ;  /* 0x0000000208047825 */ /* 0x001fc800078e021c */
[----:B-1----:R-:W-:Y:S01]  /*12b40*/  IMAD.WIDE R2, R8, 0x2, R10 ;  /* 0x0000000208027825 */ /* 0x002fe200078e020a */
[----:B------:R-:W-:Y:S03]  /*12b50*/  STL [R1+0xe10], R7 ;  /* 0x000e100701007387 */ /* 0x000fe60000100800 */
[C---:B--2---:R-:W-:Y:S01]  /*12b60*/  IMAD R6, R0.reuse, 0x7b, RZ ;  /* 0x0000007b00067824 */ /* 0x044fe200078e02ff */
[----:B------:R-:W-:Y:S04]  /*12b70*/  STL [R1+0xe1c], R2 ;  /* 0x000e1c0201007387 */ /* 0x000fe80000100800 */
[----:B------:R0:W-:Y:S01]  /*12b80*/  STL [R1+0xe18], R3 ;  /* 0x000e180301007387 */ /* 0x0001e20000100800 */
[----:B------:R-:W-:-:S03]  /*12b90*/  IMAD R8, R0, 0x7a, RZ ;  /* 0x0000007a00087824 */ /* 0x000fc600078e02ff */
[----:B------:R-:W-:Y:S01]  /*12ba0*/  STL [R1+0xe24], R4 ;  /* 0x000e240401007387 */ /* 0x000fe20000100800 */
[----:B0-----:R-:W-:-:S03]  /*12bb0*/  IMAD.WIDE R2, R6, 0x2, R10 ;  /* 0x0000000206027825 */ /* 0x001fc600078e020a */
        /* <DEDUP_REMOVED lines=403> */
[----:B------:R-:W-:-:S03]  /*144f0*/  IMAD.SHL.U32 R8, R0, 0x40, RZ ;  /* 0x0000004000087824 */ /* 0x000fc600078e00ff */
        /* <DEDUP_REMOVED lines=439> */
[----:B------:R1:W-:Y:S01]  /*16070*/  STL [R1+0x15a8], R3 ;  /* 0x0015a80301007387 */ /* 0x0003e20000100800 */
[----:B0-----:R-:W-:-:S03]  /*16080*/  IMAD.WIDE R4, R8, 0x2, R28 ;  /* 0x0000000208047825 */ /* 0x001fc600078e021c */
[----:B------:R-:W-:Y:S01]  /*16090*/  STL [R1+0x15b4], R6 ;  /* 0x0015b40601007387 */ /* 0x000fe20000100800 */
[----:B-1----:R-:W-:-:S03]  /*160a0*/  IMAD.WIDE R2, R8, 0x2, R10 ;  /* 0x0000000208027825 */ /* 0x002fc600078e020a */
[----:B------:R0:W-:Y:S04]  /*160b0*/  STL [R1+0x15b0], R7 ;  /* 0x0015b00701007387 */ /* 0x0001e80000100800 */
[----:B------:R-:W-:Y:S04]  /*160c0*/  STL [R1+0x15bc], R2 ;  /* 0x0015bc0201007387 */ /* 0x000fe80000100800 */
[----:B------:R1:W-:Y:S01]  /*160d0*/  STL [R1+0x15b8], R3 ;  /* 0x0015b80301007387 */ /* 0x0003e20000100800 */
[----:B0-----:R-:W-:-:S03]  /*160e0*/  IMAD.WIDE R6, R0, 0x2, R10 ;  /* 0x0000000200067825 */ /* 0x001fc600078e020a */
[----:B------:R-:W-:Y:S04]  /*160f0*/  STL [R1+0x15c4], R4 ;  /* 0x0015c40401007387 */ /* 0x000fe80000100800 */
[----:B------:R-:W-:Y:S01]  /*16100*/  STL [R1+0x15c0], R5 ;  /* 0x0015c00501007387 */ /* 0x000fe20000100800 */
[----:B-1----:R-:W-:-:S03]  /*16110*/  IMAD.WIDE R2, R0, 0x2, R28 ;  /* 0x0000000200027825 */ /* 0x002fc600078e021c */
[----:B------:R0:W-:Y:S04]  /*16120*/  STL [R1+0x15cc], R6 ;  /* 0x0015cc0601007387 */ /* 0x0001e80000100800 */
[----:B------:R-:W-:Y:S04]  /*16130*/  STL [R1+0x15c8], R7 ;  /* 0x0015c80701007387 */ /* 0x000fe80000100800 */
[----:B------:R-:W-:Y:S04]  /*16140*/  STL [R1+0x15d4], R2 ;  /* 0x0015d40201007387 */ /* 0x000fe80000100800 */
[----:B------:R1:W-:Y:S04]  /*16150*/  STL [R1+0x15d0], R3 ;  /* 0x0015d00301007387 */ /* 0x0003e80000100800 */
        /* <DEDUP_REMOVED lines=175> */
[----:B------:R-:W-:Y:S01]  /*16c50*/  STL [R1+0x628], RZ ;  /* 0x000628ff01007387 */ /* 0x000fe20000100800 */
[----:B------:R-:W2:Y:S03]  /*16c60*/  S2R R29, SR_TID.X ;  /* 0x00000000001d7919 */ /* 0x000ea60000002100 */
        /* <DEDUP_REMOVED lines=29> */
[----:B--2---:R-:W-:-:S03]  /*16e40*/  LOP3.LUT R29, R29, 0x3f, RZ, 0xc0, !PT ;  /* 0x0000003f1d1d7812 */ /* 0x004fc600078ec0ff */
[----:B------:R-:W-:Y:S04]  /*16e50*/  STL [R1+0x5c0], RZ ;  /* 0x0005c0ff01007387 */ /* 0x000fe80000100800 */
[----:B------:R-:W-:Y:S04]  /*16e60*/  STL [R1+0x5c4], RZ ;  /* 0x0005c4ff01007387 */ /* 0x000fe80000100800 */
[----:B------:R-:W-:Y:S04]  /*16e70*/  STL [R1+0x5c8], RZ ;  /* 0x0005c8ff01007387 */ /* 0x000fe80000100800 */
[----:B------:R-:W-:Y:S04]  /*16e80*/  STL [R1+0x5cc], RZ ;  /* 0x0005ccff01007387 */ /* 0x000fe80000100800 */
[----:B------:R-:W-:Y:S01]  /*16e90*/  STL [R1+0x550], RZ ;  /* 0x000550ff01007387 */ /* 0x000fe20000100800 */
[----:B0-----:R-:W-:-:S02]  /*16ea0*/  IMAD.SHL.U32 R6, R29, 0x2, RZ ;  /* 0x000000021d067824 */ /* 0x001fc400078e00ff */
[----:B------:R-:W1:Y:S01]  /*16eb0*/  LDC R29, c[0x0][0x3ac] ;  /* 0x0000eb00ff1d7b82 */ /* 0x000e620000000800 */
        /* <DEDUP_REMOVED lines=23> */
[----:B------:R-:W2:Y:S01]  /*17030*/  LDL R28, [R1+0x534] ;  /* 0x00053400011c7983 */ /* 0x000ea20000100800 */
[----:B-1----:R-:W-:-:S03]  /*17040*/  IMAD.SHL.U32 R3, R29, 0x80, RZ ;  /* 0x000000801d037824 */ /* 0x002fc600078e00ff */
[----:B------:R-:W-:Y:S04]  /*17050*/  STL [R1+0x630], RZ ;  /* 0x000630ff01007387 */ /* 0x000fe80000100800 */
[----:B------:R-:W-:Y:S04]  /*17060*/  STL [R1+0x634], RZ ;  /* 0x000634ff01007387 */ /* 0x000fe80000100800 */
[----:B------:R-:W-:Y:S04]  /*17070*/  STL [R1+0x638], RZ ;  /* 0x000638ff01007387 */ /* 0x000fe80000100800 */
[----:B------:R-:W-:Y:S04]  /*17080*/  STL [R1+0x63c], RZ ;  /* 0x00063cff01007387 */ /* 0x000fe80000100800 */
[----:B------:R-:W3:Y:S04]  /*17090*/  LDL R29, [R1+0x5e0] ;  /* 0x0005e000011d7983 */ /* 0x000ee80000100800 */
[----:B------:R-:W-:Y:S04]  /*170a0*/  STL [R1+0x570], RZ ;  /* 0x000570ff01007387 */ /* 0x000fe80000100800 */
[----:B------:R-:W-:Y:S04]  /*170b0*/  STL [R1+0x574], RZ ;  /* 0x000574ff01007387 */ /* 0x000fe80000100800 */
[----:B------:R-:W-:Y:S04]  /*170c0*/  STL [R1+0x578], RZ ;  /* 0x000578ff01007387 */ /* 0x000fe80000100800 */
[----:B------:R-:W-:Y:S04]  /*170d0*/  STL [R1+0x57c], RZ ;  /* 0x00057cff01007387 */ /* 0x000fe80000100800 */
[----:B------:R-:W-:Y:S01]  /*170e0*/  STL [R1+0x4d0], RZ ;  /* 0x0004d0ff01007387 */ /* 0x000fe20000100800 */
[----:B------:R-:W-:-:S03]  /*170f0*/  IMAD.SHL.U32 R4, R0, 0x80, RZ ;  /* 0x0000008000047824 */ /* 0x000fc600078e00ff */
[----:B------:R-:W-:Y:S01]  /*17100*/  STL [R1+0x4d4], RZ ;  /* 0x0004d4ff01007387 */ /* 0x000fe20000100800 */
[----:B------:R-:W-:-:S03]  /*17110*/  SHF.R.S32.HI R2, RZ, 0x1f, R3 ;  /* 0x0000001fff027819 */ /* 0x000fc60000011403 */
[----:B------:R-:W-:Y:S04]  /*17120*/  STL [R1+0x4d8], RZ ;  /* 0x0004d8ff01007387 */ /* 0x000fe80000100800 */
[----:B------:R-:W-:Y:S04]  /*17130*/  STL [R1+0x4dc], RZ ;  /* 0x0004dcff01007387 */ /* 0x000fe80000100800 */
[----:B------:R-:W-:Y:S01]  /*17140*/  STL [R1+0x480], RZ ;  /* 0x000480ff01007387 */ /* 0x000fe20000100800 */
[----:B------:R-:W-:-:S03]  /*17150*/  SHF.L.U64.HI R2, R3, 0x1, R2 ;  /* 0x0000000103027819 */ /* 0x000fc60000010202 */
[----:B------:R-:W-:Y:S01]  /*17160*/  STL [R1+0x484], RZ ;  /* 0x000484ff01007387 */ /* 0x000fe20000100800 */
[----:B------:R-:W-:-:S03]  /*17170*/  SHF.R.S32.HI R5, RZ, 0x1f, R4 ;  /* 0x0000001fff057819 */ /* 0x000fc60000011404 */
[----:B------:R-:W-:Y:S01]  /*17180*/  STL [R1+0x488], RZ ;  /* 0x000488ff01007387 */ /* 0x000fe20000100800 */
[----:B------:R-:W-:-:S03]  /*17190*/  LOP3.LUT R3, R6, 0x20, RZ, 0x3c, !PT ;  /* 0x0000002006037812 */ /* 0x000fc600078e3cff */
[----:B------:R-:W-:Y:S01]  /*171a0*/  STL [R1+0x48c], RZ ;  /* 0x00048cff01007387 */ /* 0x000fe20000100800 */
[----:B------:R-:W-:-:S03]  /*171b0*/  LOP3.LUT R3, R6, 0x50, RZ, 0x3c, !PT ;  /* 0x0000005006037812 */ /* 0x000fc600078e3cff */
[----:B------:R-:W-:Y:S04]  /*171c0*/  STL [R1+0x450], RZ ;  /* 0x000450ff01007387 */ /* 0x000fe80000100800 */
[----:B------:R-:W-:Y:S01]  /*171d0*/  STL [R1+0x454], RZ ;  /* 0x000454ff01007387 */ /* 0x000fe20000100800 */
[----:B------:R-:W-:-:S03]  /*171e0*/  SHF.L.U64.HI R0, R4, 0x1, R5 ;  /* 0x0000000104007819 */ /* 0x000fc60000010205 */
[----:B------:R-:W-:Y:S01]  /*171f0*/  STL [R1+0x458], RZ ;  /* 0x000458ff01007387 */ /* 0x000fe20000100800 */
[----:B------:R-:W-:-:S03]  /*17200*/  LOP3.LUT R5, R6, 0x30, RZ, 0x3c, !PT ;  /* 0x0000003006057812 */ /* 0x000fc600078e3cff */
        /* <DEDUP_REMOVED lines=9> */
[----:B------:R-:W-:-:S04]  /*172a0*/  USHF.R.S32.HI UR6, URZ, 0x1f, UR4 ;  /* 0x0000001fff067899 */ /* 0x000fc80008011404 */
[----:B------:R-:W-:-:S04]  /*172b0*/  ULEA.HI UR6, UR6, UR4, URZ, 0x7 ;  /* 0x0000000406067291 */ /* 0x000fc8000f8f38ff */
[----:B------:R-:W-:Y:S01]  /*172c0*/  USHF.R.S32.HI UR6, URZ, 0x7, UR6 ;  /* 0x00000007ff067899 */ /* 0x000fe20008011406 */
[C---:B--2---:R-:W-:Y:S02]  /*172d0*/  LOP3.LUT R3, R28.reuse, 0x20, RZ, 0x3c, !PT ;  /* 0x000000201c037812 */ /* 0x044fe400078e3cff */
[----:B------:R-:W-:-:S03]  /*172e0*/  LOP3.LUT R5, R28, 0x40, RZ, 0x3c, !PT ;  /* 0x000000401c057812 */ /* 0x000fc600078e3cff */
[----:B------:R3:W-:Y:S01]  /*172f0*/  STL [R1+0x17fc], R3 ;  /* 0x0017fc0301007387 */ /* 0x0007e20000100800 */
[----:B------:R-:W-:-:S03]  /*17300*/  LOP3.LUT R4, R28, 0x60, RZ, 0x3c, !PT ;  /* 0x000000601c047812 */ /* 0x000fc600078e3cff */
[----:B------:R0:W-:Y:S01]  /*17310*/  STL [R1+0x17f8], R5 ;  /* 0x0017f80501007387 */ /* 0x0001e20000100800 */
[----:B---3--:R-:W-:-:S05]  /*17320*/  LOP3.LUT R3, R29, 0x40, RZ, 0x3c, !PT ;  /* 0x000000401d037812 */ /* 0x008fca00078e3cff */
[----:B------:R0:W-:Y:S04]  /*17330*/  STL [R1+0x17f0], R3 ;  /* 0x0017f00301007387 */ /* 0x0001e80000100800 */
[----:B------:R0:W-:Y:S02]  /*17340*/  STL [R1+0x17f4], R4 ;  /* 0x0017f40401007387 */ /* 0x0001e40000100800 */
.L_x_1:
[----:B01----:R-:W2:Y:S01]  /*17350*/  LDL.64 R4, [R1+0x5d8] ;  /* 0x0005d80001047983 */ /* 0x003ea20000100a00 */
[----:B------:R-:W0:Y:S03]  /*17360*/  LDC R3, c[0x0][0x3a0] ;  /* 0x0000e800ff037b82 */ /* 0x000e260000000800 */
[----:B--2---:R1:W-:Y:S04]  /*17370*/  STL [R1+0x41d8], R5 ;  /* 0x0041d80501007387 */ /* 0x0043e80000100800 */
[----:B-1----:R-:W0:Y:S04]  /*17380*/  LDL R5, [R1+0x7e0] ;  /* 0x0007e00001057983 */ /* 0x002e280000100800 */
[----:B------:R-:W-:Y:S04]  /*17390*/  STL [R1+0x3ee4], R15 ;  /* 0x003ee40f01007387 */ /* 0x000fe80000100800 */
        /* <DEDUP_REMOVED lines=73> */
[----:B------:R-:W-:Y:S01]  /*17830*/  STL [R1+0x40cc], R15 ;  /* 0x0040cc0f01007387 */ /* 0x000fe20000100800 */
[----:B0-----:R-:W-:-:S03]  /*17840*/  IMAD R3, R5, -0x80, R3 ;  /* 0xffffff8005037824 */ /* 0x001fc600078e0203 */
        /* <DEDUP_REMOVED lines=32> */
[----:B------:R0:W-:Y:S04]  /*17a50*/  STL [R1+0x41d4], R15 ;  /* 0x0041d40f01007387 */ /* 0x0001e80000100800 */
        /* <DEDUP_REMOVED lines=82> */
[----:B-----5:R-:W-:Y:S04]  /*17f80*/  STL [R1+0x3edc], R29 ;  /* 0x003edc1d01007387 */ /* 0x020fe80000100800 */
        /* <DEDUP_REMOVED lines=34> */
[----:B------:R-:W2:Y:S01]  /*181b0*/  LDL.LU R5, [R1+0x41d8] ;  /* 0x0041d80001057983 */ /* 0x000ea20000300800 */
[----:B------:R-:W-:-:S02]  /*181c0*/  ISETP.GT.AND P0, PT, R3, RZ, PT ;  /* 0x000000ff0300720c */ /* 0x000fc40003f04270 */
[----:B0-----:R-:W-:Y:S02]  /*181d0*/  PRMT R15, RZ, 0x7610, R15 ;  /* 0x00007610ff0f7816 */ /* 0x001fe4000000000f */
[----:B-1----:R-:W-:Y:S02]  /*181e0*/  PRMT R14, RZ, 0x7610, R14 ;  /* 0x00007610ff0e7816 */ /* 0x002fe4000000000e */
[----:B------:R-:W-:-:S07]  /*181f0*/  ISETP.GT.AND P1, PT, R3, 0x1, PT ;  /* 0x000000010300780c */ /* 0x000fce0003f24270 */
[----:B--2---:R-:W2:Y:S04]  /*18200*/  @P0 LDG.E.U16 R15, desc[UR12][R4.64] ;  /* 0x0000000c040f0981 */ /* 0x004ea8000c1e1500 */
[----:B--2---:R0:W-:Y:S04]  /*18210*/  STL [R1+0x328], R15 ;  /* 0x0003280f01007387 */ /* 0x0041e80000100800 */
[----:B0-----:R-:W2:Y:S04]  /*18220*/  LDL.LU R15, [R1+0x41d4] ;  /* 0x0041d400010f7983 */ /* 0x001ea80000300800 */
[----:B------:R-:W3:Y:S01]  /*18230*/  LDL.64 R4, [R1+0x5d0] ;  /* 0x0005d00001047983 */ /* 0x000ee20000100a00 */
[----:B------:R-:W-:-:S02]  /*18240*/  ISETP.GT.AND P2, PT, R3, 0x2, PT ;  /* 0x000000020300780c */ /* 0x000fc40003f44270 */
[----:B--2---:R-:W-:Y:S01]  /*18250*/  PRMT R15, RZ, 0x7610, R15 ;  /* 0x00007610ff0f7816 */ /* 0x004fe2000000000f */
[----:B---3--:R-:W2:Y:S04]  /*18260*/  @P0 LDG.E.U16 R14, desc[UR12][R4.64] ;  /* 0x0000000c040e0981 */ /* 0x008ea8000c1e1500 */
[----:B--2---:R0:W-:Y:S04]  /*18270*/  STL [R1+0x324], R14 ;  /* 0x0003240e01007387 */ /* 0x0041e80000100800 */
[----:B0-----:R-:W2:Y:S04]  /*18280*/  LDL.LU R14, [R1+0x41d0] ;  /* 0x0041d000010e7983 */ /* 0x001ea80000300800 */
[----:B------:R-:W3:Y:S04]  /*18290*/  LDL R4, [R1+0x15d0] ;  /* 0x0015d00001047983 */ /* 0x000ee80000100800 */
[----:B------:R-:W3:Y:S01]  /*182a0*/  LDL R5, [R1+0x15d4] ;  /* 0x0015d40001057983 */ /* 0x000ee20000100800 */
[----:B--2---:R-:W-:-:S02]  /*182b0*/  PRMT R14, RZ, 0x7610, R14 ;  /* 0x00007610ff0e7816 */ /* 0x004fc4000000000e */
[----:B---3--:R-:W-:-:S04]  /*182c0*/  @P1 LOP3.LUT R5, R5, R4, RZ, 0x3c, !PT ;  /* 0x0000000405051212 */ /* 0x008fc800078e3cff */
[----:B------:R-:W-:-:S04]  /*182d0*/  @P1 LOP3.LUT R4, R5, R4, RZ, 0x3c, !PT ;  /* 0x0000000405041212 */ /* 0x000fc800078e3cff */
[----:B------:R-:W-:-:S05]  /*182e0*/  @P1 LOP3.LUT R5, R5, R4, RZ, 0x3c, !PT ;  /* 0x0000000405051212 */ /* 0x000fca00078e3cff */
[----:B------:R-:W2:Y:S04]  /*182f0*/  @P1 LDG.E.U16 R15, desc[UR12][R4.64] ;  /* 0x0000000c040f1981 */ /* 0x000ea8000c1e1500 */
[----:B--2---:R0:W-:Y:S04]  /*18300*/  STL [R1+0x320], R15 ;  /* 0x0003200f01007387 */ /* 0x0041e80000100800 */
[----:B0-----:R-:W2:Y:S04]  /*18310*/  LDL.LU R15, [R1+0x41cc] ;  /* 0x0041cc00010f7983 */ /* 0x001ea80000300800 */
[----:B------:R-:W3:Y:S04]  /*18320*/  LDL R4, [R1+0x15c8] ;  /* 0x0015c80001047983 */ /* 0x000ee80000100800 */
[----:B------:R-:W3:Y:S01]  /*18330*/  LDL R5, [R1+0x15cc] ;  /* 0x0015cc0001057983 */ /* 0x000ee20000100800 */
[----:B------:R-:W-:-:S02]  /*18340*/  ISETP.GT.AND P0, PT, R3, 0x3, PT ;  /* 0x000000030300780c */ /* 0x000fc40003f04270 */
[----:B--2---:R-:W-:Y:S02]  /*18350*/  PRMT R15, RZ, 0x7610, R15 ;  /* 0x00007610ff0f7816 */ /* 0x004fe4000000000f */
        /* <DEDUP_REMOVED lines=378> */
[----:B------:R-:W-:-:S02]  /*19b00*/  PRMT R2, RZ, 0x7610, R2 ;  /* 0x00007610ff027816 */ /* 0x000fc40000000002 */
[----:B------:R-:W-:Y:S02]  /*19b10*/  ISETP.GT.AND P2, PT, R3, 0x17, PT ;  /* 0x000000170300780c */ /* 0x000fe40003f44270 */
        /* <DEDUP_REMOVED lines=10> */
[----:B---3--:R-:W-:-:S04]  /*19bc0*/  @P1 LOP3.LUT R5, R5, R4, RZ, 0x3c, !PT ;  /* 0x0000000405051212 */ /* 0x008fc800078e3cff */
[----:B------:R-:W-:-:S04]  /*19bd0*/  @P1 LOP3.LUT R4, R5, R4, RZ, 0x3c, !PT ;  /* 0x0000000405041212 */ /* 0x000fc800078e3cff */
[----:B------:R-:W-:-:S05]  /*19be0*/  @P1 LOP3.LUT R5, R5, R4, RZ, 0x3c, !PT ;  /* 0x0000000405051212 */ /* 0x000fca00078e3cff */
[----:B------:R-:W3:Y:S04]  /*19bf0*/  @P1 LDG.E.U16 R15, desc[UR12][R4.64] ;  /* 0x0000000c040f1981 */ /* 0x000ee8000c1e1500 */
[----:B---3--:R0:W-:Y:S04]  /*19c00*/  STL [R1+0x21c], R15 ;  /* 0x00021c0f01007387 */ /* 0x0081e80000100800 */
[----:B0-----:R-:W3:Y:S04]  /*19c10*/  LDL.LU R15, [R1+0x4124] ;  /* 0x00412400010f7983 */ /* 0x001ee80000300800 */
[----:B------:R-:W4:Y:S04]  /*19c20*/  LDL R4, [R1+0x1478] ;  /* 0x0014780001047983 */ /* 0x000f280000100800 */
[----:B------:R-:W4:Y:S01]  /*19c30*/  LDL R5, [R1+0x147c] ;  /* 0x00147c0001057983 */ /* 0x000f220000100800 */
[----:B--2---:R-:W-:-:S02]  /*19c40*/  PRMT R14, RZ, 0x7610, R14 ;  /* 0x00007610ff0e7816 */ /* 0x004fc4000000000e */
[----:B----4-:R-:W-:-:S04]  /*19c50*/  @P1 LOP3.LUT R5, R5, R4, RZ, 0x3c, !PT ;  /* 0x0000000405051212 */ /* 0x010fc800078e3cff */
[----:B------:R-:W-:-:S04]  /*19c60*/  @P1 LOP3.LUT R4, R5, R4, RZ, 0x3c, !PT ;  /* 0x0000000405041212 */ /* 0x000fc800078e3cff */
[----:B------:R-:W-:-:S05]  /*19c70*/  @P1 LOP3.LUT R5, R5, R4, RZ, 0x3c, !PT ;  /* 0x0000000405051212 */ /* 0x000fca00078e3cff */
[----:B------:R-:W2:Y:S04]  /*19c80*/  @P1 LDG.E.U16 R2, desc[UR12][R4.64] ;  /* 0x0000000c04021981 */ /* 0x000ea8000c1e1500 */
[----:B------:R-:W4:Y:S04]  /*19c90*/  LDL R4, [R1+0x1470] ;  /* 0x0014700001047983 */ /* 0x000f280000100800 */
[----:B------:R-:W4:Y:S01]  /*19ca0*/  LDL R5, [R1+0x1474] ;  /* 0x0014740001057983 */ /* 0x000f220000100800 */
[----:B---3--:R-:W-:Y:S02]  /*19cb0*/  PRMT R15, RZ, 0x7610, R15 ;  /* 0x00007610ff0f7816 */ /* 0x008fe4000000000f */
[----:B------:R-:W-:Y:S01]  /*19cc0*/  ISETP.GT.AND P1, PT, R3, 0x19, PT ;  /* 0x000000190300780c */ /* 0x000fe20003f24270 */
[----:B--2---:R-:W-:Y:S01]  /*19cd0*/  STL [R1+0x3dc0], R2 ;  /* 0x003dc00201007387 */ /* 0x004fe20000100800 */
[----:B----4-:R-:W-:-:S04]  /*19ce0*/  @P2 LOP3.LUT R5, R5, R4, RZ, 0x3c, !PT ;  /* 0x0000000405052212 */ /* 0x010fc800078e3cff */
        /* <DEDUP_REMOVED lines=415> */
[----:B---3--:R-:W-:-:S02]  /*1b6e0*/  PRMT R15, RZ, 0x7610, R15 ;  /* 0x00007610ff0f7816 */ /* 0x008fc4000000000f */
[----:B----4-:R-:W-:-:S04]  /*1b6f0*/  @P0 LOP3.LUT R5, R5, R4, RZ, 0x3c, !PT ;  /* 0x0000000405050212 */ /* 0x010fc800078e3cff */
[----:B------:R-:W-:-:S04]  /*1b700*/  @P0 LOP3.LUT R4, R5, R4, RZ, 0x3c, !PT ;  /* 0x0000000405040212 */ /* 0x000fc800078e3cff */
[----:B------:R-:W-:-:S05]  /*1b710*/  @P0 LOP3.LUT R5, R5, R4, RZ, 0x3c, !PT ;  /* 0x0000000405050212 */ /* 0x000fca00078e3cff */
[----:B------:R-:W3:Y:S04]  /*1b720*/  @P0 LDG.E.U16 R2, desc[UR12][R4.64] ;  /* 0x0000000c04020981 */ /* 0x000ee8000c1e1500 */
[----:B------:R-:W4:Y:S04]  /*1b730*/  LDL R4, [R1+0x1308] ;  /* 0x0013080001047983 */ /* 0x000f280000100800 */
[----:B------:R-:W4:Y:S01]  /*1b740*/  LDL R5, [R1+0x130c] ;  /* 0x00130c0001057983 */ /* 0x000f220000100800 */
[----:B--2---:R-:W-:Y:S02]  /*1b750*/  PRMT R14, RZ, 0x7610, R14 ;  /* 0x00007610ff0e7816 */ /* 0x004fe4000000000e */
[----:B------:R-:W-:Y:S01]  /*1b760*/  ISETP.GT.AND P2, PT, R3, 0x2f, PT ;  /* 0x0000002f0300780c */ /* 0x000fe20003f44270 */
[----:B---3--:R-:W-:Y:S01]  /*1b770*/  STL [R1+0x3e14], R2 ;  /* 0x003e140201007387 */ /* 0x008fe20000100800 */
        /* <DEDUP_REMOVED lines=700> */
[----:B------:R-:W3:Y:S02]  /*1e340*/  LDL R5, [R1+0x10bc] ;  /* 0x0010bc0001057983 */ /* 0x000ee40000100800 */
        /* <DEDUP_REMOVED lines=13> */
[----:B---3--:R0:W-:Y:S04]  /*1e420*/  STL [R1+0xa4], R15 ;  /* 0x0000a40f01007387 */ /* 0x0081e80000100800 */
[----:B0-----:R-:W3:Y:S04]  /*1e430*/  LDL.LU R15, [R1+0x3f44] ;  /* 0x003f4400010f7983 */ /* 0x001ee80000300800 */
[----:B------:R-:W4:Y:S04]  /*1e440*/  LDL R4, [R1+0x10a8] ;  /* 0x0010a80001047983 */ /* 0x000f280000100800 */
[----:B------:R-:W4:Y:S01]  /*1e450*/  LDL R5, [R1+0x10ac] ;  /* 0x0010ac0001057983 */ /* 0x000f220000100800 */
[----:B------:R-:W-:-:S02]  /*1e460*/  ISETP.GT.AND P0, PT, R3, 0x54, PT ;  /* 0x000000540300780c */ /* 0x000fc40003f04270 */
[----:B---3--:R-:W-:Y:S02]  /*1e470*/  PRMT R15, RZ, 0x7610, R15 ;  /* 0x00007610ff0f7816 */ /* 0x008fe4000000000f */
        /* <DEDUP_REMOVED lines=227> */
[----:B------:R-:W-:Y:S02]  /*1f2b0*/  ISETP.GT.AND P0, PT, R3, 0x60, PT ;  /* 0x000000600300780c */ /* 0x000fe40003f04270 */
[----:B----4-:R-:W-:-:S04]  /*1f2c0*/  @P1 LOP3.LUT R5, R5, R4, RZ, 0x3c, !PT ;  /* 0x0000000405051212 */ /* 0x010fc800078e3cff */
[----:B------:R-:W-:-:S04]  /*1f2d0*/  @P1 LOP3.LUT R4, R5, R4, RZ, 0x3c, !PT ;  /* 0x0000000405041212 */ /* 0x000fc800078e3cff */
[----:B------:R-:W-:-:S05]  /*1f2e0*/  @P1 LOP3.LUT R5, R5, R4, RZ, 0x3c, !PT ;  /* 0x0000000405051212 */ /* 0x000fca00078e3cff */
[----:B------:R-:W2:Y:S04]  /*1f2f0*/  @P1 LDG.E.U16 R14, desc[UR12][R4.64] ;  /* 0x0000000c040e1981 */ /* 0x000ea8000c1e1500 */
[----:B--2---:R0:W-:Y:S04]  /*1f300*/  STL [R1+0x380], R14 ;  /* 0x0003800e01007387 */ /* 0x0041e80000100800 */
[----:B0-----:R-:W2:Y:S04]  /*1f310*/  LDL.LU R14, [R1+0x3ee0] ;  /* 0x003ee000010e7983 */ /* 0x001ea80000300800 */
[----:B------:R-:W4:Y:S04]  /*1f320*/  LDL R4, [R1+0xfe0] ;  /* 0x000fe00001047983 */ /* 0x000f280000100800 */
[----:B------:R-:W4:Y:S01]  /*1f330*/  LDL R5, [R1+0xfe4] ;  /* 0x000fe40001057983 */ /* 0x000f220000100800 */
[----:B------:R-:W-:-:S02]  /*1f340*/  PRMT R29, RZ, 0x7610, R29 ;  /* 0x00007610ff1d7816 */ /* 0x000fc4000000001d */
[----:B----4-:R-:W-:-:S04]  /*1f350*/  @P0 LOP3.LUT R5, R5, R4, RZ, 0x3c, !PT ;  /* 0x0000000405050212 */ /* 0x010fc800078e3cff */
[----:B------:R-:W-:-:S04]  /*1f360*/  @P0 LOP3.LUT R4, R5, R4, RZ, 0x3c, !PT ;  /* 0x0000000405040212 */ /* 0x000fc800078e3cff */
[----:B------:R-:W-:-:S05]  /*1f370*/  @P0 LOP3.LUT R5, R5, R4, RZ, 0x3c, !PT ;  /* 0x0000000405050212 */ /* 0x000fca00078e3cff */
[----:B------:R-:W4:Y:S04]  /*1f380*/  @P0 LDG.E.U16 R29, desc[UR12][R4.64] ;  /* 0x0000000c041d0981 */ /* 0x000f28000c1e1500 */
[----:B----4-:R0:W-:Y:S04]  /*1f390*/  STL [R1+0x5c], R29 ;  /* 0x00005c1d01007387 */ /* 0x0101e80000100800 */
[----:B0-----:R-:W4:Y:S04]  /*1f3a0*/  LDL.LU R29, [R1+0x3edc] ;  /* 0x003edc00011d7983 */ /* 0x001f280000300800 */
[----:B------:R-:W2:Y:S04]  /*1f3b0*/  LDL R4, [R1+0xfd8] ;  /* 0x000fd80001047983 */ /* 0x000ea80000100800 */
[----:B------:R-:W2:Y:S01]  /*1f3c0*/  LDL R5, [R1+0xfdc] ;  /* 0x000fdc0001057983 */ /* 0x000ea20000100800 */
[----:B------:R-:W-:-:S02]  /*1f3d0*/  PRMT R17, RZ, 0x7610, R17 ;  /* 0x00007610ff117816 */ /* 0x000fc40000000011 */
[----:B------:R-:W-:Y:S02]  /*1f3e0*/  ISETP.GT.AND P1, PT, R3, 0x61, PT ;  /* 0x000000610300780c */ /* 0x000fe40003f24270 */
[----:B--2---:R-:W-:-:S04]  /*1f3f0*/  @P0 LOP3.LUT R5, R5, R4, RZ, 0x3c, !PT ;  /* 0x0000000405050212 */ /* 0x004fc800078e3cff */
[----:B------:R-:W-:-:S04]  /*1f400*/  @P0 LOP3.LUT R4, R5, R4, RZ, 0x3c, !PT ;  /* 0x0000000405040212 */ /* 0x000fc800078e3cff */
[----:B------:R-:W-:-:S05]  /*1f410*/  @P0 LOP3.LUT R5, R5, R4, RZ, 0x3c, !PT ;  /* 0x0000000405050212 */ /* 0x000fca00078e3cff */
[----:B------:R-:W2:Y:S04]  /*1f420*/  @P0 LDG.E.U16 R17, desc[UR12][R4.64] ;  /* 0x0000000c04110981 */ /* 0x000ea8000c1e1500 */
[----:B--2---:R0:W-:Y:S04]  /*1f430*/  STL [R1+0x58], R17 ;  /* 0x0000581101007387 */ /* 0x0041e80000100800 */
[----:B0-----:R-:W2:Y:S04]  /*1f440*/  LDL.LU R17, [R1+0x3ed8] ;  /* 0x003ed80001117983 */ /* 0x001ea80000300800 */
[----:B------:R-:W2:Y:S04]  /*1f450*/  LDL R4, [R1+0xfd0] ;  /* 0x000fd00001047983 */ /* 0x000ea80000100800 */
[----:B------:R-:W2:Y:S01]  /*1f460*/  LDL R5, [R1+0xfd4] ;  /* 0x000fd40001057983 */ /* 0x000ea20000100800 */
[----:B------:R-:W-:-:S02]  /*1f470*/  PRMT R16, RZ, 0x7610, R16 ;  /* 0x00007610ff107816 */ /* 0x000fc40000000010 */
        /* <DEDUP_REMOVED lines=84> */
[----:B---3--:R-:W-:-:S02]  /*1f9c0*/  PRMT R15, RZ, 0x7610, R15 ;  /* 0x00007610ff0f7816 */ /* 0x008fc4000000000f */
[----:B------:R-:W-:Y:S02]  /*1f9d0*/  ISETP.GT.AND P0, PT, R3, 0x66, PT ;  /* 0x000000660300780c */ /* 0x000fe40003f04270 */
[----:B--2---:R-:W-:-:S04]  /*1f9e0*/  @P1 LOP3.LUT R5, R5, R4, RZ, 0x3c, !PT ;  /* 0x0000000405051212 */ /* 0x004fc800078e3cff */
[----:B------:R-:W-:-:S04]  /*1f9f0*/  @P1 LOP3.LUT R4, R5, R4, RZ, 0x3c, !PT ;  /* 0x0000000405041212 */ /* 0x000fc800078e3cff */
[----:B------:R-:W-:-:S05]  /*1fa00*/  @P1 LOP3.LUT R5, R5, R4, RZ, 0x3c, !PT ;  /* 0x0000000405051212 */ /* 0x000fca00078e3cff */
[----:B------:R-:W2:Y:S04]  /*1fa10*/  @P1 LDG.E.U16 R15, desc[UR12][R4.64] ;  /* 0x0000000c040f1981 */ /* 0x000ea8000c1e1500 */
[----:B------:R-:W3:Y:S04]  /*1fa20*/  LDL R4, [R1+0xf80] ;  /* 0x000f800001047983 */ /* 0x000ee80000100800 */
[----:B------:R-:W3:Y:S01]  /*1fa30*/  LDL R5, [R1+0xf84] ;  /* 0x000f840001057983 */ /* 0x000ee20000100800 */
[----:B------:R-:W-:-:S03]  /*1fa40*/  PRMT R23, RZ, 0x7610, R23 ;  /* 0x00007610ff177816 */ /* 0x000fc60000000017 */
[----:B--2---:R0:W-:Y:S04]  /*1fa50*/  STL [R1+0x30], R15 ;  /* 0x0000300f01007387 */ /* 0x0041e80000100800 */
[----:B0-----:R-:W2:Y:S01]  /*1fa60*/  LDL R15, [R1+0xf4c] ;  /* 0x000f4c00010f7983 */ /* 0x001ea20000100800 */
[-C--:B---3--:R-:W-:Y:S02]  /*1fa70*/  @P0 LOP3.LUT R5, R5, R4.reuse, RZ, 0x3c, !PT ;  /* 0x0000000405050212 */ /* 0x088fe400078e3cff */
[----:B------:R-:W-:Y:S02]  /*1fa80*/  ISETP.GT.AND P1, PT, R3, 0x68, PT ;  /* 0x000000680300780c */ /* 0x000fe40003f24270 */
[----:B------:R-:W-:-:S04]  /*1fa90*/  @P0 LOP3.LUT R4, R5, R4, RZ, 0x3c, !PT ;  /* 0x0000000405040212 */ /* 0x000fc800078e3cff */
[----:B------:R-:W-:-:S05]  /*1faa0*/  @P0 LOP3.LUT R5, R5, R4, RZ, 0x3c, !PT ;  /* 0x0000000405050212 */ /* 0x000fca00078e3cff */
[----:B------:R-:W3:Y:S04]  /*1fab0*/  @P0 LDG.E.U16 R23, desc[UR12][R4.64] ;  /* 0x0000000c04170981 */ /* 0x000ee8000c1e1500 */
[----:B---3--:R0:W-:Y:S04]  /*1fac0*/  STL [R1+0x32c], R23 ;  /* 0x00032c1701007387 */ /* 0x0081e80000100800 */
[----:B0-----:R-:W3:Y:S04]  /*1fad0*/  LDL.LU R23, [R1+0x3eb0] ;  /* 0x003eb00001177983 */ /* 0x001ee80000300800 */
        /* <DEDUP_REMOVED lines=25> */
[----:B------:R-:W2:Y:S01]  /*1fc70*/  @P2 LDG.E.U16 R8, desc[UR12][R4.64] ;  /* 0x0000000c04082981 */ /* 0x000ea2000c1e1500 */
[----:B------:R-:W-:-:S03]  /*1fc80*/  PRMT R24, RZ, 0x7610, R24 ;  /* 0x00007610ff187816 */ /* 0x000fc60000000018 */
[----:B--2---:R0:W-:Y:S04]  /*1fc90*/  STL [R1+0x24], R8 ;  /* 0x0000240801007387 */ /* 0x0041e80000100800 */
[----:B0-----:R-:W2:Y:S04]  /*1fca0*/  LDL.LU R8, [R1+0x3ea4] ;  /* 0x003ea40001087983 */ /* 0x001ea80000300800 */
[----:B------:R-:W2:Y:S01]  /*1fcb0*/  LDL R5, [R1+0xf48] ;  /* 0x000f480001057983 */ /* 0x000ea20000100800 */
[----:B------:R-:W-:Y:S01]  /*1fcc0*/  @P2 IMAD.MOV.U32 R4, RZ, RZ, R15 ;  /* 0x000000ffff042224 */ /* 0x000fe200078e000f */
[----:B------:R-:W-:-:S02]  /*1fcd0*/  ISETP.GT.AND P1, PT, R3, 0x6a, PT ;  /* 0x0000006a0300780c */ /* 0x000fc40003f24270 */
[----:B------:R-:W3:Y:S04]  /*1fce0*/  LDL R15, [R1+0xf24] ;  /* 0x000f2400010f7983 */ /* 0x000ee80000100800 */
[----:B--2---:R-:W2:Y:S04]  /*1fcf0*/  @P2 LDG.E.U16 R24, desc[UR12][R4.64] ;  /* 0x0000000c04182981 */ /* 0x004ea8000c1e1500 */
        /* <DEDUP_REMOVED lines=42> */
[----:B---3--:R-:W-:Y:S01]  /*1ffa0*/  @P1 IMAD.MOV.U32 R4, RZ, RZ, R15 ;  /* 0x000000ffff041224 */ /* 0x008fe200078e000f */
[----:B------:R-:W-:-:S02]  /*1ffb0*/  PRMT R2, RZ, 0x7610, R2 ;  /* 0x00007610ff027816 */ /* 0x000fc40000000002 */
[----:B------:R-:W3:Y:S04]  /*1ffc0*/  LDL R15, [R1+0xe60] ;  /* 0x000e6000010f7983 */ /* 0x000ee80000100800 */
[----:B--2---:R0:W2:Y:S04]  /*1ffd0*/  @P1 LDG.E.U16 R14, desc[UR12][R4.64] ;  /* 0x0000000c040e1981 */ /* 0x0040a8000c1e1500 */
[----:B------:R-:W0:Y:S04]  /*1ffe0*/  LDL R4, [R1+0xf18] ;  /* 0x000f180001047983 */ /* 0x000e280000100800 */
[----:B------:R-:W0:Y:S02]  /*1fff0*/  LDL R5, [R1+0xf1c] ;  /* 0x000f1c0001057983 */ /* 0x000e240000100800 */
[----:B0-----:R-:W-:-:S04]  /*20000*/  @P1 LOP3.LUT R5, R5, R4, RZ, 0x3c, !PT ;  /* 0x0000000405051212 */ /* 0x001fc800078e3cff */
[----:B------:R-:W-:-:S04]  /*20010*/  @P1 LOP3.LUT R4, R5, R4, RZ, 0x3c, !PT ;  /* 0x0000000405041212 */ /* 0x000fc800078e3cff */
[----:B------:R-:W-:Y:S01]  /*20020*/  @P1 LOP3.LUT R5, R5, R4, RZ, 0x3c, !PT ;  /* 0x0000000405051212 */ /* 0x000fe200078e3cff */
[----:B--2---:R0:W-:Y:S04]  /*20030*/  STL [R1+0xc], R14 ;  /* 0x00000c0e01007387 */ /* 0x0041e80000100800 */
[----:B------:R1:W2:Y:S01]  /*20040*/  @P1 LDG.E.U16 R2, desc[UR12][R4.64] ;  /* 0x0000000c04021981 */ /* 0x0002a2000c1e1500 */
[----:B------:R-:W-:Y:S02]  /*20050*/  ISETP.GT.AND P2, PT, R3, 0x70, PT ;  /* 0x000000700300780c */ /* 0x000fe40003f44270 */
[----:B------:R-:W-:Y:S01]  /*20060*/  PRMT R19, RZ, 0x7610, R19 ;  /* 0x00007610ff137816 */ /* 0x000fe20000000013 */
[----:B0-----:R-:W2:Y:S04]  /*20070*/  LDL R14, [R1+0xe64] ;  /* 0x000e6400010e7983 */ /* 0x001ea80000100800 */
[----:B------:R-:W1:Y:S04]  /*20080*/  LDL R4, [R1+0xee0] ;  /* 0x000ee00001047983 */ /* 0x000e680000100800 */
[----:B------:R-:W1:Y:S02]  /*20090*/  LDL R5, [R1+0xee4] ;  /* 0x000ee40001057983 */ /* 0x000e640000100800 */
[----:B-1----:R-:W-:-:S04]  /*200a0*/  @P2 LOP3.LUT R5, R5, R4, RZ, 0x3c, !PT ;  /* 0x0000000405052212 */ /* 0x002fc800078e3cff */
[----:B------:R-:W-:-:S04]  /*200b0*/  @P2 LOP3.LUT R4, R5, R4, RZ, 0x3c, !PT ;  /* 0x0000000405042212 */ /* 0x000fc800078e3cff */
[----:B------:R-:W-:-:S05]  /*200c0*/  @P2 LOP3.LUT R5, R5, R4, RZ, 0x3c, !PT ;  /* 0x0000000405052212 */ /* 0x000fca00078e3cff */
[----:B------:R-:W3:Y:S04]  /*200d0*/  @P2 LDG.E.U16 R19, desc[UR12][R4.64] ;  /* 0x0000000c04132981 */ /* 0x000ee8000c1e1500 */
[----:B--2---:R0:W-:Y:S04]  /*200e0*/  STL [R1+0x3e1c], R2 ;  /* 0x003e1c0201007387 */ /* 0x0041e80000100800 */
[----:B0-----:R-:W2:Y:S04]  /*200f0*/  LDL R2, [R1+0xe5c] ;  /* 0x000e5c0001027983 */ /* 0x001ea80000100800 */
[----:B---3--:R0:W-:Y:S04]  /*20100*/  STL [R1], R19 ;  /* 0x0000001301007387 */ /* 0x0081e80000100800 */
[----:B0-----:R-:W3:Y:S04]  /*20110*/  LDL.LU R19, [R1+0x3e8c] ;  /* 0x003e8c0001137983 */ /* 0x001ee80000300800 */
[----:B------:R-:W2:Y:S04]  /*20120*/  LDL R4, [R1+0xed8] ;  /* 0x000ed80001047983 */ /* 0x000ea80000100800 */
[----:B------:R-:W2:Y:S01]  /*20130*/  LDL R5, [R1+0xedc] ;  /* 0x000edc0001057983 */ /* 0x000ea20000100800 */
[----:B----4-:R-:W-:-:S02]  /*20140*/  PRMT R29, RZ, 0x7610, R29 ;  /* 0x00007610ff1d7816 */ /* 0x010fc4000000001d */
[----:B------:R-:W-:Y:S02]  /*20150*/  ISETP.GT.AND P3, PT, R3, 0x78, PT ;  /* 0x000000780300780c */ /* 0x000fe40003f64270 */
[----:B--2---:R-:W-:-:S04]  /*20160*/  @P2 LOP3.LUT R5, R5, R4, RZ, 0x3c, !PT ;  /* 0x0000000405052212 */ /* 0x004fc800078e3cff */
[----:B------:R-:W-:-:S04]  /*20170*/  @P2 LOP3.LUT R4, R5, R4, RZ, 0x3c, !PT ;  /* 0x0000000405042212 */ /* 0x000fc800078e3cff */
[----:B------:R-:W-:-:S05]  /*20180*/  @P2 LOP3.LUT R5, R5, R4, RZ, 0x3c, !PT ;  /* 0x0000000405052212 */ /* 0x000fca00078e3cff */
[----:B------:R0:W2:Y:S01]  /*20190*/  @P2 LDG.E.U16 R29, desc[UR12][R4.64] ;  /* 0x0000000c041d2981 */ /* 0x0000a2000c1e1500 */
[----:B------:R-:W-:Y:S01]  /*201a0*/  PRMT R17, RZ, 0x7610, R17 ;  /* 0x00007610ff117816 */ /* 0x000fe20000000011 */
[----:B0-----:R-:W-:Y:S02]  /*201b0*/  @P3 IMAD.MOV.U32 R4, RZ, RZ, R14 ;  /* 0x000000ffff043224 */ /* 0x001fe400078e000e */
[----:B------:R-:W-:-:S05]  /*201c0*/  @P3 IMAD.MOV.U32 R5, RZ, RZ, R15 ;  /* 0x000000ffff053224 */ /* 0x000fca00078e000f */
[----:B------:R0:W4:Y:S04]  /*201d0*/  @P3 LDG.E.U16 R17, desc[UR12][R4.64] ;  /* 0x0000000c04113981 */ /* 0x000128000c1e1500 */
[----:B--2---:R1:W-:Y:S04]  /*201e0*/  STL [R1+0x3e78], R29 ;  /* 0x003e781d01007387 */ /* 0x0043e80000100800 */
[----:B------:R-:W2:Y:S01]  /*201f0*/  LDL R5, [R1+0xe58] ;  /* 0x000e580001057983 */ /* 0x000ea20000100800 */
[----:B------:R-:W-:Y:S01]  /*20200*/  PRMT R16, RZ, 0x7610, R16 ;  /* 0x00007610ff107816 */ /* 0x000fe20000000010 */
[----:B0-----:R-:W-:-:S02]  /*20210*/  @P3 IMAD.MOV.U32 R4, RZ, RZ, R2 ;  /* 0x000000ffff043224 */ /* 0x001fc400078e0002 */
[----:B------:R-:W3:Y:S04]  /*20220*/  LDL R15, [R1+0xec8] ;  /* 0x000ec800010f7983 */ /* 0x000ee80000100800 */
[----:B------:R-:W3:Y:S04]  /*20230*/  LDL R14, [R1+0xecc] ;  /* 0x000ecc00010e7983 */ /* 0x000ee80000100800 */
[----:B-1----:R-:W3:Y:S04]  /*20240*/  LDL R29, [R1+0xed4] ;  /* 0x000ed400011d7983 */ /* 0x002ee80000100800 */
[----:B----4-:R-:W-:Y:S01]  /*20250*/  STL [R1+0x3e7c], R17 ;  /* 0x003e7c1101007387 */ /* 0x010fe20000100800 */
[----:B------:R-:W-:-:S02]  /*20260*/  ISETP.GT.AND P1, PT, R3, 0x6d, PT ;  /* 0x0000006d0300780c */ /* 0x000fc40003f24270 */
[----:B------:R-:W-:Y:S01]  /*20270*/  PRMT R18, RZ, 0x7610, R18 ;  /* 0x00007610ff127816 */ /* 0x000fe20000000012 */
[----:B------:R-:W4:Y:S04]  /*20280*/  LDL R2, [R1+0xe54] ;  /* 0x000e540001027983 */ /* 0x000f280000100800 */
[----:B--2---:R0:W2:Y:S04]  /*20290*/  @P3 LDG.E.U16 R16, desc[UR12][R4.64] ;  /* 0x0000000c04103981 */ /* 0x0040a8000c1e1500 */
[----:B------:R-:W0:Y:S04]  /*202a0*/  LDL R4, [R1+0xf10] ;  /* 0x000f100001047983 */ /* 0x000e280000100800 */
[----:B------:R-:W0:Y:S02]  /*202b0*/  LDL R5, [R1+0xf14] ;  /* 0x000f140001057983 */ /* 0x000e240000100800 */
[----:B0-----:R-:W-:-:S04]  /*202c0*/  @P1 LOP3.LUT R5, R5, R4, RZ, 0x3c, !PT ;  /* 0x0000000405051212 */ /* 0x001fc800078e3cff */
[----:B------:R-:W-:-:S04]  /*202d0*/  @P1 LOP3.LUT R4, R5, R4, RZ, 0x3c, !PT ;  /* 0x0000000405041212 */ /* 0x000fc800078e3cff */
[----:B------:R-:W-:-:S05]  /*202e0*/  @P1 LOP3.LUT R5, R5, R4, RZ, 0x3c, !PT ;  /* 0x0000000405051212 */ /* 0x000fca00078e3cff */
[----:B------:R-:W3:Y:S04]  /*202f0*/  @P1 LDG.E.U16 R18, desc[UR12][R4.64] ;  /* 0x0000000c04121981 */ /* 0x000ee8000c1e1500 */
[----:B--2---:R-:W-:Y:S01]  /*20300*/  STL [R1+0x3e80], R16 ;  /* 0x003e801001007387 */ /* 0x004fe20000100800 */
[----:B------:R-:W-:Y:S02]  /*20310*/  ISETP.GT.AND P2, PT, R3, 0x71, PT ;  /* 0x000000710300780c */ /* 0x000fe40003f44270 */
[----:B------:R-:W-:Y:S01]  /*20320*/  PRMT R28, RZ, 0x7610, R28 ;  /* 0x00007610ff1c7816 */ /* 0x000fe2000000001c */
[----:B---3--:R0:W-:Y:S04]  /*20330*/  STL [R1+0x4], R18 ;  /* 0x0000041201007387 */ /* 0x0081e80000100800 */
[----:B0-----:R-:W2:Y:S04]  /*20340*/  LDL.LU R18, [R1+0x3e88] ;  /* 0x003e880001127983 */ /* 0x001ea80000300800 */
[----:B------:R-:W3:Y:S02]  /*20350*/  LDL R5, [R1+0xed0] ;  /* 0x000ed00001057983 */ /* 0x000ee40000100800 */
[----:B------:R-:W-:Y:S01]  /*20360*/  @P2 IMAD.MOV.U32 R4, RZ, RZ, R29 ;  /* 0x000000ffff042224 */ /* 0x000fe200078e001d */
[----:B------:R-:W-:Y:S01]  /*20370*/  PRMT R27, RZ, 0x7610, R27 ;  /* 0x00007610ff1b7816 */ /* 0x000fe2000000001b */
[----:B------:R-:W2:Y:S04]  /*20380*/  LDL R29, [R1+0xe4c] ;  /* 0x000e4c00011d7983 */ /* 0x000ea80000100800 */
[----:B---3--:R0:W3:Y:S02]  /*20390*/  @P2 LDG.E.U16 R28, desc[UR12][R4.64] ;  /* 0x0000000c041c2981 */ /* 0x0080e4000c1e1500 */
[----:B0-----:R-:W-:-:S02]  /*203a0*/  @P2 IMAD.MOV.U32 R4, RZ, RZ, R14 ;  /* 0x000000ffff042224 */ /* 0x001fc400078e000e */
[----:B------:R-:W-:-:S05]  /*203b0*/  @P2 IMAD.MOV.U32 R5, RZ, RZ, R15 ;  /* 0x000000ffff052224 */ /* 0x000fca00078e000f */
[----:B------:R4:W2:Y:S01]  /*203c0*/  @P2 LDG.E.U16 R27, desc[UR12][R4.64] ;  /* 0x0000000c041b2981 */ /* 0x0008a2000c1e1500 */
[----:B------:R-:W-:-:S03]  /*203d0*/  ISETP.GT.AND P3, PT, R3, 0x79, PT ;  /* 0x000000790300780c */ /* 0x000fc60003f64270 */
[----:B---3--:R0:W-:Y:S04]  /*203e0*/  STL [R1+0x3e64], R28 ;  /* 0x003e641c01007387 */ /* 0x0081e80000100800 */
[----:B------:R-:W3:Y:S04]  /*203f0*/  LDL R5, [R1+0xe50] ;  /* 0x000e500001057983 */ /* 0x000ee80000100800 */
[----:B------:R-:W3:Y:S04]  /*20400*/  LDL R15, [R1+0xec0] ;  /* 0x000ec000010f7983 */ /* 0x000ee80000100800 */
[----:B------:R-:W3:Y:S04]  /*20410*/  LDL R14, [R1+0xec4] ;  /* 0x000ec400010e7983 */ /* 0x000ee80000100800 */
[----:B0-----:R-:W3:Y:S01]  /*20420*/  LDL R28, [R1+0xe48] ;  /* 0x000e4800011c7983 */ /* 0x001ee20000100800 */
[----:B------:R-:W-:-:S02]  /*20430*/  PRMT R13, RZ, 0x7610, R13 ;  /* 0x00007610ff0d7816 */ /* 0x000fc4000000000d */
[----:B----4-:R-:W-:Y:S01]  /*20440*/  @P3 MOV R4, R2 ;  /* 0x0000000200043202 */ /* 0x010fe20000000f00 */
[----:B--2---:R0:W-:Y:S04]  /*20450*/  STL [R1+0x3e68], R27 ;  /* 0x003e681b01007387 */ /* 0x0041e80000100800 */
[----:B------:R-:W2:Y:S04]  /*20460*/  LDL R2, [R1+0xebc] ;  /* 0x000ebc0001027983 */ /* 0x000ea80000100800 */
[----:B0-----:R-:W4:Y:S01]  /*20470*/  LDL R27, [R1+0xeb8] ;  /* 0x000eb800011b7983 */ /* 0x001f220000100800 */
[----:B------:R-:W-:-:S02]  /*20480*/  ISETP.GT.AND P2, PT, R3, 0x72, PT ;  /* 0x000000720300780c */ /* 0x000fc40003f44270 */
[----:B------:R-:W-:Y:S02]  /*20490*/  PRMT R12, RZ, 0x7610, R12 ;  /* 0x00007610ff0c7816 */ /* 0x000fe4000000000c */
[----:B------:R-:W-:Y:S01]  /*204a0*/  PRMT R26, RZ, 0x7610, R26 ;  /* 0x00007610ff1a7816 */ /* 0x000fe2000000001a */
[----:B---3--:R0:W3:Y:S02]  /*204b0*/  @P3 LDG.E.U16 R13, desc[UR12][R4.64] ;  /* 0x0000000c040d3981 */ /* 0x0080e4000c1e1500 */
[----:B0-----:R-:W-:Y:S02]  /*204c0*/  @P3 IMAD.MOV.U32 R4, RZ, RZ, R29 ;  /* 0x000000ffff043224 */ /* 0x001fe400078e001d */
[----:B------:R-:W-:-:S05]  /*204d0*/  @P3 IMAD.MOV.U32 R5, RZ, RZ, R28 ;  /* 0x000000ffff053224 */ /* 0x000fca00078e001c */
[----:B------:R0:W3:Y:S02]  /*204e0*/  @P3 LDG.E.U16 R12, desc[UR12][R4.64] ;  /* 0x0000000c040c3981 */ /* 0x0000e4000c1e1500 */
[----:B0-----:R-:W-:Y:S02]  /*204f0*/  @P2 IMAD.MOV.U32 R4, RZ, RZ, R14 ;  /* 0x000000ffff042224 */ /* 0x001fe400078e000e */
[----:B------:R-:W-:-:S05]  /*20500*/  @P2 IMAD.MOV.U32 R5, RZ, RZ, R15 ;  /* 0x000000ffff052224 */ /* 0x000fca00078e000f */
[----:B------:R2:W3:Y:S01]  /*20510*/  @P2 LDG.E.U16 R26, desc[UR12][R4.64] ;  /* 0x0000000c041a2981 */ /* 0x0004e2000c1e1500 */
[----:B------:R-:W-:Y:S01]  /*20520*/  PRMT R25, RZ, 0x7610, R25 ;  /* 0x00007610ff197816 */ /* 0x000fe20000000019 */
[----:B--2---:R-:W-:Y:S02]  /*20530*/  @P2 IMAD.MOV.U32 R4, RZ, RZ, R2 ;  /* 0x000000ffff042224 */ /* 0x004fe400078e0002 */
[----:B----4-:R-:W-:-:S05]  /*20540*/  @P2 IMAD.MOV.U32 R5, RZ, RZ, R27 ;  /* 0x000000ffff052224 */ /* 0x010fca00078e001b */
[----:B------:R-:W2:Y:S04]  /*20550*/  @P2 LDG.E.U16 R25, desc[UR12][R4.64] ;  /* 0x0000000c04192981 */ /* 0x000ea8000c1e1500 */
[----:B---3--:R0:W-:Y:S04]  /*20560*/  STL [R1+0x3e6c], R13 ;  /* 0x003e6c0d01007387 */ /* 0x0081e80000100800 */
[----:B------:R-:W3:Y:S04]  /*20570*/  LDL R28, [R1+0xe40] ;  /* 0x000e4000011c7983 */ /* 0x000ee80000100800 */
[----:B0-----:R-:W4:Y:S04]  /*20580*/  LDL R13, [R1+0xe44] ;  /* 0x000e4400010d7983 */ /* 0x001f280000100800 */
[----:B------:R-:W-:Y:S04]  /*20590*/  STL [R1+0x3e70], R12 ;  /* 0x003e700c01007387 */ /* 0x000fe80000100800 */
[----:B------:R-:W4:Y:S04]  /*205a0*/  LDL R15, [R1+0xe38] ;  /* 0x000e3800010f7983 */ /* 0x000f280000100800 */
[----:B------:R-:W4:Y:S04]  /*205b0*/  LDL R14, [R1+0xe3c] ;  /* 0x000e3c00010e7983 */ /* 0x000f280000100800 */
[----:B------:R0:W-:Y:S04]  /*205c0*/  STL [R1+0x3e4c], R26 ;  /* 0x003e4c1a01007387 */ /* 0x0001e80000100800 */
[----:B------:R-:W4:Y:S04]  /*205d0*/  LDL R27, [R1+0xeb0] ;  /* 0x000eb000011b7983 */ /* 0x000f280000100800 */
[----:B------:R-:W4:Y:S01]  /*205e0*/  LDL R2, [R1+0xeb4] ;  /* 0x000eb40001027983 */ /* 0x000f220000100800 */
[----:B------:R-:W-:-:S02]  /*205f0*/  ISETP.GT.AND P3, PT, R3, 0x7a, PT ;  /* 0x0000007a0300780c */ /* 0x000fc40003f64270 */
[----:B------:R-:W-:Y:S01]  /*20600*/  PRMT R11, RZ, 0x7610, R11 ;  /* 0x00007610ff0b7816 */ /* 0x000fe2000000000b */
[----:B--2---:R-:W-:Y:S04]  /*20610*/  STL [R1+0x3e50], R25 ;  /* 0x003e501901007387 */ /* 0x004fe80000100800 */
[----:B0-----:R-:W2:Y:S01]  /*20620*/  LDL R26, [R1+0xea8] ;  /* 0x000ea800011a7983 */ /* 0x001ea20000100800 */
[----:B------:R-:W-:Y:S02]  /*20630*/  ISETP.GT.AND P2, PT, R3, 0x73, PT ;  /* 0x000000730300780c */ /* 0x000fe40003f44270 */
[----:B------:R-:W-:Y:S02]  /*20640*/  PRMT R10, RZ, 0x7610, R10 ;  /* 0x00007610ff0a7816 */ /* 0x000fe4000000000a */
[----:B------:R-:W-:Y:S01]  /*20650*/  PRMT R23, RZ, 0x7610, R23 ;  /* 0x00007610ff177816 */ /* 0x000fe20000000017 */
[----:B---3--:R-:W-:-:S02]  /*20660*/  @P3 IMAD.MOV.U32 R5, RZ, RZ, R28 ;  /* 0x000000ffff053224 */ /* 0x008fc400078e001c */
[----:B----4-:R-:W-:Y:S02]  /*20670*/  @P3 IMAD.MOV.U32 R4, RZ, RZ, R13 ;  /* 0x000000ffff043224 */ /* 0x010fe400078e000d */
[----:B------:R-:W3:Y:S04]  /*20680*/  LDL R13, [R1+0xeac] ;  /* 0x000eac00010d7983 */ /* 0x000ee80000100800 */
[----:B------:R0:W4:Y:S02]  /*20690*/  @P3 LDG.E.U16 R11, desc[UR12][R4.64] ;  /* 0x0000000c040b3981 */ /* 0x000124000c1e1500 */
[----:B0-----:R-:W-:Y:S02]  /*206a0*/  @P3 IMAD.MOV.U32 R4, RZ, RZ, R14 ;  /* 0x000000ffff043224 */ /* 0x001fe400078e000e */
[----:B------:R-:W-:-:S05]  /*206b0*/  @P3 IMAD.MOV.U32 R5, RZ, RZ, R15 ;  /* 0x000000ffff053224 */ /* 0x000fca00078e000f */
[----:B------:R0:W4:Y:S02]  /*206c0*/  @P3 LDG.E.U16 R10, desc[UR12][R4.64] ;  /* 0x0000000c040a3981 */ /* 0x000124000c1e1500 */
[----:B0-----:R-:W-:Y:S02]  /*206d0*/  @P2 IMAD.MOV.U32 R4, RZ, RZ, R2 ;  /* 0x000000ffff042224 */ /* 0x001fe400078e0002 */
[----:B------:R-:W-:-:S05]  /*206e0*/  @P2 IMAD.MOV.U32 R5, RZ, RZ, R27 ;  /* 0x000000ffff052224 */ /* 0x000fca00078e001b */
[----:B------:R2:W4:Y:S01]  /*206f0*/  @P2 LDG.E.U16 R23, desc[UR12][R4.64] ;  /* 0x0000000c04172981 */ /* 0x000522000c1e1500 */
[----:B------:R-:W-:Y:S01]  /*20700*/  PRMT R22, RZ, 0x7610, R22 ;  /* 0x00007610ff167816 */ /* 0x000fe20000000016 */
[----:B--2---:R-:W-:Y:S02]  /*20710*/  @P2 IMAD.MOV.U32 R5, RZ, RZ, R26 ;  /* 0x000000ffff052224 */ /* 0x004fe400078e001a */
[----:B---3--:R-:W-:Y:S01]  /*20720*/  @P2 IMAD.MOV.U32 R4, RZ, RZ, R13 ;  /* 0x000000ffff042224 */ /* 0x008fe200078e000d */
[----:B----4-:R-:W-:Y:S04]  /*20730*/  STL [R1+0x3e54], R11 ;  /* 0x003e540b01007387 */ /* 0x010fe80000100800 */
[----:B------:R-:W2:Y:S04]  /*20740*/  LDL R15, [R1+0xe30] ;  /* 0x000e3000010f7983 */ /* 0x000ea80000100800 */
[----:B------:R-:W3:Y:S04]  /*20750*/  LDL R14, [R1+0xe34] ;  /* 0x000e3400010e7983 */ /* 0x000ee80000100800 */
[----:B------:R2:W4:Y:S04]  /*20760*/  @P2 LDG.E.U16 R22, desc[UR12][R4.64] ;  /* 0x0000000c04162981 */ /* 0x000528000c1e1500 */
[----:B------:R-:W-:Y:S04]  /*20770*/  STL [R1+0x3e58], R10 ;  /* 0x003e580a01007387 */ /* 0x000fe80000100800 */
[----:B------:R-:W4:Y:S04]  /*20780*/  LDL R27, [R1+0xe28] ;  /* 0x000e2800011b7983 */ /* 0x000f280000100800 */
[----:B------:R-:W4:Y:S04]  /*20790*/  LDL R2, [R1+0xe2c] ;  /* 0x000e2c0001027983 */ /* 0x000f280000100800 */
[----:B------:R0:W-:Y:S04]  /*207a0*/  STL [R1+0x3e30], R23 ;  /* 0x003e301701007387 */ /* 0x0001e80000100800 */
[----:B------:R-:W4:Y:S04]  /*207b0*/  LDL R26, [R1+0xf08] ;  /* 0x000f0800011a7983 */ /* 0x000f280000100800 */
[----:B------:R-:W4:Y:S01]  /*207c0*/  LDL R13, [R1+0xf0c] ;  /* 0x000f0c00010d7983 */ /* 0x000f220000100800 */
[----:B------:R-:W-:-:S02]  /*207d0*/  ISETP.GT.AND P3, PT, R3, 0x7b, PT ;  /* 0x0000007b0300780c */ /* 0x000fc40003f64270 */
[----:B------:R-:W-:Y:S02]  /*207e0*/  PRMT R9, RZ, 0x7610, R9 ;  /* 0x00007610ff097816 */ /* 0x000fe40000000009 */
[----:B------:R-:W-:Y:S02]  /*207f0*/  PRMT R8, RZ, 0x7610, R8 ;  /* 0x00007610ff087816 */ /* 0x000fe40000000008 */
[----:B------:R-:W-:-:S07]  /*20800*/  PRMT R24, RZ, 0x7610, R24 ;  /* 0x00007610ff187816 */ /* 0x000fce0000000018 */
[----:B--2---:R-:W-:Y:S02]  /*20810*/  @P3 IMAD.MOV.U32 R5, RZ, RZ, R15 ;  /* 0x000000ffff053224 */ /* 0x004fe400078e000f */
[----:B---3--:R-:W-:Y:S01]  /*20820*/  @P3 IMAD.MOV.U32 R4, RZ, RZ, R14 ;  /* 0x000000ffff043224 */ /* 0x008fe200078e000e */
[----:B----4-:R-:W-:Y:S04]  /*20830*/  STL [R1+0x3e34], R22 ;  /* 0x003e341601007387 */ /* 0x010fe80000100800 */
[----:B------:R-:W2:Y:S04]  /*20840*/  LDL R15, [R1+0xea0] ;  /* 0x000ea000010f7983 */ /* 0x000ea80000100800 */
[----:B------:R-:W3:Y:S04]  /*20850*/  LDL R14, [R1+0xea4] ;  /* 0x000ea400010e7983 */ /* 0x000ee80000100800 */
[----:B------:R1:W4:Y:S02]  /*20860*/  @P3 LDG.E.U16 R9, desc[UR12][R4.64] ;  /* 0x0000000c04093981 */ /* 0x000324000c1e1500 */
[----:B-1----:R-:W-:-:S02]  /*20870*/  @P3 IMAD.MOV.U32 R5, RZ, RZ, R27 ;  /* 0x000000ffff053224 */ /* 0x002fc400078e001b */
[----:B------:R-:W-:-:S05]  /*20880*/  @P3 IMAD.MOV.U32 R4, RZ, RZ, R2 ;  /* 0x000000ffff043224 */ /* 0x000fca00078e0002 */
[----:B------:R1:W4:Y:S02]  /*20890*/  @P3 LDG.E.U16 R8, desc[UR12][R4.64] ;  /* 0x0000000c04083981 */ /* 0x000324000c1e1500 */
[----:B-1----:R-:W-:Y:S01]  /*208a0*/  @P1 MOV R5, R26 ;  /* 0x0000001a00051202 */ /* 0x002fe20000000f00 */
[----:B------:R-:W-:-:S05]  /*208b0*/  @P1 IMAD.MOV.U32 R4, RZ, RZ, R13 ;  /* 0x000000ffff041224 */ /* 0x000fca00078e000d */
[----:B------:R2:W4:Y:S01]  /*208c0*/  @P1 LDG.E.U16 R24, desc[UR12][R4.64] ;  /* 0x0000000c04181981 */ /* 0x000522000c1e1500 */
[----:B------:R-:W-:Y:S02]  /*208d0*/  ISETP.GT.AND P2, PT, R3, 0x74, PT ;  /* 0x000000740300780c */ /* 0x000fe40003f44270 */
[----:B------:R-:W-:-:S11]  /*208e0*/  PRMT R21, RZ, 0x7610, R21 ;  /* 0x00007610ff157816 */ /* 0x000fd60000000015 */
[----:B--2---:R-:W-:Y:S02]  /*208f0*/  @P2 IMAD.MOV.U32 R5, RZ, RZ, R15 ;  /* 0x000000ffff052224 */ /* 0x004fe400078e000f */
[----:B---3--:R-:W-:Y:S01]  /*20900*/  @P2 IMAD.MOV.U32 R4, RZ, RZ, R14 ;  /* 0x000000ffff042224 */ /* 0x008fe200078e000e */
[----:B----4-:R1:W-:Y:S04]  /*20910*/  STL [R1+0x3e38], R9 ;  /* 0x003e380901007387 */ /* 0x0103e80000100800 */
[----:B0-----:R-:W2:Y:S04]  /*20920*/  LDL R23, [R1+0xe98] ;  /* 0x000e980001177983 */ /* 0x001ea80000100800 */
[----:B------:R-:W3:Y:S04]  /*20930*/  LDL R2, [R1+0xe9c] ;  /* 0x000e9c0001027983 */ /* 0x000ee80000100800 */
[----:B------:R2:W4:Y:S04]  /*20940*/  @P2 LDG.E.U16 R21, desc[UR12][R4.64] ;  /* 0x0000000c04152981 */ /* 0x000528000c1e1500 */
[----:B------:R-:W-:Y:S04]  /*20950*/  STL [R1+0x3e3c], R8 ;  /* 0x003e3c0801007387 */ /* 0x000fe80000100800 */
[----:B------:R-:W4:Y:S04]  /*20960*/  LDL R13, [R1+0xe20] ;  /* 0x000e2000010d7983 */ /* 0x000f280000100800 */
[----:B-1----:R-:W4:Y:S04]  /*20970*/  LDL R9, [R1+0xe24] ;  /* 0x000e240001097983 */ /* 0x002f280000100800 */
[----:B------:R-:W-:Y:S04]  /*20980*/  STL [R1+0x3dd8], R24 ;  /* 0x003dd81801007387 */ /* 0x000fe80000100800 */
[----:B------:R-:W4:Y:S04]  /*20990*/  LDL R15, [R1+0xe18] ;  /* 0x000e1800010f7983 */ /* 0x000f280000100800 */
[----:B------:R-:W4:Y:S01]  /*209a0*/  LDL R14, [R1+0xe1c] ;  /* 0x000e1c00010e7983 */ /* 0x000f220000100800 */
[----:B------:R-:W-:-:S02]  /*209b0*/  PRMT R20, RZ, 0x7610, R20 ;  /* 0x00007610ff147816 */ /* 0x000fc40000000014 */
[----:B------:R-:W-:Y:S02]  /*209c0*/  ISETP.GT.AND P3, PT, R3, 0x7c, PT ;  /* 0x0000007c0300780c */ /* 0x000fe40003f64270 */
[----:B------:R-:W-:Y:S02]  /*209d0*/  PRMT R7, RZ, 0x7610, R7 ;  /* 0x00007610ff077816 */ /* 0x000fe40000000007 */
[----:B------:R-:W-:Y:S01]  /*209e0*/  PRMT R6, RZ, 0x7610, R6 ;  /* 0x00007610ff067816 */ /* 0x000fe20000000006 */
[----:B--2---:R-:W-:Y:S02]  /*209f0*/  @P2 IMAD.MOV.U32 R5, RZ, RZ, R23 ;  /* 0x000000ffff052224 */ /* 0x004fe400078e0017 */
[----:B---3--:R-:W-:Y:S01]  /*20a00*/  @P2 IMAD.MOV.U32 R4, RZ, RZ, R2 ;  /* 0x000000ffff042224 */ /* 0x008fe200078e0002 */
[----:B----4-:R0:W-:Y:S04]  /*20a10*/  STL [R1+0x3e20], R21 ;  /* 0x003e201501007387 */ /* 0x0101e80000100800 */
[----:B------:R-:W2:Y:S04]  /*20a20*/  LDL R2, [R1+0xe94] ;  /* 0x000e940001027983 */ /* 0x000ea80000100800 */
[----:B------:R1:W3:Y:S04]  /*20a30*/  @P2 LDG.E.U16 R20, desc[UR12][R4.64] ;  /* 0x0000000c04142981 */ /* 0x0002e8000c1e1500 */
[----:B0-----:R-:W4:Y:S01]  /*20a40*/  LDL R21, [R1+0xe90] ;  /* 0x000e900001157983 */ /* 0x001f220000100800 */
[----:B-1----:R-:W-:-:S02]  /*20a50*/  @P3 IMAD.MOV.U32 R5, RZ, RZ, R13 ;  /* 0x000000ffff053224 */ /* 0x002fc400078e000d */
[----:B------:R-:W-:-:S05]  /*20a60*/  @P3 IMAD.MOV.U32 R4, RZ, RZ, R9 ;  /* 0x000000ffff043224 */ /* 0x000fca00078e0009 */
[----:B------:R0:W4:Y:S02]  /*20a70*/  @P3 LDG.E.U16 R7, desc[UR12][R4.64] ;  /* 0x0000000c04073981 */ /* 0x000124000c1e1500 */
[----:B0-----:R-:W-:Y:S02]  /*20a80*/  @P3 IMAD.MOV.U32 R5, RZ, RZ, R15 ;  /* 0x000000ffff053224 */ /* 0x001fe400078e000f */
[----:B------:R-:W-:-:S05]  /*20a90*/  @P3 IMAD.MOV.U32 R4, RZ, RZ, R14 ;  /* 0x000000ffff043224 */ /* 0x000fca00078e000e */
[----:B------:R2:W4:Y:S01]  /*20aa0*/  @P3 LDG.E.U16 R6, desc[UR12][R4.64] ;  /* 0x0000000c04063981 */ /* 0x000522000c1e1500 */
[----:B------:R-:W-:Y:S02]  /*20ab0*/  ISETP.GT.AND P1, PT, R3, 0x75, PT ;  /* 0x000000750300780c */ /* 0x000fe40003f24270 */
[----:B------:R-:W-:-:S11]  /*20ac0*/  PRMT R19, RZ, 0x7610, R19 ;  /* 0x00007610ff137816 */ /* 0x000fd60000000013 */
[----:B--2---:R-:W-:Y:S01]  /*20ad0*/  @P1 IMAD.MOV.U32 R4, RZ, RZ, R2 ;  /* 0x000000ffff041224 */ /* 0x004fe200078e0002 */
[----:B---3--:R-:W-:Y:S04]  /*20ae0*/  STL [R1+0x3e24], R20 ;  /* 0x003e241401007387 */ /* 0x008fe80000100800 */
[----:B------:R-:W2:Y:S04]  /*20af0*/  LDL R13, [R1+0xe88] ;  /* 0x000e8800010d7983 */ /* 0x000ea80000100800 */
[----:B------:R-:W3:Y:S01]  /*20b00*/  LDL R9, [R1+0xe8c] ;  /* 0x000e8c0001097983 */ /* 0x000ee20000100800 */
[----:B----4-:R-:W-:-:S05]  /*20b10*/  @P1 IMAD.MOV.U32 R5, RZ, RZ, R21 ;  /* 0x000000ffff051224 */ /* 0x010fca00078e0015 */
[----:B------:R2:W4:Y:S04]  /*20b20*/  @P1 LDG.E.U16 R19, desc[UR12][R4.64] ;  /* 0x0000000c04131981 */ /* 0x000528000c1e1500 */
[----:B------:R0:W-:Y:S04]  /*20b30*/  STL [R1+0x3e28], R7 ;  /* 0x003e280701007387 */ /* 0x0001e80000100800 */
[----:B------:R-:W3:Y:S04]  /*20b40*/  LDL R15, [R1+0xe10] ;  /* 0x000e1000010f7983 */ /* 0x000ee80000100800 */
[----:B------:R-:W3:Y:S04]  /*20b50*/  LDL R14, [R1+0xe14] ;  /* 0x000e1400010e7983 */ /* 0x000ee80000100800 */
[----:B------:R-:W-:Y:S04]  /*20b60*/  STL [R1+0x3e2c], R6 ;  /* 0x003e2c0601007387 */ /* 0x000fe80000100800 */
[----:B------:R-:W3:Y:S04]  /*20b70*/  LDL R23, [R1+0xe08] ;  /* 0x000e080001177983 */ /* 0x000ee80000100800 */
[----:B------:R-:W3:Y:S01]  /*20b80*/  LDL R2, [R1+0xe0c] ;  /* 0x000e0c0001027983 */ /* 0x000ee20000100800 */
[----:B------:R-:W-:-:S02]  /*20b90*/  ISETP.GT.AND P2, PT, R3, 0x7d, PT ;  /* 0x0000007d0300780c */ /* 0x000fc40003f44270 */
[----:B------:R-:W-:Y:S01]  /*20ba0*/  PRMT R18, RZ, 0x7610, R18 ;  /* 0x00007610ff127816 */ /* 0x000fe20000000012 */
[----:B--2---:R-:W-:Y:S01]  /*20bb0*/  @P1 IMAD.MOV.U32 R5, RZ, RZ, R13 ;  /* 0x000000ffff051224 */ /* 0x004fe200078e000d */
[----:B----4-:R-:W-:Y:S04]  /*20bc0*/  STL [R1+0x3ddc], R19 ;  /* 0x003ddc1301007387 */ /* 0x010fe80000100800 */
[----:B------:R-:W2:Y:S04]  /*20bd0*/  LDL R21, [R1+0xf78] ;  /* 0x000f780001157983 */ /* 0x000ea80000100800 */
[----:B------:R-:W4:Y:S01]  /*20be0*/  LDL R13, [R1+0xf7c] ;  /* 0x000f7c00010d7983 */ /* 0x000f220000100800 */
[----:B---3--:R-:W-:-:S03]  /*20bf0*/  @P1 IMAD.MOV.U32 R4, RZ, RZ, R9 ;  /* 0x000000ffff041224 */ /* 0x008fc600078e0009 */
[----:B0-----:R-:W3:Y:S04]  /*20c00*/  LDL R7, [R1+0xf74] ;  /* 0x000f740001077983 */ /* 0x001ee80000100800 */
[----:B------:R-:W3:Y:S04]  /*20c10*/  LDL R9, [R1+0xf70] ;  /* 0x000f700001097983 */ /* 0x000ee80000100800 */
[----:B------:R0:W3:Y:S02]  /*20c20*/  @P1 LDG.E.U16 R18, desc[UR12][R4.64] ;  /* 0x0000000c04121981 */ /* 0x0000e4000c1e1500 */
[----:B0-----:R-:W-:-:S02]  /*20c30*/  PRMT R5, RZ, 0x7610, R5 ;  /* 0x00007610ff057816 */ /* 0x001fc40000000005 */
[----:B------:R-:W-:-:S04]  /*20c40*/  PRMT R4, RZ, 0x7610, R4 ;  /* 0x00007610ff047816 */ /* 0x000fc80000000004 */
[----:B------:R0:W3:Y:S02]  /*20c50*/  @P2 LDG.E.U16 R5, desc[UR12][R14.64] ;  /* 0x0000000c0e052981 */ /* 0x0000e4000c1e1500 */
[----:B0-----:R-:W-:Y:S02]  /*20c60*/  @P2 IMAD.MOV.U32 R14, RZ, RZ, R2 ;  /* 0x000000ffff0e2224 */ /* 0x001fe400078e0002 */
[----:B------:R-:W-:-:S05]  /*20c70*/  @P2 IMAD.MOV.U32 R15, RZ, RZ, R23 ;  /* 0x000000ffff0f2224 */ /* 0x000fca00078e0017 */
[----:B------:R2:W3:Y:S01]  /*20c80*/  @P2 LDG.E.U16 R4, desc[UR12][R14.64] ;  /* 0x0000000c0e042981 */ /* 0x0004e2000c1e1500 */
[----:B------:R-:W-:Y:S02]  /*20c90*/  PRMT R12, RZ, 0x7610, R12 ;  /* 0x00007610ff0c7816 */ /* 0x000fe4000000000c */
[----:B------:R-:W-:Y:S01]  /*20ca0*/  ISETP.GT.AND P1, PT, R3, 0x67, PT ;  /* 0x000000670300780c */ /* 0x000fe20003f24270 */
[----:B--2---:R-:W-:Y:S02]  /*20cb0*/  @P0 IMAD.MOV.U32 R15, RZ, RZ, R21 ;  /* 0x000000ffff0f0224 */ /* 0x004fe400078e0015 */
[----:B----4-:R-:W-:-:S05]  /*20cc0*/  @P0 IMAD.MOV.U32 R14, RZ, RZ, R13 ;  /* 0x000000ffff0e0224 */ /* 0x010fca00078e000d */
[----:B------:R0:W2:Y:S04]  /*20cd0*/  @P0 LDG.E.U16 R12, desc[UR12][R14.64] ;  /* 0x0000000c0e0c0981 */ /* 0x0000a8000c1e1500 */
[----:B---3--:R1:W-:Y:S01]  /*20ce0*/  STL [R1+0x3de0], R18 ;  /* 0x003de01201007387 */ /* 0x0083e20000100800 */
[----:B0-----:R-:W-:Y:S02]  /*20cf0*/  @P1 IMAD.MOV.U32 R14, RZ, RZ, R7 ;  /* 0x000000ffff0e1224 */ /* 0x001fe400078e0007 */
[----:B------:R-:W-:Y:S01]  /*20d00*/  @P1 IMAD.MOV.U32 R15, RZ, RZ, R9 ;  /* 0x000000ffff0f1224 */ /* 0x000fe200078e0009 */
[----:B------:R-:W-:Y:S04]  /*20d10*/  STL [R1+0x3de4], R5 ;  /* 0x003de40501007387 */ /* 0x000fe80000100800 */
[----:B------:R-:W3:Y:S04]  /*20d20*/  LDL R26, [R1+0xf68] ;  /* 0x000f6800011a7983 */ /* 0x000ee80000100800 */
[----:B------:R-:W4:Y:S04]  /*20d30*/  LDL R2, [R1+0xf6c] ;  /* 0x000f6c0001027983 */ /* 0x000f280000100800 */
[----:B------:R0:W-:Y:S04]  /*20d40*/  STL [R1+0x3de8], R4 ;  /* 0x003de80401007387 */ /* 0x0001e80000100800 */
[----:B------:R-:W3:Y:S04]  /*20d50*/  LDL R24, [R1+0xf00] ;  /* 0x000f000001187983 */ /* 0x000ee80000100800 */
[----:B------:R-:W3:Y:S04]  /*20d60*/  LDL R23, [R1+0xf04] ;  /* 0x000f040001177983 */ /* 0x000ee80000100800 */
[----:B------:R-:W3:Y:S04]  /*20d70*/  LDL R21, [R1+0xef8] ;  /* 0x000ef80001157983 */ /* 0x000ee80000100800 */
[----:B-1----:R-:W3:Y:S04]  /*20d80*/  LDL R18, [R1+0xefc] ;  /* 0x000efc0001127983 */ /* 0x002ee80000100800 */
[----:B------:R-:W3:Y:S01]  /*20d90*/  LDL R13, [R1+0xef0] ;  /* 0x000ef000010d7983 */ /* 0x000ee20000100800 */
[----:B0-----:R-:W-:-:S06]  /*20da0*/  PRMT R4, RZ, 0x7610, R4 ;  /* 0x00007610ff047816 */ /* 0x001fcc0000000004 */
[----:B------:R4:W3:Y:S04]  /*20db0*/  @P1 LDG.E.U16 R4, desc[UR12][R14.64] ;  /* 0x0000000c0e041981 */ /* 0x0008e8000c1e1500 */
[----:B--2---:R0:W-:Y:S04]  /*20dc0*/  STL [R1+0x2cc], R12 ;  /* 0x0002cc0c01007387 */ /* 0x0041e80000100800 */
[----:B------:R-:W2:Y:S04]  /*20dd0*/  LDL R9, [R1+0xee8] ;  /* 0x000ee80001097983 */ /* 0x000ea80000100800 */
[----:B------:R-:W2:Y:S04]  /*20de0*/  LDL R7, [R1+0xeec] ;  /* 0x000eec0001077983 */ /* 0x000ea80000100800 */
[----:B0-----:R-:W2:Y:S01]  /*20df0*/  LDL R12, [R1+0xef4] ;  /* 0x000ef400010c7983 */ /* 0x001ea20000100800 */
[----:B----4-:R-:W-:-:S03]  /*20e00*/  @P1 IMAD.MOV.U32 R14, RZ, RZ, R2 ;  /* 0x000000ffff0e1224 */ /* 0x010fc600078e0002 */
[----:B---3--:R0:W-:Y:S04]  /*20e10*/  STL [R1+0x2c4], R4 ;  /* 0x0002c40401007387 */ /* 0x0081e80000100800 */
[----:B------:R-:W3:Y:S04]  /*20e20*/  LDL R2, [R1+0xe84] ;  /* 0x000e840001027983 */ /* 0x000ee80000100800 */
[----:B0-----:R-:W4:Y:S01]  /*20e30*/  LDL R4, [R1+0xe80] ;  /* 0x000e800001047983 */ /* 0x001f220000100800 */
[----:B------:R-:W-:Y:S02]  /*20e40*/  ISETP.GT.AND P0, PT, R3, 0x6e, PT ;  /* 0x0000006e0300780c */ /* 0x000fe40003f04270 */
[----:B------:R-:W-:-:S02]  /*20e50*/  PRMT R25, RZ, 0x7610, R25 ;  /* 0x00007610ff197816 */ /* 0x000fc40000000019 */
[----:B------:R-:W-:Y:S02]  /*20e60*/  @P1 MOV R15, R26 ;  /* 0x0000001a000f1202 */ /* 0x000fe40000000f00 */
[----:B------:R-:W-:-:S03]  /*20e70*/  PRMT R22, RZ, 0x7610, R22 ;  /* 0x00007610ff167816 */ /* 0x000fc60000000016 */
[----:B------:R0:W4:Y:S01]  /*20e80*/  @P1 LDG.E.U16 R25, desc[UR12][R14.64] ;  /* 0x0000000c0e191981 */ /* 0x000122000c1e1500 */
[----:B------:R-:W-:Y:S02]  /*20e90*/  ISETP.GT.AND P1, PT, R3, 0x6f, PT ;  /* 0x0000006f0300780c */ /* 0x000fe40003f24270 */
[----:B------:R-:W-:Y:S01]  /*20ea0*/  PRMT R17, RZ, 0x7610, R17 ;  /* 0x00007610ff117816 */ /* 0x000fe20000000011 */
[----:B0-----:R-:W-:Y:S02]  /*20eb0*/  @P0 IMAD.MOV.U32 R14, RZ, RZ, R23 ;  /* 0x000000ffff0e0224 */ /* 0x001fe400078e0017 */
[----:B------:R-:W-:-:S05]  /*20ec0*/  @P0 IMAD.MOV.U32 R15, RZ, RZ, R24 ;  /* 0x000000ffff0f0224 */ /* 0x000fca00078e0018 */
[----:B------:R0:W4:Y:S01]  /*20ed0*/  @P0 LDG.E.U16 R22, desc[UR12][R14.64] ;  /* 0x0000000c0e160981 */ /* 0x000122000c1e1500 */
[----:B------:R-:W-:Y:S01]  /*20ee0*/  PRMT R10, RZ, 0x7610, R10 ;  /* 0x00007610ff0a7816 */ /* 0x000fe2000000000a */
[----:B0-----:R-:W-:Y:S02]  /*20ef0*/  @P0 IMAD.MOV.U32 R14, RZ, RZ, R18 ;  /* 0x000000ffff0e0224 */ /* 0x001fe400078e0012 */
[----:B------:R-:W-:-:S05]  /*20f00*/  @P0 IMAD.MOV.U32 R15, RZ, RZ, R21 ;  /* 0x000000ffff0f0224 */ /* 0x000fca00078e0015 */
[----:B------:R0:W4:Y:S01]  /*20f10*/  @P0 LDG.E.U16 R17, desc[UR12][R14.64] ;  /* 0x0000000c0e110981 */ /* 0x000122000c1e1500 */
[----:B------:R-:W-:Y:S01]  /*20f20*/  PRMT R6, RZ, 0x7610, R6 ;  /* 0x00007610ff067816 */ /* 0x000fe20000000006 */
[----:B0-----:R-:W-:Y:S02]  /*20f30*/  @P1 IMAD.MOV.U32 R15, RZ, RZ, R13 ;  /* 0x000000ffff0f1224 */ /* 0x001fe400078e000d */
[----:B--2---:R-:W-:-:S05]  /*20f40*/  @P1 IMAD.MOV.U32 R14, RZ, RZ, R12 ;  /* 0x000000ffff0e1224 */ /* 0x004fca00078e000c */
[----:B------:R0:W2:Y:S02]  /*20f50*/  @P1 LDG.E.U16 R10, desc[UR12][R14.64] ;  /* 0x0000000c0e0a1981 */ /* 0x0000a4000c1e1500 */
[----:B0-----:R-:W-:Y:S02]  /*20f60*/  @P1 IMAD.MOV.U32 R14, RZ, RZ, R7 ;  /* 0x000000ffff0e1224 */ /* 0x001fe400078e0007 */
[----:B------:R-:W-:Y:S01]  /*20f70*/  @P1 IMAD.MOV.U32 R15, RZ, RZ, R9 ;  /* 0x000000ffff0f1224 */ /* 0x000fe200078e0009 */
[----:B------:R-:W-:Y:S02]  /*20f80*/  ISETP.GT.AND P0, PT, R3, 0x76, PT ;  /* 0x000000760300780c */ /* 0x000fe40003f04270 */
[----:B------:R-:W-:Y:S01]  /*20f90*/  PRMT R0, RZ, 0x7610, R0 ;  /* 0x00007610ff007816 */ /* 0x000fe20000000000 */
[----:B------:R-:W2:Y:S04]  /*20fa0*/  LDL R7, [R1+0xe78] ;  /* 0x000e780001077983 */ /* 0x000ea80000100800 */
[----:B------:R3:W2:Y:S06]  /*20fb0*/  @P1 LDG.E.U16 R6, desc[UR12][R14.64] ;  /* 0x0000000c0e061981 */ /* 0x0006ac000c1e1500 */
[----:B---3--:R-:W-:-:S02]  /*20fc0*/  @P0 IMAD.MOV.U32 R14, RZ, RZ, R2 ;  /* 0x000000ffff0e0224 */ /* 0x008fc400078e0002 */
[----:B----4-:R-:W-:-:S05]  /*20fd0*/  @P0 IMAD.MOV.U32 R15, RZ, RZ, R4 ;  /* 0x000000ffff0f0224 */ /* 0x010fca00078e0004 */
[----:B------:R-:W3:Y:S04]  /*20fe0*/  @P0 LDG.E.U16 R0, desc[UR12][R14.64] ;  /* 0x0000000c0e000981 */ /* 0x000ee8000c1e1500 */
[----:B--2---:R0:W-:Y:S04]  /*20ff0*/  STL [R1+0x2a0], R6 ;  /* 0x0002a00601007387 */ /* 0x0041e80000100800 */
[----:B------:R-:W2:Y:S04]  /*21000*/  LDL R4, [R1+0xe70] ;  /* 0x000e700001047983 */ /* 0x000ea80000100800 */
[----:B------:R-:W4:Y:S04]  /*21010*/  LDL R2, [R1+0xe74] ;  /* 0x000e740001027983 */ /* 0x000f280000100800 */
[----:B------:R-:W2:Y:S04]  /*21020*/  LDL R18, [R1+0xe68] ;  /* 0x000e680001127983 */ /* 0x000ea80000100800 */
[----:B0-----:R-:W2:Y:S04]  /*21030*/  LDL R6, [R1+0xe7c] ;  /* 0x000e7c0001067983 */ /* 0x001ea80000100800 */
[----:B------:R0:W-:Y:S04]  /*21040*/  STL [R1+0x2ac], R17 ;  /* 0x0002ac1101007387 */ /* 0x0001e80000100800 */
[----:B------:R-:W4:Y:S04]  /*21050*/  LDL R13, [R1+0xe00] ;  /* 0x000e0000010d7983 */ /* 0x000f280000100800 */
[----:B------:R-:W4:Y:S04]  /*21060*/  LDL R12, [R1+0xe04] ;  /* 0x000e0400010c7983 */ /* 0x000f280000100800 */
[----:B0-----:R-:W4:Y:S04]  /*21070*/  LDL R17, [R1+0xe6c] ;  /* 0x000e6c0001117983 */ /* 0x001f280000100800 */
[----:B---3--:R-:W-:Y:S04]  /*21080*/  STL [R1+0x3c00], R0 ;  /* 0x003c000001007387 */ /* 0x008fe80000100800 */
        /* <DEDUP_REMOVED lines=61> */
[----:B------:R-:W-:-:S03]  /*21460*/  ISETP.GT.AND P1, PT, R3, 0x77, PT ;  /* 0x000000770300780c */ /* 0x000fc60003f24270 */
[----:B------:R1:W-:Y:S04]  /*21470*/  STL [R1+0x3db0], R0 ;  /* 0x003db00001007387 */ /* 0x0003e80000100800 */
[----:B0-----:R-:W3:Y:S04]  /*21480*/  LDL R10, [R1+0xdf8] ;  /* 0x000df800010a7983 */ /* 0x001ee80000100800 */
[----:B------:R-:W3:Y:S01]  /*21490*/  LDL R9, [R1+0xdfc] ;  /* 0x000dfc0001097983 */ /* 0x000ee20000100800 */
[----:B------:R-:W-:Y:S01]  /*214a0*/  PRMT R20, RZ, 0x7610, R20 ;  /* 0x00007610ff147816 */ /* 0x000fe20000000014 */
[----:B------:R-:W-:-:S02]  /*214b0*/  @P0 IMAD.MOV.U32 R15, RZ, RZ, R7 ;  /* 0x000000ffff0f0224 */ /* 0x000fc400078e0007 */
[----:B------:R-:W3:Y:S01]  /*214c0*/  LDL R7, [R1+0xdf0] ;  /* 0x000df00001077983 */ /* 0x000ee20000100800 */
[----:B--2---:R-:W-:-:S03]  /*214d0*/  @P0 IMAD.MOV.U32 R14, RZ, RZ, R6 ;  /* 0x000000ffff0e0224 */ /* 0x004fc600078e0006 */
[----:B------:R-:W2:Y:S04]  /*214e0*/  LDL R6, [R1+0xdf4] ;  /* 0x000df40001067983 */ /* 0x000ea80000100800 */
[----:B------:R4:W2:Y:S02]  /*214f0*/  @P0 LDG.E.U16 R20, desc[UR12][R14.64] ;  /* 0x0000000c0e140981 */ /* 0x0008a4000c1e1500 */
[----:B----4-:R-:W-:Y:S02]  /*21500*/  @P1 IMAD.MOV.U32 R14, RZ, RZ, R2 ;  /* 0x000000ffff0e1224 */ /* 0x010fe400078e0002 */
[----:B------:R-:W-:Y:S01]  /*21510*/  @P1 IMAD.MOV.U32 R15, RZ, RZ, R4 ;  /* 0x000000ffff0f1224 */ /* 0x000fe200078e0004 */
[----:B------:R-:W4:Y:S04]  /*21520*/  LDL R2, [R1+0xdec] ;  /* 0x000dec0001027983 */ /* 0x000f280000100800 */
[----:B------:R-:W4:Y:S01]  /*21530*/  LDL R4, [R1+0xde8] ;  /* 0x000de80001047983 */ /* 0x000f220000100800 */
[----:B------:R-:W-:-:S02]  /*21540*/  PRMT R19, RZ, 0x7610, R19 ;  /* 0x00007610ff137816 */ /* 0x000fc40000000013 */
[----:B------:R-:W-:Y:S02]  /*21550*/  ISETP.GT.AND P0, PT, R3, 0x7e, PT ;  /* 0x0000007e0300780c */ /* 0x000fe40003f04270 */
[----:B------:R-:W-:Y:S02]  /*21560*/  PRMT R16, RZ, 0x7610, R16 ;  /* 0x00007610ff107816 */ /* 0x000fe40000000010 */
[----:B------:R0:W4:Y:S01]  /*21570*/  @P1 LDG.E.U16 R19, desc[UR12][R14.64] ;  /* 0x0000000c0e131981 */ /* 0x000122000c1e1500 */
[----:B------:R-:W-:Y:S01]  /*21580*/  PRMT R11, RZ, 0x7610, R11 ;  /* 0x00007610ff0b7816 */ /* 0x000fe2000000000b */
[----:B0-----:R-:W-:Y:S02]  /*21590*/  @P1 IMAD.MOV.U32 R14, RZ, RZ, R17 ;  /* 0x000000ffff0e1224 */ /* 0x001fe400078e0011 */
[----:B------:R-:W-:-:S05]  /*215a0*/  @P1 IMAD.MOV.U32 R15, RZ, RZ, R18 ;  /* 0x000000ffff0f1224 */ /* 0x000fca00078e0012 */
[----:B------:R0:W4:Y:S01]  /*215b0*/  @P1 LDG.E.U16 R16, desc[UR12][R14.64] ;  /* 0x0000000c0e101981 */ /* 0x000122000c1e1500 */
[----:B------:R-:W-:Y:S02]  /*215c0*/  ISETP.GT.AND P1, PT, R3, 0x7f, PT ;  /* 0x0000007f0300780c */ /* 0x000fe40003f24270 */
[----:B------:R-:W-:Y:S01]  /*215d0*/  PRMT R8, RZ, 0x7610, R8 ;  /* 0x00007610ff087816 */ /* 0x000fe20000000008 */
[----:B0-----:R-:W-:Y:S02]  /*215e0*/  @P0 IMAD.MOV.U32 R14, RZ, RZ, R12 ;  /* 0x000000ffff0e0224 */ /* 0x001fe400078e000c */
[----:B------:R-:W-:-:S05]  /*215f0*/  @P0 IMAD.MOV.U32 R15, RZ, RZ, R13 ;  /* 0x000000ffff0f0224 */ /* 0x000fca00078e000d */
[----:B------:R3:W4:Y:S01]  /*21600*/  @P0 LDG.E.U16 R11, desc[UR12][R14.64] ;  /* 0x0000000c0e0b0981 */ /* 0x000722000c1e1500 */
[----:B------:R-:W-:Y:S02]  /*21610*/  PRMT R5, RZ, 0x7610, R5 ;  /* 0x00007610ff057816 */ /* 0x000fe40000000005 */
[----:B-1----:R-:W-:Y:S02]  /*21620*/  PRMT R0, RZ, 0x7610, R0 ;  /* 0x00007610ff007816 */ /* 0x002fe40000000000 */
[----:B---3--:R-:W-:Y:S01]  /*21630*/  @P0 MOV R15, R10 ;  /* 0x0000000a000f0202 */ /* 0x008fe20000000f00 */
[----:B------:R-:W-:-:S05]  /*21640*/  @P0 IMAD.MOV.U32 R14, RZ, RZ, R9 ;  /* 0x000000ffff0e0224 */ /* 0x000fca00078e0009 */
[----:B------:R0:W3:Y:S02]  /*21650*/  @P0 LDG.E.U16 R8, desc[UR12][R14.64] ;  /* 0x0000000c0e080981 */ /* 0x0000e4000c1e1500 */
[----:B0-----:R-:W-:Y:S02]  /*21660*/  @P1 IMAD.MOV.U32 R15, RZ, RZ, R7 ;  /* 0x000000ffff0f1224 */ /* 0x001fe400078e0007 */
[----:B--2---:R-:W-:-:S05]  /*21670*/  @P1 IMAD.MOV.U32 R14, RZ, RZ, R6 ;  /* 0x000000ffff0e1224 */ /* 0x004fca00078e0006 */
[----:B------:R4:W2:Y:S02]  /*21680*/  @P1 LDG.E.U16 R5, desc[UR12][R14.64] ;  /* 0x0000000c0e051981 */ /* 0x0008a4000c1e1500 */
[----:B----4-:R-:W-:Y:S02]  /*21690*/  @P1 IMAD.MOV.U32 R14, RZ, RZ, R2 ;  /* 0x000000ffff0e1224 */ /* 0x010fe400078e0002 */
[----:B------:R-:W-:-:S05]  /*216a0*/  @P1 IMAD.MOV.U32 R15, RZ, RZ, R4 ;  /* 0x000000ffff0f1224 */ /* 0x000fca00078e0004 */
[----:B------:R-:W4:Y:S04]  /*216b0*/  @P1 LDG.E.U16 R0, desc[UR12][R14.64] ;  /* 0x0000000c0e001981 */ /* 0x000f28000c1e1500 */
        /* <DEDUP_REMOVED lines=15> */
[----:B------:R-:W0:Y:S03]  /*217b0*/  S2R R26, SR_TID.X ;  /* 0x00000000001a7919 */ /* 0x000e260000002100 */
        /* <DEDUP_REMOVED lines=8> */
[----:B------:R-:W-:Y:S01]  /*21840*/  STL [R1+0x3cd0], R14 ;  /* 0x003cd00e01007387 */ /* 0x000fe20000100800 */
[----:B------:R-:W0:Y:S01]  /*21850*/  S2R R2, SR_TID.X ;  /* 0x0000000000027919 */ /* 0x000e220000002100 */
[----:B------:R-:W-:Y:S06]  /*21860*/  BAR.SYNC.DEFER_BLOCKING 0x0 ;  /* 0x0000000000007b1d */ /* 0x000fec0000010000 */
[----:B------:R-:W-:Y:S04]  /*21870*/  STL [R1+0x27c], R11 ;  /* 0x00027c0b01007387 */ /* 0x000fe80000100800 */
[----:B------:R-:W-:Y:S04]  /*21880*/  STL [R1+0x3cd8], R14 ;  /* 0x003cd80e01007387 */ /* 0x000fe80000100800 */
[----:B------:R-:W-:Y:S04]  /*21890*/  STL [R1+0x3ce0], R14 ;  /* 0x003ce00e01007387 */ /* 0x000fe80000100800 */
[----:B------:R-:W-:Y:S04]  /*218a0*/  STL [R1+0x3ce8], R14 ;  /* 0x003ce80e01007387 */ /* 0x000fe80000100800 */
[----:B------:R-:W-:Y:S04]  /*218b0*/  STL [R1+0x3cf0], R14 ;  /* 0x003cf00e01007387 */ /* 0x000fe80000100800 */
[----:B---3--:R-:W-:Y:S04]  /*218c0*/  STL [R1+0x274], R8 ;  /* 0x0002740801007387 */ /* 0x008fe80000100800 */
[----:B------:R-:W-:Y:S04]  /*218d0*/  STL [R1+0x3cf8], R14 ;  /* 0x003cf80e01007387 */ /* 0x000fe80000100800 */
[----:B------:R-:W-:Y:S04]  /*218e0*/  STL [R1+0x3d00], R14 ;  /* 0x003d000e01007387 */ /* 0x000fe80000100800 */
[----:B------:R-:W-:Y:S04]  /*218f0*/  STL [R1+0x3d08], R14 ;  /* 0x003d080e01007387 */ /* 0x000fe80000100800 */
[----:B--2---:R-:W-:Y:S04]  /*21900*/  STL [R1+0x26c], R5 ;  /* 0x00026c0501007387 */ /* 0x004fe80000100800 */
[----:B------:R-:W-:Y:S04]  /*21910*/  STL [R1+0x3d10], R14 ;  /* 0x003d100e01007387 */ /* 0x000fe80000100800 */
[----:B------:R-:W-:Y:S04]  /*21920*/  STL [R1+0x3d18], R14 ;  /* 0x003d180e01007387 */ /* 0x000fe80000100800 */
[----:B------:R-:W-:Y:S04]  /*21930*/  STL [R1+0x3d20], R14 ;  /* 0x003d200e01007387 */ /* 0x000fe80000100800 */
[----:B----4-:R2:W-:Y:S04]  /*21940*/  STL [R1+0x264], R0 ;  /* 0x0002640001007387 */ /* 0x0105e80000100800 */
        /* <DEDUP_REMOVED lines=8> */
[----:B0-----:R-:W-:Y:S04]  /*219d0*/  STL [R1+0x3e74], R26 ;  /* 0x003e741a01007387 */ /* 0x001fe80000100800 */
[----:B------:R-:W-:Y:S04]  /*219e0*/  STL [R1+0x3c1c], R15 ;  /* 0x003c1c0f01007387 */ /* 0x000fe80000100800 */
[----:B------:R-:W-:Y:S04]  /*219f0*/  STL [R1+0x3db8], R15 ;  /* 0x003db80f01007387 */ /* 0x000fe80000100800 */
[----:B-1----:R-:W3:Y:S01]  /*21a00*/  LDL.LU R16, [R1+0x324] ;  /* 0x0003240001107983 */ /* 0x002ee20000300800 */
[----:B------:R-:W-:-:S04]  /*21a10*/  LOP3.LUT R29, R2, 0x3f, RZ, 0xc0, !PT ;  /* 0x0000003f021d7812 */ /* 0x000fc800078ec0ff */
[----:B--2---:R-:W-:Y:S02]  /*21a20*/  LOP3.LUT R0, R29, 0x40, RZ, 0xfc, !PT ;  /* 0x000000401d007812 */ /* 0x004fe400078efcff */
[----:B------:R-:W-:Y:S02]  /*21a30*/  LOP3.LUT R2, R26, 0x3f, RZ, 0xc0, !PT ;  /* 0x0000003f1a027812 */ /* 0x000fe400078ec0ff */
[----:B------:R-:W-:Y:S01]  /*21a40*/  ISETP.GE.AND P1, PT, R0, R3, PT ;  /* 0x000000030000720c */ /* 0x000fe20003f26270 */
[----:B---3--:R0:W-:Y:S04]  /*21a50*/  STL [R1+0x3e84], R16 ;  /* 0x003e841001007387 */ /* 0x0081e80000100800 */
        /* <DEDUP_REMOVED lines=25> */
[----:B------:R-:W-:-:S03]  /*21bf0*/  IMAD.SHL.U32 R14, R2, 0x2, RZ ;  /* 0x00000002020e7824 */ /* 0x000fc600078e00ff */
[----:B------:R-:W3:Y:S01]  /*21c00*/  LDL.LU R27, [R1] ;  /* 0x00000000011b7983 */ /* 0x000ee20000300800 */
[----:B------:R-:W-:-:S03]  /*21c10*/  ISETP.GE.AND P0, PT, R2, R3, PT ;  /* 0x000000030200720c */ /* 0x000fc60003f06270 */
[----:B------:R0:W-:Y:S04]  /*21c20*/  STL [R1+0x3e5c], R2 ;  /* 0x003e5c0201007387 */ /* 0x0001e80000100800 */
[----:B0-----:R-:W3:Y:S04]  /*21c30*/  LDL.LU R2, [R1+0x290] ;  /* 0x0002900001027983 */ /* 0x001ee80000300800 */
[----:B------:R0:W-:Y:S04]  /*21c40*/  STL [R1+0x3dc4], R3 ;  /* 0x003dc40301007387 */ /* 0x0001e80000100800 */
[----:B0-----:R-:W3:Y:S04]  /*21c50*/  LDL.LU R3, [R1+0x298] ;  /* 0x0002980001037983 */ /* 0x001ee80000300800 */
[----:B--2---:R0:W-:Y:S04]  /*21c60*/  STS.U16 [R14+UR5], R16 ;  /* 0x000000100e007988 */ /* 0x0041e80008000405 */
[----:B0-----:R-:W2:Y:S04]  /*21c70*/  LDL.LU R16, [R1+0x3e84] ;  /* 0x003e840001107983 */ /* 0x001ea80000300800 */
[----:B--2---:R0:W-:Y:S04]  /*21c80*/  STS.U16 [R14+UR5+0x80], R16 ;  /* 0x000080100e007988 */ /* 0x0041e80008000405 */
[----:B---3--:R1:W-:Y:S04]  /*21c90*/  STS.U16 [R14+UR5+0x800], R17 ;  /* 0x000800110e007988 */ /* 0x0083e80008000405 */
[----:B----4-:R2:W-:Y:S04]  /*21ca0*/  STS.U16 [R14+UR5+0x880], R29 ;  /* 0x0008801d0e007988 */ /* 0x0105e80008000405 */
[----:B0-----:R-:W3:Y:S04]  /*21cb0*/  LDL.LU R16, [R1+0x3e80] ;  /* 0x003e800001107983 */ /* 0x001ee80000300800 */
[----:B-1----:R-:W4:Y:S04]  /*21cc0*/  LDL.LU R17, [R1+0x3e7c] ;  /* 0x003e7c0001117983 */ /* 0x002f280000300800 */
[----:B--2---:R-:W2:Y:S04]  /*21cd0*/  LDL.LU R29, [R1+0x3e78] ;  /* 0x003e7800011d7983 */ /* 0x004ea80000300800 */
[----:B------:R-:W-:Y:S04]  /*21ce0*/  STS.U16 [R14+UR5+0x1000], R3 ;  /* 0x001000030e007988 */ /* 0x000fe80008000405 */
        /* <DEDUP_REMOVED lines=18> */
[----:B------:R0:W-:Y:S02]  /*21e10*/  STS.U16 [R14+UR5+0x5880], R28 ;  /* 0x0058801c0e007988 */ /* 0x0001e40008000405 */
[----:B0-----:R-:W0:Y:S02]  /*21e20*/  S2R R28, SR_TID.X ;  /* 0x00000000001c7919 */ /* 0x001e240000002100 */
[----:B------:R-:W-:Y:S04]  /*21e30*/  STS.U16 [R14+UR5+0x6000], R11 ;  /* 0x0060000b0e007988 */ /* 0x000fe80008000405 */
[----:B------:R-:W-:Y:S04]  /*21e40*/  STS.U16 [R14+UR5+0x6080], R25 ;  /* 0x006080190e007988 */ /* 0x000fe80008000405 */
[----:B------:R1:W-:Y:S04]  /*21e50*/  STS.U16 [R14+UR5+0x6800], R12 ;  /* 0x0068000c0e007988 */ /* 0x0003e80008000405 */
[----:B------:R0:W-:Y:S04]  /*21e60*/  STS.U16 [R14+UR5+0x6880], R13 ;  /* 0x0068800d0e007988 */ /* 0x0001e80008000405 */
[----:B------:R0:W-:Y:S02]  /*21e70*/  STS.U16 [R14+UR5+0x7000], R27 ;  /* 0x0070001b0e007988 */ /* 0x0001e40008000405 */
[----:B0-----:R-:W-:-:S05]  /*21e80*/  LOP3.LUT R28, R28, 0x3f, RZ, 0xc0, !PT ;  /* 0x0000003f1c1c7812 */ /* 0x001fca00078ec0ff */
[----:B------:R-:W-:-:S05]  /*21e90*/  IMAD.SHL.U32 R28, R28, 0x2, RZ ;  /* 0x000000021c1c7824 */ /* 0x000fca00078e00ff */
[----:B------:R-:W-:Y:S01]  /*21ea0*/  LOP3.LUT R0, R28, 0x10, RZ, 0x3c, !PT ;  /* 0x000000101c007812 */ /* 0x000fe200078e3cff */
[----:B--2---:R-:W-:Y:S04]  /*21eb0*/  STL [R1+0x3dc8], R29 ;  /* 0x003dc81d01007387 */ /* 0x004fe80000100800 */
[----:B----4-:R-:W-:Y:S04]  /*21ec0*/  STL [R1+0x3dcc], R17 ;  /* 0x003dcc1101007387 */ /* 0x010fe80000100800 */
[----:B------:R-:W2:Y:S04]  /*21ed0*/  LDL.LU R26, [R1+0x320] ;  /* 0x00032000011a7983 */ /* 0x000ea80000300800 */
[----:B-1----:R-:W4:Y:S04]  /*21ee0*/  LDL.LU R12, [R1+0x31c] ;  /* 0x00031c00010c7983 */ /* 0x002f280000300800 */
[----:B------:R-:W4:Y:S04]  /*21ef0*/  LDL.LU R13, [R1+0x2e8] ;  /* 0x0002e800010d7983 */ /* 0x000f280000300800 */
[----:B------:R-:W4:Y:S04]  /*21f00*/  LDL.LU R27, [R1+0x2e4] ;  /* 0x0002e400011b7983 */ /* 0x000f280000300800 */
[----:B------:R-:W4:Y:S04]  /*21f10*/  LDL.LU R28, [R1+0x288] ;  /* 0x00028800011c7983 */ /* 0x000f280000300800 */
[----:B------:R-:W-:Y:S04]  /*21f20*/  STS.U16 [R14+UR5+0x7080], R29 ;  /* 0x0070801d0e007988 */ /* 0x000fe80008000405 */
[----:B------:R0:W-:Y:S04]  /*21f30*/  STS.U16 [R14+UR5+0x7800], R17 ;  /* 0x007800110e007988 */ /* 0x0001e80008000405 */
[----:B0-----:R-:W4:Y:S04]  /*21f40*/  LDL.LU R17, [R1+0x208] ;  /* 0x0002080001117983 */ /* 0x001f280000300800 */
[----:B------:R-:W4:Y:S04]  /*21f50*/  LDL.LU R29, [R1+0x1d4] ;  /* 0x0001d400011d7983 */ /* 0x000f280000300800 */
        /* <DEDUP_REMOVED lines=19> */
[----:B---3--:R-:W-:Y:S04]  /*22090*/  STS.U16 [R14+UR5+0x7880], R16 ;  /* 0x007880100e007988 */ /* 0x008fe80008000405 */
[----:B------:R0:W-:Y:S04]  /*220a0*/  STL [R1+0x3e40], R14 ;  /* 0x003e400e01007387 */ /* 0x0001e80000100800 */
[----:B0-----:R-:W3:Y:S04]  /*220b0*/  LDL.LU R14, [R1+0x20c] ;  /* 0x00020c00010e7983 */ /* 0x001ee80000300800 */
[----:B------:R0:W-:Y:S04]  /*220c0*/  STL [R1+0x3dd0], R16 ;  /* 0x003dd01001007387 */ /* 0x0001e80000100800 */
[----:B0-----:R-:W3:Y:S04]  /*220d0*/  LDL.LU R16, [R1+0x280] ;  /* 0x0002800001107983 */ /* 0x001ee80000300800 */
[----:B--2---:R0:W-:Y:S04]  /*220e0*/  STS.U16 [R0+UR5+0x100], R26 ;  /* 0x0001001a00007988 */ /* 0x0041e80008000405 */
[----:B----4-:R1:W-:Y:S04]  /*220f0*/  STS.U16 [R0+UR5+0x180], R12 ;  /* 0x0001800c00007988 */ /* 0x0103e80008000405 */
[----:B------:R2:W-:Y:S04]  /*22100*/  STS.U16 [R0+UR5+0x900], R13 ;  /* 0x0009000d00007988 */ /* 0x0005e80008000405 */
[----:B------:R4:W-:Y:S04]  /*22110*/  STS.U16 [R0+UR5+0x980], R27 ;  /* 0x0009801b00007988 */ /* 0x0009e80008000405 */
[----:B------:R2:W-:Y:S04]  /*22120*/  STS.U16 [R0+UR5+0x1100], R28 ;  /* 0x0011001c00007988 */ /* 0x0005e80008000405 */
[----:B0-----:R-:W3:Y:S04]  /*22130*/  LDL.LU R26, [R1+0x3e74] ;  /* 0x003e7400011a7983 */ /* 0x001ee80000300800 */
[----:B-1----:R-:W3:Y:S04]  /*22140*/  LDL.LU R12, [R1+0x3e70] ;  /* 0x003e7000010c7983 */ /* 0x002ee80000300800 */
[----:B--2---:R-:W2:Y:S04]  /*22150*/  LDL.LU R13, [R1+0x3e6c] ;  /* 0x003e6c00010d7983 */ /* 0x004ea80000300800 */
[----:B----4-:R-:W4:Y:S04]  /*22160*/  LDL.LU R27, [R1+0x3e68] ;  /* 0x003e6800011b7983 */ /* 0x010f280000300800 */
[----:B------:R-:W2:Y:S04]  /*22170*/  LDL.LU R28, [R1+0x3e64] ;  /* 0x003e6400011c7983 */ /* 0x000ea80000300800 */
[----:B---3--:R-:W-:Y:S04]  /*22180*/  STS.U16 [R0+UR5+0x1180], R16 ;  /* 0x0011801000007988 */ /* 0x008fe80008000405 */
        /* <DEDUP_REMOVED lines=18> */
[----:B------:R0:W-:Y:S04]  /*222b0*/  STS.U16 [R0+UR5+0x6100], R23 ;  /* 0x0061001700007988 */ /* 0x0001e80008000405 */
[----:B------:R-:W-:Y:S04]  /*222c0*/  STS.U16 [R0+UR5+0x6180], R10 ;  /* 0x0061800a00007988 */ /* 0x000fe80008000405 */
[----:B------:R-:W-:Y:S04]  /*222d0*/  STS.U16 [R0+UR5+0x6900], R11 ;  /* 0x0069000b00007988 */ /* 0x000fe80008000405 */
[----:B------:R-:W-:Y:S01]  /*222e0*/  STS.U16 [R0+UR5+0x6980], R25 ;  /* 0x0069801900007988 */ /* 0x000fe20008000405 */
[----:B------:R-:W-:-:S05]  /*222f0*/  LOP3.LUT R26, R26, 0x3f, RZ, 0xc0, !PT ;  /* 0x0000003f1a1a7812 */ /* 0x000fca00078ec0ff */
[----:B0-----:R-:W-:Y:S01]  /*22300*/  IMAD.SHL.U32 R23, R26, 0x2, RZ ;  /* 0x000000021a177824 */ /* 0x001fe200078e00ff */
[----:B--2---:R-:W-:Y:S04]  /*22310*/  STS.U16 [R0+UR5+0x7100], R28 ;  /* 0x0071001c00007988 */ /* 0x004fe80008000405 */
[----:B----4-:R-:W-:Y:S04]  /*22320*/  STS.U16 [R0+UR5+0x7180], R27 ;  /* 0x0071801b00007988 */ /* 0x010fe80008000405 */
[----:B------:R0:W-:Y:S04]  /*22330*/  STS.U16 [R0+UR5+0x7900], R13 ;  /* 0x0079000d00007988 */ /* 0x0001e80008000405 */
[----:B------:R-:W-:Y:S04]  /*22340*/  STL [R1+0x3dd4], R28 ;  /* 0x003dd41c01007387 */ /* 0x000fe80000100800 */
[----:B------:R1:W-:Y:S01]  /*22350*/  STL [R1+0x3dec], R27 ;  /* 0x003dec1b01007387 */ /* 0x0003e20000100800 */
[----:B0-----:R-:W-:-:S05]  /*22360*/  LOP3.LUT R0, R23, 0x20, RZ, 0x3c, !PT ;  /* 0x0000002017007812 */ /* 0x001fca00078e3cff */
[----:B------:R0:W-:Y:S04]  /*22370*/  STL [R1+0x3e60], R0 ;  /* 0x003e600001007387 */ /* 0x0001e80000100800 */
[----:B------:R-:W2:Y:S04]  /*22380*/  LDL.LU R2, [R1+0x318] ;  /* 0x0003180001027983 */ /* 0x000ea80000300800 */
[----:B------:R-:W3:Y:S04]  /*22390*/  LDL.LU R10, [R1+0x314] ;  /* 0x00031400010a7983 */ /* 0x000ee80000300800 */
[----:B------:R-:W4:Y:S04]  /*223a0*/  LDL.LU R11, [R1+0x2e0] ;  /* 0x0002e000010b7983 */ /* 0x000f280000300800 */
[----:B------:R-:W2:Y:S04]  /*223b0*/  LDL.LU R25, [R1+0x2dc] ;  /* 0x0002dc0001197983 */ /* 0x000ea80000300800 */
[----:B------:R-:W2:Y:S04]  /*223c0*/  LDL.LU R26, [R1+0x278] ;  /* 0x00027800011a7983 */ /* 0x000ea80000300800 */
[----:B-1----:R-:W2:Y:S04]  /*223d0*/  LDL.LU R27, [R1+0x200] ;  /* 0x00020000011b7983 */ /* 0x002ea80000300800 */
        /* <DEDUP_REMOVED lines=17> */
[----:B0-----:R-:W-:-:S03]  /*224f0*/  LOP3.LUT R0, R23, 0x10, RZ, 0x3c, !PT ;  /* 0x0000001017007812 */ /* 0x001fc600078e3cff */
[----:B------:R-:W2:Y:S04]  /*22500*/  LDL.LU R9, [R1+0x48] ;  /* 0x0000480001097983 */ /* 0x000ea80000300800 */
[----:B------:R-:W2:Y:S04]  /*22510*/  LDL.LU R22, [R1+0x1c] ;  /* 0x00001c0001167983 */ /* 0x000ea80000300800 */
[----:B------:R-:W2:Y:S04]  /*22520*/  LDL.LU R23, [R1+0x18] ;  /* 0x0000180001177983 */ /* 0x000ea80000300800 */
[----:B------:R0:W-:Y:S04]  /*22530*/  STL [R1+0x3df0], R13 ;  /* 0x003df00d01007387 */ /* 0x0001e80000100800 */
[----:B------:R1:W-:Y:S04]  /*22540*/  STS.U16 [R0+UR5+0x7980], R12 ;  /* 0x0079800c00007988 */ /* 0x0003e80008000405 */
[----:B0-----:R-:W2:Y:S04]  /*22550*/  LDL.LU R13, [R1+0x204] ;  /* 0x00020400010d7983 */ /* 0x001ea80000300800 */
[----:B-1----:R-:W2:Y:S04]  /*22560*/  LDL.LU R0, [R1+0x3e60] ;  /* 0x003e600001007983 */ /* 0x002ea80000300800 */
[----:B------:R0:W-:Y:S04]  /*22570*/  STL [R1+0x3df4], R12 ;  /* 0x003df40c01007387 */ /* 0x0001e80000100800 */
[----:B0-----:R-:W4:Y:S04]  /*22580*/  LDL.LU R12, [R1+0x270] ;  /* 0x00027000010c7983 */ /* 0x001f280000300800 */
[----:B--2---:R0:W-:Y:S04]  /*22590*/  STS.U16 [R0+UR5+0x200], R2 ;  /* 0x0002000200007988 */ /* 0x0041e80008000405 */
[----:B---3--:R1:W-:Y:S04]  /*225a0*/  STS.U16 [R0+UR5+0x280], R10 ;  /* 0x0002800a00007988 */ /* 0x0083e80008000405 */
[----:B----4-:R2:W-:Y:S04]  /*225b0*/  STS.U16 [R0+UR5+0xa00], R11 ;  /* 0x000a000b00007988 */ /* 0x0105e80008000405 */
[----:B------:R3:W-:Y:S04]  /*225c0*/  STS.U16 [R0+UR5+0xa80], R25 ;  /* 0x000a801900007988 */ /* 0x0007e80008000405 */
[----:B------:R4:W-:Y:S04]  /*225d0*/  STS.U16 [R0+UR5+0x1200], R26 ;  /* 0x0012001a00007988 */ /* 0x0009e80008000405 */
[----:B0-----:R-:W4:Y:S04]  /*225e0*/  LDL.LU R2, [R1+0x3e5c] ;  /* 0x003e5c0001027983 */ /* 0x001f280000300800 */
[----:B-1----:R-:W4:Y:S04]  /*225f0*/  LDL.LU R10, [R1+0x3e58] ;  /* 0x003e5800010a7983 */ /* 0x002f280000300800 */
[----:B--2---:R-:W2:Y:S04]  /*22600*/  LDL.LU R11, [R1+0x3e54] ;  /* 0x003e5400010b7983 */ /* 0x004ea80000300800 */
[----:B---3--:R-:W3:Y:S04]  /*22610*/  LDL.LU R25, [R1+0x3e50] ;  /* 0x003e500001197983 */ /* 0x008ee80000300800 */
[----:B----4-:R-:W4:Y:S04]  /*22620*/  LDL.LU R26, [R1+0x3e4c] ;  /* 0x003e4c00011a7983 */ /* 0x010f280000300800 */
[----:B------:R-:W-:Y:S04]  /*22630*/  STS.U16 [R0+UR5+0x1280], R12 ;  /* 0x0012800c00007988 */ /* 0x000fe80008000405 */
[----:B------:R-:W-:Y:S04]  /*22640*/  STS.U16 [R0+UR5+0x1a00], R13 ;  /* 0x001a000d00007988 */ /* 0x000fe80008000405 */
[----:B------:R-:W-:Y:S04]  /*22650*/  STS.U16 [R0+UR5+0x1a80], R27 ;  /* 0x001a801b00007988 */ /* 0x000fe80008000405 */
[----:B------:R-:W-:Y:S04]  /*22660*/  STS.U16 [R0+UR5+0x2200], R28 ;  /* 0x0022001c00007988 */ /* 0x000fe80008000405 */
[----:B------:R-:W-:Y:S04]  /*22670*/  STS.U16 [R0+UR5+0x2280], R16 ;  /* 0x0022801000007988 */ /* 0x000fe80008000405 */
[----:B------:R0:W-:Y:S04]  /*22680*/  STS.U16 [R0+UR5+0x2a00], R14 ;  /* 0x002a000e00007988 */ /* 0x0001e80008000405 */
[----:B----4-:R-:W-:Y:S04]  /*22690*/  STL [R1+0x3df8], R26 ;  /* 0x003df81a01007387 */ /* 0x010fe80000100800 */
[----:B0-----:R-:W4:Y:S04]  /*226a0*/  LDL.LU R14, [R1+0x30c] ;  /* 0x00030c00010e7983 */ /* 0x001f280000300800 */
[----:B------:R-:W-:Y:S04]  /*226b0*/  STS.U16 [R0+UR5+0x2a80], R17 ;  /* 0x002a801100007988 */ /* 0x000fe80008000405 */
[----:B------:R-:W-:Y:S04]  /*226c0*/  STS.U16 [R0+UR5+0x3200], R29 ;  /* 0x0032001d00007988 */ /* 0x000fe80008000405 */
[----:B------:R-:W-:Y:S04]  /*226d0*/  STS.U16 [R0+UR5+0x3280], R3 ;  /* 0x0032800300007988 */ /* 0x000fe80008000405 */
[----:B------:R-:W-:Y:S04]  /*226e0*/  STS.U16 [R0+UR5+0x3a00], R15 ;  /* 0x003a000f00007988 */ /* 0x000fe80008000405 */
[----:B------:R-:W-:Y:S04]  /*226f0*/  STS.U16 [R0+UR5+0x3a80], R4 ;  /* 0x003a800400007988 */ /* 0x000fe80008000405 */
[----:B------:R-:W-:Y:S04]  /*22700*/  STS.U16 [R0+UR5+0x4200], R5 ;  /* 0x0042000500007988 */ /* 0x000fe80008000405 */
[----:B----4-:R0:W-:Y:S04]  /*22710*/  STL [R1+0x3e44], R14 ;  /* 0x003e440e01007387 */ /* 0x0101e80000100800 */
[----:B0-----:R-:W4:Y:S04]  /*22720*/  LDL.LU R14, [R1+0x310] ;  /* 0x00031000010e7983 */ /* 0x001f280000300800 */
[----:B------:R-:W-:Y:S04]  /*22730*/  STS.U16 [R0+UR5+0x4280], R18 ;  /* 0x0042801200007988 */ /* 0x000fe80008000405 */
[----:B------:R-:W-:Y:S04]  /*22740*/  STS.U16 [R0+UR5+0x4a00], R19 ;  /* 0x004a001300007988 */ /* 0x000fe80008000405 */
[----:B------:R-:W-:Y:S04]  /*22750*/  STS.U16 [R0+UR5+0x4a80], R6 ;  /* 0x004a800600007988 */ /* 0x000fe80008000405 */
[----:B------:R-:W-:Y:S04]  /*22760*/  STS.U16 [R0+UR5+0x5200], R7 ;  /* 0x0052000700007988 */ /* 0x000fe80008000405 */
[----:B------:R-:W-:Y:S04]  /*22770*/  STS.U16 [R0+UR5+0x5280], R20 ;  /* 0x0052801400007988 */ /* 0x000fe80008000405 */
[----:B------:R-:W-:Y:S04]  /*22780*/  STS.U16 [R0+UR5+0x5a00], R21 ;  /* 0x005a001500007988 */ /* 0x000fe80008000405 */
[----:B------:R0:W-:Y:S04]  /*22790*/  STS.U16 [R0+UR5+0x5a80], R24 ;  /* 0x005a801800007988 */ /* 0x0001e80008000405 */
[----:B------:R1:W-:Y:S04]  /*227a0*/  STS.U16 [R0+UR5+0x6200], R8 ;  /* 0x0062000800007988 */ /* 0x0003e80008000405 */
[----:B------:R0:W-:Y:S04]  /*227b0*/  STS.U16 [R0+UR5+0x6280], R9 ;  /* 0x0062800900007988 */ /* 0x0001e80008000405 */
[----:B------:R1:W-:Y:S04]  /*227c0*/  STS.U16 [R0+UR5+0x6a00], R22 ;  /* 0x006a001600007988 */ /* 0x0003e80008000405 */
[----:B------:R1:W-:Y:S04]  /*227d0*/  STS.U16 [R0+UR5+0x6a80], R23 ;  /* 0x006a801700007988 */ /* 0x0003e80008000405 */
[----:B------:R1:W-:Y:S01]  /*227e0*/  STS.U16 [R0+UR5+0x7200], R26 ;  /* 0x0072001a00007988 */ /* 0x0003e20008000405 */
[----:B0-----:R-:W-:-:S02]  /*227f0*/  IMAD.SHL.U32 R24, R2, 0x2, RZ ;  /* 0x0000000202187824 */ /* 0x001fc400078e00ff */
[----:B------:R-:W-:Y:S01]  /*22800*/  IMAD.SHL.U32 R2, R2, 0x2, RZ ;  /* 0x0000000202027824 */ /* 0x000fe200078e00ff */
[----:B----4-:R0:W-:Y:S04]  /*22810*/  STL [R1+0x3e48], R14 ;  /* 0x003e480e01007387 */ /* 0x0101e80000100800 */
[----:B-1----:R-:W4:Y:S04]  /*22820*/  LDL.LU R8, [R1+0x2d8] ;  /* 0x0002d80001087983 */ /* 0x002f280000300800 */
        /* <DEDUP_REMOVED lines=17> */
[----:B------:R-:W4:Y:S01]  /*22940*/  LDL.LU R6, [R1+0x70] ;  /* 0x0000700001067983 */ /* 0x000f220000300800 */
[----:B0-----:R-:W-:-:S03]  /*22950*/  LOP3.LUT R14, R2, 0x20, RZ, 0x3c, !PT ;  /* 0x00000020020e7812 */ /* 0x001fc600078e3cff */
[----:B------:R-:W4:Y:S04]  /*22960*/  LDL.LU R7, [R1+0x44] ;  /* 0x0000440001077983 */ /* 0x000f280000300800 */
[----:B------:R-:W4:Y:S04]  /*22970*/  LDL.LU R20, [R1+0x40] ;  /* 0x0000400001147983 */ /* 0x000f280000300800 */
[----:B------:R-:W4:Y:S04]  /*22980*/  LDL.LU R21, [R1+0x14] ;  /* 0x0000140001157983 */ /* 0x000f280000300800 */
[----:B------:R-:W4:Y:S04]  /*22990*/  LDL.LU R2, [R1+0x10] ;  /* 0x0000100001027983 */ /* 0x000f280000300800 */
[----:B---3--:R-:W-:Y:S04]  /*229a0*/  STS.U16 [R14+UR5+0x7280], R25 ;  /* 0x007280190e007988 */ /* 0x008fe80008000405 */
[----:B------:R0:W-:Y:S04]  /*229b0*/  STL [R1+0x3dfc], R25 ;  /* 0x003dfc1901007387 */ /* 0x0001e80000100800 */
[----:B--2---:R-:W-:Y:S04]  /*229c0*/  STS.U16 [R14+UR5+0x7a00], R11 ;  /* 0x007a000b0e007988 */ /* 0x004fe80008000405 */
[----:B------:R-:W-:Y:S04]  /*229d0*/  STS.U16 [R14+UR5+0x7a80], R10 ;  /* 0x007a800a0e007988 */ /* 0x000fe80008000405 */
[----:B0-----:R-:W2:Y:S04]  /*229e0*/  LDL.LU R25, [R1+0x1c4] ;  /* 0x0001c40001197983 */ /* 0x001ea80000300800 */
[----:B------:R0:W-:Y:S04]  /*229f0*/  STL [R1+0x3e00], R11 ;  /* 0x003e000b01007387 */ /* 0x0001e80000100800 */
[----:B0-----:R-:W3:Y:S04]  /*22a00*/  LDL.LU R11, [R1+0x1f8] ;  /* 0x0001f800010b7983 */ /* 0x001ee80000300800 */
[----:B------:R-:W2:Y:S01]  /*22a10*/  LDL.LU R14, [R1+0x3e48] ;  /* 0x003e4800010e7983 */ /* 0x000ea20000300800 */
[----:B------:R-:W-:-:S03]  /*22a20*/  LOP3.LUT R3, R24, 0x30, RZ, 0x3c, !PT ;  /* 0x0000003018037812 */ /* 0x000fc600078e3cff */
[----:B------:R0:W-:Y:S04]  /*22a30*/  STL [R1+0x3e04], R10 ;  /* 0x003e040a01007387 */ /* 0x0001e80000100800 */
[----:B0-----:R-:W3:Y:S04]  /*22a40*/  LDL.LU R10, [R1+0x1fc] ;  /* 0x0001fc00010a7983 */ /* 0x001ee80000300800 */
[----:B--2---:R0:W-:Y:S04]  /*22a50*/  STS.U16 [R3+UR5+0x300], R14 ;  /* 0x0003000e03007988 */ /* 0x0041e80008000405 */
[----:B0-----:R-:W2:Y:S04]  /*22a60*/  LDL.LU R14, [R1+0x3e44] ;  /* 0x003e4400010e7983 */ /* 0x001ea80000300800 */
        /* <DEDUP_REMOVED lines=32> */
[----:B0-----:R-:W4:Y:S04]  /*22c70*/  LDL.LU R6, [R1+0x308] ;  /* 0x0003080001067983 */ /* 0x001f280000300800 */
[----:B-1----:R-:W4:Y:S04]  /*22c80*/  LDL.LU R7, [R1+0x304] ;  /* 0x0003040001077983 */ /* 0x002f280000300800 */
[----:B---3--:R-:W3:Y:S04]  /*22c90*/  LDL.LU R20, [R1+0x2d0] ;  /* 0x0002d00001147983 */ /* 0x008ee80000300800 */
[----:B------:R-:W3:Y:S04]  /*22ca0*/  LDL.LU R21, [R1+0x2c8] ;  /* 0x0002c80001157983 */ /* 0x000ee80000300800 */
[----:B------:R-:W3:Y:S04]  /*22cb0*/  LDL.LU R2, [R1+0x23c] ;  /* 0x00023c0001027983 */ /* 0x000ee80000300800 */
[----:B------:R-:W3:Y:S04]  /*22cc0*/  LDL.LU R10, [R1+0x1b8] ;  /* 0x0001b800010a7983 */ /* 0x000ee80000300800 */
[----:B------:R-:W3:Y:S04]  /*22cd0*/  LDL.LU R18, [R1+0x18c] ;  /* 0x00018c0001127983 */ /* 0x000ee80000300800 */
[----:B------:R-:W3:Y:S01]  /*22ce0*/  LDL.LU R19, [R1+0x188] ;  /* 0x0001880001137983 */ /* 0x000ee20000300800 */
[----:B------:R-:W-:-:S03]  /*22cf0*/  LOP3.LUT R0, R24, 0x40, RZ, 0x3c, !PT ;  /* 0x0000004018007812 */ /* 0x000fc600078e3cff */
[----:B--2---:R-:W-:Y:S04]  /*22d00*/  STS.U16 [R3+UR5+0x7300], R23 ;  /* 0x0073001703007988 */ /* 0x004fe80008000405 */
[----:B------:R0:W-:Y:S04]  /*22d10*/  STL [R1+0x3e08], R23 ;  /* 0x003e081701007387 */ /* 0x0001e80000100800 */
[----:B----4-:R-:W-:Y:S04]  /*22d20*/  STS.U16 [R3+UR5+0x7380], R22 ;  /* 0x0073801603007988 */ /* 0x010fe80008000405 */
[----:B------:R-:W-:Y:S04]  /*22d30*/  STS.U16 [R3+UR5+0x7b00], R9 ;  /* 0x007b000903007988 */ /* 0x000fe80008000405 */
[----:B0-----:R-:W2:Y:S04]  /*22d40*/  LDL.LU R23, [R1+0x1bc] ;  /* 0x0001bc0001177983 */ /* 0x001ea80000300800 */
[----:B------:R0:W-:Y:S04]  /*22d50*/  STL [R1+0x3e0c], R22 ;  /* 0x003e0c1601007387 */ /* 0x0001e80000100800 */
[----:B0-----:R-:W4:Y:S04]  /*22d60*/  LDL.LU R22, [R1+0x1f0] ;  /* 0x0001f00001167983 */ /* 0x001f280000300800 */
[----:B------:R-:W2:Y:S04]  /*22d70*/  LDL.LU R24, [R1+0x15c] ;  /* 0x00015c0001187983 */ /* 0x000ea80000300800 */
[----:B------:R0:W-:Y:S04]  /*22d80*/  STL [R1+0x3e10], R9 ;  /* 0x003e100901007387 */ /* 0x0001e80000100800 */
[----:B0-----:R-:W2:Y:S04]  /*22d90*/  LDL.LU R9, [R1+0x1f4] ;  /* 0x0001f40001097983 */ /* 0x001ea80000300800 */
        /* <DEDUP_REMOVED lines=9> */
[----:B------:R0:W-:Y:S04]  /*22e30*/  STS.U16 [R3+UR5+0x7b80], R8 ;  /* 0x007b800803007988 */ /* 0x0001e80008000405 */
[----:B------:R-:W2:Y:S04]  /*22e40*/  LDL.LU R29, [R1+0x6c] ;  /* 0x00006c00011d7983 */ /* 0x000ea80000300800 */
[----:B0-----:R-:W2:Y:S04]  /*22e50*/  LDL.LU R3, [R1+0x68] ;  /* 0x0000680001037983 */ /* 0x001ea80000300800 */
[----:B------:R-:W2:Y:S04]  /*22e60*/  LDL.LU R15, [R1+0x3c] ;  /* 0x00003c00010f7983 */ /* 0x000ea80000300800 */
[----:B------:R-:W2:Y:S04]  /*22e70*/  LDL.LU R4, [R1+0x38] ;  /* 0x0000380001047983 */ /* 0x000ea80000300800 */
[----:B------:R-:W2:Y:S04]  /*22e80*/  LDL.LU R5, [R1+0xc] ;  /* 0x00000c0001057983 */ /* 0x000ea80000300800 */
[----:B------:R0:W-:Y:S04]  /*22e90*/  STL [R1+0x3e18], R8 ;  /* 0x003e180801007387 */ /* 0x0001e80000100800 */
[----:B0-----:R-:W2:Y:S04]  /*22ea0*/  LDL.LU R8, [R1+0x238] ;  /* 0x0002380001087983 */ /* 0x001ea80000300800 */
[----:B------:R0:W-:Y:S04]  /*22eb0*/  STS.U16 [R0+UR5+0x400], R6 ;  /* 0x0004000600007988 */ /* 0x0001e80008000405 */
[----:B------:R1:W-:Y:S04]  /*22ec0*/  STS.U16 [R0+UR5+0x480], R7 ;  /* 0x0004800700007988 */ /* 0x0003e80008000405 */
[----:B---3--:R3:W-:Y:S04]  /*22ed0*/  STS.U16 [R0+UR5+0xc00], R20 ;  /* 0x000c001400007988 */ /* 0x0087e80008000405 */
[----:B------:R1:W-:Y:S04]  /*22ee0*/  STS.U16 [R0+UR5+0xc80], R21 ;  /* 0x000c801500007988 */ /* 0x0003e80008000405 */
[----:B------:R3:W-:Y:S04]  /*22ef0*/  STS.U16 [R0+UR5+0x1400], R2 ;  /* 0x0014000200007988 */ /* 0x0007e80008000405 */
[----:B0-----:R-:W4:Y:S04]  /*22f00*/  LDL.LU R6, [R1+0x3e2c] ;  /* 0x003e2c0001067983 */ /* 0x001f280000300800 */
[----:B-1----:R-:W4:Y:S04]  /*22f10*/  LDL.LU R7, [R1+0x3e28] ;  /* 0x003e280001077983 */ /* 0x002f280000300800 */
[----:B---3--:R-:W3:Y:S04]  /*22f20*/  LDL.LU R20, [R1+0x3e24] ;  /* 0x003e240001147983 */ /* 0x008ee80000300800 */
[----:B------:R-:W3:Y:S04]  /*22f30*/  LDL.LU R21, [R1+0x3e20] ;  /* 0x003e200001157983 */ /* 0x000ee80000300800 */
[----:B------:R-:W3:Y:S04]  /*22f40*/  LDL.LU R2, [R1+0x3e1c] ;  /* 0x003e1c0001027983 */ /* 0x000ee80000300800 */
[----:B--2---:R-:W-:Y:S04]  /*22f50*/  STS.U16 [R0+UR5+0x1480], R8 ;  /* 0x0014800800007988 */ /* 0x004fe80008000405 */
[----:B------:R-:W-:Y:S04]  /*22f60*/  STS.U16 [R0+UR5+0x1c00], R9 ;  /* 0x001c000900007988 */ /* 0x000fe80008000405 */
[----:B----4-:R-:W-:Y:S04]  /*22f70*/  STS.U16 [R0+UR5+0x1c80], R22 ;  /* 0x001c801600007988 */ /* 0x010fe80008000405 */
[----:B------:R-:W-:Y:S04]  /*22f80*/  STS.U16 [R0+UR5+0x2400], R23 ;  /* 0x0024001700007988 */ /* 0x000fe80008000405 */
[----:B------:R-:W-:Y:S04]  /*22f90*/  STS.U16 [R0+UR5+0x2480], R10 ;  /* 0x0024800a00007988 */ /* 0x000fe80008000405 */
[----:B------:R0:W-:Y:S04]  /*22fa0*/  STS.U16 [R0+UR5+0x2c00], R18 ;  /* 0x002c001200007988 */ /* 0x0001e80008000405 */
[----:B------:R1:W-:Y:S04]  /*22fb0*/  STS.U16 [R0+UR5+0x2c80], R19 ;  /* 0x002c801300007988 */ /* 0x0003e80008000405 */
[----:B------:R2:W-:Y:S04]  /*22fc0*/  STS.U16 [R0+UR5+0x3400], R24 ;  /* 0x0034001800007988 */ /* 0x0005e80008000405 */
        /* <DEDUP_REMOVED lines=11> */
[----:B0-----:R-:W4:Y:S04]  /*23080*/  LDL.LU R18, [R1+0x300] ;  /* 0x0003000001127983 */ /* 0x001f280000300800 */
[----:B------:R-:W-:Y:S04]  /*23090*/  STS.U16 [R0+UR5+0x6400], R15 ;  /* 0x0064000f00007988 */ /* 0x000fe80008000405 */
[----:B-1----:R-:W4:Y:S04]  /*230a0*/  LDL.LU R19, [R1+0x2fc] ;  /* 0x0002fc0001137983 */ /* 0x002f280000300800 */
[----:B------:R-:W-:Y:S04]  /*230b0*/  STS.U16 [R0+UR5+0x6480], R4 ;  /* 0x0064800400007988 */ /* 0x000fe80008000405 */
[----:B--2---:R-:W2:Y:S04]  /*230c0*/  LDL.LU R24, [R1+0x2c0] ;  /* 0x0002c00001187983 */ /* 0x004ea80000300800 */
[----:B------:R-:W-:Y:S04]  /*230d0*/  STS.U16 [R0+UR5+0x6c00], R5 ;  /* 0x006c000500007988 */ /* 0x000fe80008000405 */
[----:B---3--:R0:W-:Y:S04]  /*230e0*/  STS.U16 [R0+UR5+0x6c80], R2 ;  /* 0x006c800200007988 */ /* 0x0081e80008000405 */
[----:B------:R-:W3:Y:S04]  /*230f0*/  LDL.LU R8, [R1+0x2b8] ;  /* 0x0002b80001087983 */ /* 0x000ee80000300800 */
[----:B0-----:R-:W3:Y:S04]  /*23100*/  LDL.LU R2, [R1+0x234] ;  /* 0x0002340001027983 */ /* 0x001ee80000300800 */
[----:B------:R-:W3:Y:S04]  /*23110*/  LDL.LU R16, [R1+0x230] ;  /* 0x0002300001107983 */ /* 0x000ee80000300800 */
[----:B------:R-:W3:Y:S04]  /*23120*/  LDL.LU R17, [R1+0x1ec] ;  /* 0x0001ec0001117983 */ /* 0x000ee80000300800 */
[----:B------:R-:W-:Y:S04]  /*23130*/  STS.U16 [R0+UR5+0x7400], R21 ;  /* 0x0074001500007988 */ /* 0x000fe80008000405 */
[----:B------:R-:W3:Y:S04]  /*23140*/  LDL.LU R29, [R1+0x1e8] ;  /* 0x0001e800011d7983 */ /* 0x000ee80000300800 */
[----:B------:R-:W-:Y:S04]  /*23150*/  STS.U16 [R0+UR5+0x7480], R20 ;  /* 0x0074801400007988 */ /* 0x000fe80008000405 */
[----:B------:R-:W3:Y:S04]  /*23160*/  LDL.LU R3, [R1+0x1b4] ;  /* 0x0001b40001037983 */ /* 0x000ee80000300800 */
[----:B------:R-:W-:Y:S04]  /*23170*/  STS.U16 [R0+UR5+0x7c00], R7 ;  /* 0x007c000700007988 */ /* 0x000fe80008000405 */
[----:B------:R-:W3:Y:S04]  /*23180*/  LDL.LU R15, [R1+0x1b0] ;  /* 0x0001b000010f7983 */ /* 0x000ee80000300800 */
[----:B------:R0:W-:Y:S01]  /*23190*/  STS.U16 [R0+UR5+0x7c80], R6 ;  /* 0x007c800600007988 */ /* 0x0001e20008000405 */
[----:B------:R-:W-:-:S03]  /*231a0*/  LOP3.LUT R28, R14, 0x50, RZ, 0x3c, !PT ;  /* 0x000000500e1c7812 */ /* 0x000fc600078e3cff */
[----:B0-----:R-:W3:Y:S04]  /*231b0*/  LDL.LU R0, [R1+0x180] ;  /* 0x0001800001007983 */ /* 0x001ee80000300800 */
        /* <DEDUP_REMOVED lines=12> */
[----:B----4-:R0:W-:Y:S04]  /*23280*/  STS.U16 [R28+UR5+0x500], R18 ;  /* 0x000500121c007988 */ /* 0x0101e80008000405 */
[----:B------:R1:W-:Y:S04]  /*23290*/  STS.U16 [R28+UR5+0x580], R19 ;  /* 0x000580131c007988 */ /* 0x0003e80008000405 */
[----:B--2---:R2:W-:Y:S04]  /*232a0*/  STS.U16 [R28+UR5+0xd00], R24 ;  /* 0x000d00181c007988 */ /* 0x0045e80008000405 */
[----:B---3--:R3:W-:Y:S04]  /*232b0*/  STS.U16 [R28+UR5+0xd80], R8 ;  /* 0x000d80081c007988 */ /* 0x0087e80008000405 */
[----:B0-----:R-:W4:Y:S04]  /*232c0*/  LDL.LU R18, [R1+0x34] ;  /* 0x0000340001127983 */ /* 0x001f280000300800 */
[----:B-1----:R-:W4:Y:S04]  /*232d0*/  LDL.LU R19, [R1+0x30] ;  /* 0x0000300001137983 */ /* 0x002f280000300800 */
[----:B--2---:R-:W2:Y:S04]  /*232e0*/  LDL.LU R24, [R1+0x4] ;  /* 0x0000040001187983 */ /* 0x004ea80000300800 */
[----:B---3--:R-:W3:Y:S04]  /*232f0*/  LDL.LU R8, [R1+0x3e18] ;  /* 0x003e180001087983 */ /* 0x008ee80000300800 */
[----:B------:R0:W-:Y:S04]  /*23300*/  STS.U16 [R28+UR5+0x1500], R2 ;  /* 0x001500021c007988 */ /* 0x0001e80008000405 */
[----:B0-----:R-:W2:Y:S04]  /*23310*/  LDL.LU R2, [R1+0x3e14] ;  /* 0x003e140001027983 */ /* 0x001ea80000300800 */
[----:B------:R0:W-:Y:S04]  /*23320*/  STS.U16 [R28+UR5+0x1580], R16 ;  /* 0x001580101c007988 */ /* 0x0001e80008000405 */
[----:B------:R1:W-:Y:S04]  /*23330*/  STS.U16 [R28+UR5+0x1d00], R17 ;  /* 0x001d00111c007988 */ /* 0x0003e80008000405 */
[----:B------:R0:W-:Y:S04]  /*23340*/  STS.U16 [R28+UR5+0x1d80], R29 ;  /* 0x001d801d1c007988 */ /* 0x0001e80008000405 */
[----:B------:R1:W-:Y:S04]  /*23350*/  STS.U16 [R28+UR5+0x2500], R3 ;  /* 0x002500031c007988 */ /* 0x0003e80008000405 */
[----:B------:R-:W-:Y:S04]  /*23360*/  STS.U16 [R28+UR5+0x2580], R15 ;  /* 0x0025800f1c007988 */ /* 0x000fe80008000405 */
[----:B0-----:R-:W3:Y:S04]  /*23370*/  LDL.LU R16, [R1+0x2f8] ;  /* 0x0002f80001107983 */ /* 0x001ee80000300800 */
[----:B-1----:R-:W3:Y:S04]  /*23380*/  LDL.LU R17, [R1+0x2f4] ;  /* 0x0002f40001117983 */ /* 0x002ee80000300800 */
[----:B------:R-:W3:Y:S04]  /*23390*/  LDL.LU R29, [R1+0x2b0] ;  /* 0x0002b000011d7983 */ /* 0x000ee80000300800 */
[----:B------:R-:W3:Y:S04]  /*233a0*/  LDL.LU R3, [R1+0x2a8] ;  /* 0x0002a80001037983 */ /* 0x000ee80000300800 */
[----:B--2---:R0:W-:Y:S04]  /*233b0*/  STS.U16 [R28+UR5+0x2d00], R2 ;  /* 0x002d00021c007988 */ /* 0x0041e80008000405 */
[----:B------:R1:W-:Y:S04]  /*233c0*/  STS.U16 [R28+UR5+0x2d80], R0 ;  /* 0x002d80001c007988 */ /* 0x0003e80008000405 */
[----:B------:R2:W-:Y:S04]  /*233d0*/  STS.U16 [R28+UR5+0x3500], R9 ;  /* 0x003500091c007988 */ /* 0x0005e80008000405 */
[----:B------:R0:W-:Y:S04]  /*233e0*/  STS.U16 [R28+UR5+0x3580], R22 ;  /* 0x003580161c007988 */ /* 0x0001e80008000405 */
[----:B------:R1:W-:Y:S04]  /*233f0*/  STS.U16 [R28+UR5+0x3d00], R23 ;  /* 0x003d00171c007988 */ /* 0x0003e80008000405 */
[----:B------:R1:W-:Y:S04]  /*23400*/  STS.U16 [R28+UR5+0x3d80], R10 ;  /* 0x003d800a1c007988 */ /* 0x0003e80008000405 */
[----:B0-----:R-:W3:Y:S04]  /*23410*/  LDL.LU R2, [R1+0x21c] ;  /* 0x00021c0001027983 */ /* 0x001ee80000300800 */
[----:B------:R-:W3:Y:S04]  /*23420*/  LDL.LU R15, [R1+0x1e4] ;  /* 0x0001e400010f7983 */ /* 0x000ee80000300800 */
[----:B-1----:R-:W3:Y:S04]  /*23430*/  LDL.LU R0, [R1+0x1e0] ;  /* 0x0001e00001007983 */ /* 0x002ee80000300800 */
[----:B--2---:R-:W2:Y:S04]  /*23440*/  LDL.LU R9, [R1+0x3e10] ;  /* 0x003e100001097983 */ /* 0x004ea80000300800 */
[----:B------:R-:W2:Y:S04]  /*23450*/  LDL.LU R22, [R1+0x3e0c] ;  /* 0x003e0c0001167983 */ /* 0x000ea80000300800 */
[----:B------:R-:W2:Y:S04]  /*23460*/  LDL.LU R23, [R1+0x3e08] ;  /* 0x003e080001177983 */ /* 0x000ea80000300800 */
[----:B------:R-:W2:Y:S04]  /*23470*/  LDL.LU R10, [R1+0x3e04] ;  /* 0x003e0400010a7983 */ /* 0x000ea80000300800 */
[----:B------:R0:W-:Y:S04]  /*23480*/  STS.U16 [R28+UR5+0x4500], R11 ;  /* 0x0045000b1c007988 */ /* 0x0001e80008000405 */
[----:B------:R1:W-:Y:S04]  /*23490*/  STS.U16 [R28+UR5+0x4580], R25 ;  /* 0x004580191c007988 */ /* 0x0003e80008000405 */
[----:B------:R0:W-:Y:S04]  /*234a0*/  STS.U16 [R28+UR5+0x4d00], R26 ;  /* 0x004d001a1c007988 */ /* 0x0001e80008000405 */
[----:B------:R0:W-:Y:S04]  /*234b0*/  STS.U16 [R28+UR5+0x4d80], R12 ;  /* 0x004d800c1c007988 */ /* 0x0001e80008000405 */
[----:B------:R1:W-:Y:S04]  /*234c0*/  STS.U16 [R28+UR5+0x5500], R13 ;  /* 0x0055000d1c007988 */ /* 0x0003e80008000405 */
[----:B------:R4:W-:Y:S04]  /*234d0*/  STS.U16 [R28+UR5+0x5580], R27 ;  /* 0x0055801b1c007988 */ /* 0x0009e80008000405 */
[----:B0-----:R-:W2:Y:S04]  /*234e0*/  LDL.LU R11, [R1+0x3e00] ;  /* 0x003e0000010b7983 */ /* 0x001ea80000300800 */
[----:B-1----:R-:W2:Y:S04]  /*234f0*/  LDL.LU R25, [R1+0x3dfc] ;  /* 0x003dfc0001197983 */ /* 0x002ea80000300800 */
[----:B------:R-:W2:Y:S04]  /*23500*/  LDL.LU R26, [R1+0x3df8] ;  /* 0x003df800011a7983 */ /* 0x000ea80000300800 */
[----:B------:R-:W2:Y:S04]  /*23510*/  LDL.LU R12, [R1+0x3df4] ;  /* 0x003df400010c7983 */ /* 0x000ea80000300800 */
[----:B------:R-:W2:Y:S04]  /*23520*/  LDL.LU R13, [R1+0x3df0] ;  /* 0x003df000010d7983 */ /* 0x000ea80000300800 */
[----:B----4-:R-:W4:Y:S04]  /*23530*/  LDL.LU R27, [R1+0x3dec] ;  /* 0x003dec00011b7983 */ /* 0x010f280000300800 */
        /* <DEDUP_REMOVED lines=9> */
[----:B------:R-:W2:Y:S01]  /*235d0*/  LDL.LU R24, [R1+0x3dd8] ;  /* 0x003dd80001187983 */ /* 0x000ea20000300800 */
[----:B------:R-:W-:-:S03]  /*235e0*/  LOP3.LUT R14, R14, 0x60, RZ, 0x3c, !PT ;  /* 0x000000600e0e7812 */ /* 0x000fc600078e3cff */
[----:B--2---:R-:W-:Y:S04]  /*235f0*/  STS.U16 [R28+UR5+0x6d80], R24 ;  /* 0x006d80181c007988 */ /* 0x004fe80008000405 */
[----:B------:R-:W-:Y:S04]  /*23600*/  STS.U16 [R28+UR5+0x7500], R19 ;  /* 0x007500131c007988 */ /* 0x000fe80008000405 */
[----:B------:R-:W-:Y:S04]  /*23610*/  STS.U16 [R28+UR5+0x7580], R18 ;  /* 0x007580121c007988 */ /* 0x000fe80008000405 */
[----:B------:R0:W-:Y:S04]  /*23620*/  STS.U16 [R28+UR5+0x7d00], R5 ;  /* 0x007d00051c007988 */ /* 0x0001e80008000405 */
[----:B------:R1:W-:Y:S04]  /*23630*/  STS.U16 [R28+UR5+0x7d80], R4 ;  /* 0x007d80041c007988 */ /* 0x0003e80008000405 */
[----:B---3--:R2:W-:Y:S04]  /*23640*/  STS.U16 [R14+UR5+0x600], R16 ;  /* 0x000600100e007988 */ /* 0x0085e80008000405 */
[----:B------:R3:W-:Y:S04]  /*23650*/  STS.U16 [R14+UR5+0x680], R17 ;  /* 0x000680110e007988 */ /* 0x0007e80008000405 */
[----:B------:R1:W-:Y:S04]  /*23660*/  STS.U16 [R14+UR5+0xe00], R29 ;  /* 0x000e001d0e007988 */ /* 0x0003e80008000405 */
[----:B------:R2:W-:Y:S04]  /*23670*/  STS.U16 [R14+UR5+0xe80], R3 ;  /* 0x000e80030e007988 */ /* 0x0005e80008000405 */
[----:B0-----:R-:W4:Y:S04]  /*23680*/  LDL R5, [R1+0xde4] ;  /* 0x000de40001057983 */ /* 0x001f280000100800 */
[----:B-1----:R-:W4:Y:S04]  /*23690*/  LDL.LU R28, [R1+0x3dd4] ;  /* 0x003dd400011c7983 */ /* 0x002f280000300800 */
[----:B------:R-:W4:Y:S04]  /*236a0*/  LDL R4, [R1+0xde0] ;  /* 0x000de00001047983 */ /* 0x000f280000100800 */
[----:B--2---:R-:W2:Y:S04]  /*236b0*/  LDL.LU R16, [R1+0x3dd0] ;  /* 0x003dd00001107983 */ /* 0x004ea80000300800 */
[----:B---3--:R-:W3:Y:S04]  /*236c0*/  LDL.LU R17, [R1+0x3dcc] ;  /* 0x003dcc0001117983 */ /* 0x008ee80000300800 */
[----:B------:R-:W2:Y:S04]  /*236d0*/  LDL.LU R29, [R1+0x3dc8] ;  /* 0x003dc800011d7983 */ /* 0x000ea80000300800 */
[----:B------:R-:W2:Y:S04]  /*236e0*/  LDL.LU R3, [R1+0x3dc4] ;  /* 0x003dc40001037983 */ /* 0x000ea80000300800 */
[----:B------:R0:W-:Y:S04]  /*236f0*/  STS.U16 [R14+UR5+0x1600], R2 ;  /* 0x001600020e007988 */ /* 0x0001e80008000405 */
[----:B0-----:R-:W2:Y:S04]  /*23700*/  LDL.LU R2, [R1+0x3dc0] ;  /* 0x003dc00001027983 */ /* 0x001ea80000300800 */
[----:B--2---:R0:W-:Y:S04]  /*23710*/  STS.U16 [R14+UR5+0x1680], R2 ;  /* 0x001680020e007988 */ /* 0x0041e80008000405 */
[----:B0-----:R-:W2:Y:S01]  /*23720*/  LDL.LU R2, [R1+0x3dbc] ;  /* 0x003dbc0001027983 */ /* 0x001ea20000300800 */
[----:B----4-:R-:W-:-:S04]  /*23730*/  @!P0 LOP3.LUT R5, R5, R4, RZ, 0x3c, !PT ;  /* 0x0000000405058212 */ /* 0x010fc800078e3cff */
[----:B------:R-:W-:-:S04]  /*23740*/  @!P0 LOP3.LUT R4, R5, R4, RZ, 0x3c, !PT ;  /* 0x0000000405048212 */ /* 0x000fc800078e3cff */
[----:B------:R-:W-:Y:S02]  /*23750*/  @!P0 LOP3.LUT R5, R5, R4, RZ, 0x3c, !PT ;  /* 0x0000000405058212 */ /* 0x000fe400078e3cff */
[----:B--2---:R-:W-:-:S06]  /*23760*/  PRMT R2, RZ, 0x7610, R2 ;  /* 0x00007610ff027816 */ /* 0x004fcc0000000002 */
[----:B------:R-:W2:Y:S04]  /*23770*/  @!P0 LDG.E.U16 R2, desc[UR12][R4.64] ;  /* 0x0000000c04028981 */ /* 0x000ea8000c1e1500 */
[----:B------:R0:W-:Y:S04]  /*23780*/  STS.U16 [R14+UR5+0x1e00], R15 ;  /* 0x001e000f0e007988 */ /* 0x0001e80008000405 */
[----:B------:R1:W-:Y:S04]  /*23790*/  STS.U16 [R14+UR5+0x1e80], R0 ;  /* 0x001e80000e007988 */ /* 0x0003e80008000405 */
[----:B0-----:R-:W4:Y:S04]  /*237a0*/  LDL.LU R15, [R1+0x3db8] ;  /* 0x003db800010f7983 */ /* 0x001f280000300800 */
[----:B-1----:R-:W3:Y:S04]  /*237b0*/  LDL.LU R14, [R1+0x3db4] ;  /* 0x003db400010e7983 */ /* 0x002ee80000300800 */
[----:B------:R-:W3:Y:S04]  /*237c0*/  LDL.LU R0, [R1+0x3db0] ;  /* 0x003db00001007983 */ /* 0x000ee80000300800 */
[----:B--2---:R0:W-:Y:S04]  /*237d0*/  STL [R1+0x1d8], R2 ;  /* 0x0001d80201007387 */ /* 0x0041e80000100800 */
[----:B0-----:R-:W2:Y:S04]  /*237e0*/  LDL.LU R2, [R1+0x3dac] ;  /* 0x003dac0001027983 */ /* 0x001ea80000300800 */
[----:B------:R-:W2:Y:S04]  /*237f0*/  LDL R4, [R1+0xdd8] ;  /* 0x000dd80001047983 */ /* 0x000ea80000100800 */
[----:B------:R-:W2:Y:S01]  /*23800*/  LDL R5, [R1+0xddc] ;  /* 0x000ddc0001057983 */ /* 0x000ea20000100800 */
[----:B---3--:R-:W-:-:S02]  /*23810*/  PRMT R0, RZ, 0x7610, R0 ;  /* 0x00007610ff007816 */ /* 0x008fc40000000000 */
[----:B--2---:R-:W-:-:S04]  /*23820*/  @!P1 LOP3.LUT R5, R5, R4, RZ, 0x3c, !PT ;  /* 0x0000000405059212 */ /* 0x004fc800078e3cff */
[----:B------:R-:W-:-:S04]  /*23830*/  @!P1 LOP3.LUT R4, R5, R4, RZ, 0x3c, !PT ;  /* 0x0000000405049212 */ /* 0x000fc800078e3cff */
[----:B------:R-:W-:-:S05]  /*23840*/  @!P1 LOP3.LUT R5, R5, R4, RZ, 0x3c, !PT ;  /* 0x0000000405059212 */ /* 0x000fca00078e3cff */
[----:B------:R-:W2:Y:S04]  /*23850*/  @!P1 LDG.E.U16 R0, desc[UR12][R4.64] ;  /* 0x0000000c04009981 */ /* 0x000ea8000c1e1500 */
[----:B--2---:R0:W-:Y:S04]  /*23860*/  STL [R1+0x1d4], R0 ;  /* 0x0001d40001007387 */ /* 0x0041e80000100800 */
[----:B0-----:R-:W2:Y:S04]  /*23870*/  LDL.LU R0, [R1+0x3da8] ;  /* 0x003da80001007983 */ /* 0x001ea80000300800 */
[----:B------:R-:W3:Y:S04]  /*23880*/  LDL R4, [R1+0xd60] ;  /* 0x000d600001047983 */ /* 0x000ee80000100800 */
[----:B------:R-:W3:Y:S01]  /*23890*/  LDL R5, [R1+0xd64] ;  /* 0x000d640001057983 */ /* 0x000ee20000100800 */
[----:B------:R-:W-:-:S02]  /*238a0*/  PRMT R2, RZ, 0x7610, R2 ;  /* 0x00007610ff027816 */ /* 0x000fc40000000002 */
[----:B---3--:R-:W-:-:S04]  /*238b0*/  @!P0 LOP3.LUT R5, R5, R4, RZ, 0x3c, !PT ;  /* 0x0000000405058212 */ /* 0x008fc800078e3cff */
[----:B------:R-:W-:-:S04]  /*238c0*/  @!P0 LOP3.LUT R4, R5, R4, RZ, 0x3c, !PT ;  /* 0x0000000405048212 */ /* 0x000fc800078e3cff */
[----:B------:R-:W-:-:S05]  /*238d0*/  @!P0 LOP3.LUT R5, R5, R4, RZ, 0x3c, !PT ;  /* 0x0000000405058212 */ /* 0x000fca00078e3cff */
[----:B------:R-:W3:Y:S04]  /*238e0*/  @!P0 LDG.E.U16 R2, desc[UR12][R4.64] ;  /* 0x0000000c04028981 */ /* 0x000ee8000c1e1500 */
[----:B---3--:R0:W-:Y:S04]  /*238f0*/  STL [R1+0x1d0], R2 ;  /* 0x0001d00201007387 */ /* 0x0081e80000100800 */
[----:B0-----:R-:W3:Y:S04]  /*23900*/  LDL.LU R2, [R1+0x3da4] ;  /* 0x003da40001027983 */ /* 0x001ee80000300800 */
[----:B------:R-:W3:Y:S04]  /*23910*/  LDL R4, [R1+0xd58] ;  /* 0x000d580001047983 */ /* 0x000ee80000100800 */
[----:B------:R-:W3:Y:S01]  /*23920*/  LDL R5, [R1+0xd5c] ;  /* 0x000d5c0001057983 */ /* 0x000ee20000100800 */
[----:B--2---:R-:W-:-:S02]  /*23930*/  PRMT R0, RZ, 0x7610, R0 ;  /* 0x00007610ff007816 */ /* 0x004fc40000000000 */
[----:B---3--:R-:W-:-:S04]  /*23940*/  @!P1 LOP3.LUT R5, R5, R4, RZ, 0x3c, !PT ;  /* 0x0000000405059212 */ /* 0x008fc800078e3cff */
        /* <DEDUP_REMOVED lines=155> */
[----:B------:R0:W3:Y:S04]  /*24300*/  @!P0 LDG.E.U16 R2, desc[UR12][R4.64] ;  /* 0x0000000c04028981 */ /* 0x0000e8000c1e1500 */
[----:B------:R-:W0:Y:S04]  /*24310*/  LDL R4, [R1+0x8d8] ;  /* 0x0008d80001047983 */ /* 0x000e280000100800 */
[----:B------:R-:W0:Y:S01]  /*24320*/  LDL R5, [R1+0x8dc] ;  /* 0x0008dc0001057983 */ /* 0x000e220000100800 */
[----:B--2---:R-:W-:Y:S02]  /*24330*/  PRMT R0, RZ, 0x7610, R0 ;  /* 0x00007610ff007816 */ /* 0x004fe40000000000 */
[----:B0-----:R-:W-:-:S04]  /*24340*/  @!P1 LOP3.LUT R5, R5, R4, RZ, 0x3c, !PT ;  /* 0x0000000405059212 */ /* 0x001fc800078e3cff */
[----:B------:R-:W-:-:S04]  /*24350*/  @!P1 LOP3.LUT R4, R5, R4, RZ, 0x3c, !PT ;  /* 0x0000000405049212 */ /* 0x000fc800078e3cff */
[----:B------:R-:W-:-:S05]  /*24360*/  @!P1 LOP3.LUT R5, R5, R4, RZ, 0x3c, !PT ;  /* 0x0000000405059212 */ /* 0x000fca00078e3cff */
[----:B------:R-:W2:Y:S04]  /*24370*/  @!P1 LDG.E.U16 R0, desc[UR12][R4.64] ;  /* 0x0000000c04009981 */ /* 0x000ea8000c1e1500 */
[----:B---3--:R0:W-:Y:S04]  /*24380*/  STL [R1+0x188], R2 ;  /* 0x0001880201007387 */ /* 0x0081e80000100800 */
[----:B0-----:R-:W3:Y:S04]  /*24390*/  LDL R2, [R1+0x165c] ;  /* 0x00165c0001027983 */ /* 0x001ee80000100800 */
[----:B--2---:R0:W-:Y:S04]  /*243a0*/  STL [R1+0x184], R0 ;  /* 0x0001840001007387 */ /* 0x0041e80000100800 */
[----:B0-----:R-:W2:Y:S04]  /*243b0*/  LDL.LU R0, [R1+0x3d5c] ;  /* 0x003d5c0001007983 */ /* 0x001ea80000300800 */
[----:B------:R-:W2:Y:S04]  /*243c0*/  LDL R4, [R1+0x860] ;  /* 0x0008600001047983 */ /* 0x000ea80000100800 */
[----:B------:R-:W2:Y:S01]  /*243d0*/  LDL R5, [R1+0x864] ;  /* 0x0008640001057983 */ /* 0x000ea20000100800 */
[----:B------:R-:W-:-:S02]  /*243e0*/  PRMT R14, RZ, 0x7610, R14 ;  /* 0x00007610ff0e7816 */ /* 0x000fc4000000000e */
[----:B--2---:R-:W-:-:S04]  /*243f0*/  @!P0 LOP3.LUT R5, R5, R4, RZ, 0x3c, !PT ;  /* 0x0000000405058212 */ /* 0x004fc800078e3cff */
[----:B------:R-:W-:-:S04]  /*24400*/  @!P0 LOP3.LUT R4, R5, R4, RZ, 0x3c, !PT ;  /* 0x0000000405048212 */ /* 0x000fc800078e3cff */
[----:B------:R-:W-:-:S05]  /*24410*/  @!P0 LOP3.LUT R5, R5, R4, RZ, 0x3c, !PT ;  /* 0x0000000405058212 */ /* 0x000fca00078e3cff */
[----:B------:R-:W2:Y:S04]  /*24420*/  @!P0 LDG.E.U16 R14, desc[UR12][R4.64] ;  /* 0x0000000c040e8981 */ /* 0x000ea8000c1e1500 */
        /* <DEDUP_REMOVED lines=26> */
[----:B------:R-:W2:Y:S01]  /*245d0*/  @!P1 LDG.E.U16 R0, desc[UR12][R4.64] ;  /* 0x0000000c04009981 */ /* 0x000ea2000c1e1500 */
[----:B------:R-:W-:-:S03]  /*245e0*/  PRMT R14, RZ, 0x7610, R14 ;  /* 0x00007610ff0e7816 */ /* 0x000fc6000000000e */
[----:B--2---:R0:W-:Y:S04]  /*245f0*/  STL [R1+0x114], R0 ;  /* 0x0001140001007387 */ /* 0x0041e80000100800 */
[----:B0-----:R-:W2:Y:S04]  /*24600*/  LDL.LU R0, [R1+0x3d4c] ;  /* 0x003d4c0001007983 */ /* 0x001ea80000300800 */
[----:B------:R-:W2:Y:S01]  /*24610*/  LDL R5, [R1+0x1650] ;  /* 0x0016500001057983 */ /* 0x000ea20000100800 */
[----:B---3--:R-:W-:-:S03]  /*24620*/  @!P0 IMAD.MOV.U32 R4, RZ, RZ, R2 ;  /* 0x000000ffff048224 */ /* 0x008fc600078e0002 */
[----:B------:R-:W3:Y:S04]  /*24630*/  LDL.LU R2, [R1+0xdd4] ;  /* 0x000dd40001027983 */ /* 0x000ee80000300800 */
[----:B--2---:R-:W2:Y:S04]  /*24640*/  @!P0 LDG.E.U16 R14, desc[UR12][R4.64] ;  /* 0x0000000c040e8981 */ /* 0x004ea8000c1e1500 */
        /* <DEDUP_REMOVED lines=35> */
[----:B------:R0:W2:Y:S04]  /*24880*/  @!P0 LDG.E.U16 R13, desc[UR12][R4.64] ;  /* 0x0000000c040d8981 */ /* 0x0000a8000c1e1500 */
[----:B------:R-:W0:Y:S04]  /*24890*/  LDL R4, [R1+0x1758] ;  /* 0x0017580001047983 */ /* 0x000e280000100800 */
[----:B------:R-:W0:Y:S01]  /*248a0*/  LDL R5, [R1+0x1764] ;  /* 0x0017640001057983 */ /* 0x000e220000100800 */
[----:B------:R-:W-:Y:S02]  /*248b0*/  PRMT R12, RZ, 0x7610, R12 ;  /* 0x00007610ff0c7816 */ /* 0x000fe4000000000c */
[----:B0-----:R-:W-:-:S04]  /*248c0*/  @!P1 LOP3.LUT R5, R5, R4, RZ, 0x3c, !PT ;  /* 0x0000000405059212 */ /* 0x001fc800078e3cff */
[----:B------:R-:W-:-:S04]  /*248d0*/  @!P1 LOP3.LUT R4, R5, R4, RZ, 0x3c, !PT ;  /* 0x0000000405049212 */ /* 0x000fc800078e3cff */
[----:B------:R-:W-:Y:S01]  /*248e0*/  @!P1 LOP3.LUT R5, R5, R4, RZ, 0x3c, !PT ;  /* 0x0000000405059212 */ /* 0x000fe200078e3cff */
[----:B--2---:R-:W-:Y:S04]  /*248f0*/  STL [R1+0x3be0], R13 ;  /* 0x003be00d01007387 */ /* 0x004fe80000100800 */
[----:B------:R3:W2:Y:S04]  /*24900*/  @!P1 LDG.E.U16 R12, desc[UR12][R4.64] ;  /* 0x0000000c040c9981 */ /* 0x0006a8000c1e1500 */
[----:B------:R-:W2:Y:S01]  /*24910*/  LDL R5, [R1+0xdd0] ;  /* 0x000dd00001057983 */ /* 0x000ea20000100800 */
[----:B------:R-:W-:Y:S01]  /*24920*/  PRMT R14, RZ, 0x7610, R14 ;  /* 0x00007610ff0e7816 */ /* 0x000fe2000000000e */
[----:B---3--:R-:W-:-:S05]  /*24930*/  @!P0 IMAD.MOV.U32 R4, RZ, RZ, R2 ;  /* 0x000000ffff048224 */ /* 0x008fca00078e0002 */
[----:B--2---:R-:W2:Y:S04]  /*24940*/  @!P0 LDG.E.U16 R14, desc[UR12][R4.64] ;  /* 0x0000000c040e8981 */ /* 0x004ea8000c1e1500 */
        /* <DEDUP_REMOVED lines=312> */
[----:B------:R-:W0:Y:S04]  /*25cd0*/  LDL R4, [R1+0xdc0] ;  /* 0x000dc00001047983 */ /* 0x000e280000100800 */
[----:B------:R-:W0:Y:S01]  /*25ce0*/  LDL R5, [R1+0xdc4] ;  /* 0x000dc40001057983 */ /* 0x000e220000100800 */
[----:B---3--:R-:W-:-:S02]  /*25cf0*/  PRMT R0, RZ, 0x7610, R0 ;  /* 0x00007610ff007816 */ /* 0x008fc40000000000 */
[----:B0-----:R-:W-:-:S04]  /*25d00*/  @!P0 LOP3.LUT R5, R5, R4, RZ, 0x3c, !PT ;  /* 0x0000000405058212 */ /* 0x001fc800078e3cff */
[----:B------:R-:W-:-:S04]  /*25d10*/  @!P0 LOP3.LUT R4, R5, R4, RZ, 0x3c, !PT ;  /* 0x0000000405048212 */ /* 0x000fc800078e3cff */
[----:B------:R-:W-:-:S05]  /*25d20*/  @!P0 LOP3.LUT R5, R5, R4, RZ, 0x3c, !PT ;  /* 0x0000000405058212 */ /* 0x000fca00078e3cff */
[----:B------:R-:W3:Y:S04]  /*25d30*/  @!P0 LDG.E.U16 R0, desc[UR12][R4.64] ;  /* 0x0000000c04008981 */ /* 0x000ee8000c1e1500 */
[----:B--2---:R-:W-:Y:S04]  /*25d40*/  STL [R1+0x3bd0], R10 ;  /* 0x003bd00a01007387 */ /* 0x004fe80000100800 */
[----:B---3--:R0:W-:Y:S04]  /*25d50*/  STL [R1+0x100], R0 ;  /* 0x0001000001007387 */ /* 0x0081e80000100800 */
        /* <DEDUP_REMOVED lines=262> */
[----:B------:R-:W-:Y:S02]  /*26dc0*/  PRMT R8, RZ, 0x7610, R8 ;  /* 0x00007610ff087816 */ /* 0x000fe40000000008 */
[----:B0-----:R-:W-:-:S04]  /*26dd0*/  @!P0 LOP3.LUT R5, R5, R4, RZ, 0x3c, !PT ;  /* 0x0000000405058212 */ /* 0x001fc800078e3cff */
[----:B------:R-:W-:-:S04]  /*26de0*/  @!P0 LOP3.LUT R4, R5, R4, RZ, 0x3c, !PT ;  /* 0x0000000405048212 */ /* 0x000fc800078e3cff */
[----:B------:R-:W-:Y:S01]  /*26df0*/  @!P0 LOP3.LUT R5, R5, R4, RZ, 0x3c, !PT ;  /* 0x0000000405058212 */ /* 0x000fe200078e3cff */
[----:B---3--:R-:W-:Y:S04]  /*26e00*/  STL [R1+0x3bb4], R9 ;  /* 0x003bb40901007387 */ /* 0x008fe80000100800 */
[----:B------:R0:W3:Y:S04]  /*26e10*/  @!P0 LDG.E.U16 R8, desc[UR12][R4.64] ;  /* 0x0000000c04088981 */ /* 0x0000e8000c1e1500 */
[----:B------:R-:W0:Y:S04]  /*26e20*/  LDL R4, [R1+0x1778] ;  /* 0x0017780001047983 */ /* 0x000e280000100800 */
[----:B------:R-:W0:Y:S01]  /*26e30*/  LDL R5, [R1+0x1784] ;  /* 0x0017840001057983 */ /* 0x000e220000100800 */
[----:B------:R-:W-:-:S02]  /*26e40*/  PRMT R7, RZ, 0x7610, R7 ;  /* 0x00007610ff077816 */ /* 0x000fc40000000007 */
[----:B0-----:R-:W-:-:S04]  /*26e50*/  @!P1 LOP3.LUT R5, R5, R4, RZ, 0x3c, !PT ;  /* 0x0000000405059212 */ /* 0x001fc800078e3cff */
[----:B------:R-:W-:-:S04]  /*26e60*/  @!P1 LOP3.LUT R4, R5, R4, RZ, 0x3c, !PT ;  /* 0x0000000405049212 */ /* 0x000fc800078e3cff */
[----:B------:R-:W-:Y:S01]  /*26e70*/  @!P1 LOP3.LUT R5, R5, R4, RZ, 0x3c, !PT ;  /* 0x0000000405059212 */ /* 0x000fe200078e3cff */
[----:B---3--:R-:W-:Y:S04]  /*26e80*/  STL [R1+0x3bb8], R8 ;  /* 0x003bb80801007387 */ /* 0x008fe80000100800 */
[----:B------:R0:W3:Y:S04]  /*26e90*/  @!P1 LDG.E.U16 R7, desc[UR12][R4.64] ;  /* 0x0000000c04079981 */ /* 0x0000e8000c1e1500 */
[----:B------:R-:W0:Y:S04]  /*26ea0*/  LDL R4, [R1+0xdb0] ;  /* 0x000db00001047983 */ /* 0x000e280000100800 */
[----:B------:R-:W0:Y:S01]  /*26eb0*/  LDL R5, [R1+0xdb4] ;  /* 0x000db40001057983 */ /* 0x000e220000100800 */
[----:B--2---:R-:W-:-:S02]  /*26ec0*/  PRMT R0, RZ, 0x7610, R0 ;  /* 0x00007610ff007816 */ /* 0x004fc40000000000 */
[----:B0-----:R-:W-:-:S04]  /*26ed0*/  @!P0 LOP3.LUT R5, R5, R4, RZ, 0x3c, !PT ;  /* 0x0000000405058212 */ /* 0x001fc800078e3cff */
[----:B------:R-:W-:-:S04]  /*26ee0*/  @!P0 LOP3.LUT R4, R5, R4, RZ, 0x3c, !PT ;  /* 0x0000000405048212 */ /* 0x000fc800078e3cff */
[----:B------:R-:W-:-:S05]  /*26ef0*/  @!P0 LOP3.LUT R5, R5, R4, RZ, 0x3c, !PT ;  /* 0x0000000405058212 */ /* 0x000fca00078e3cff */
[----:B------:R-:W2:Y:S04]  /*26f00*/  @!P0 LDG.E.U16 R0, desc[UR12][R4.64] ;  /* 0x0000000c04008981 */ /* 0x000ea8000c1e1500 */
[----:B---3--:R-:W-:Y:S04]  /*26f10*/  STL [R1+0x3bbc], R7 ;  /* 0x003bbc0701007387 */ /* 0x008fe80000100800 */
        /* <DEDUP_REMOVED lines=95> */
[----:B------:R-:W3:Y:S04]  /*27510*/  LDL R8, [R1+0x9ac] ;  /* 0x0009ac0001087983 */ /* 0x000ee80000100800 */
        /* <DEDUP_REMOVED lines=14> */
[----:B----4-:R-:W-:-:S02]  /*27600*/  PRMT R15, RZ, 0x7610, R15 ;  /* 0x00007610ff0f7816 */ /* 0x010fc4000000000f */
[----:B--2---:R-:W-:-:S04]  /*27610*/  @!P1 LOP3.LUT R5, R5, R4, RZ, 0x3c, !PT ;  /* 0x0000000405059212 */ /* 0x004fc800078e3cff */
[----:B------:R-:W-:-:S04]  /*27620*/  @!P1 LOP3.LUT R4, R5, R4, RZ, 0x3c, !PT ;  /* 0x0000000405049212 */ /* 0x000fc800078e3cff */
[----:B------:R-:W-:-:S05]  /*27630*/  @!P1 LOP3.LUT R5, R5, R4, RZ, 0x3c, !PT ;  /* 0x0000000405059212 */ /* 0x000fca00078e3cff */
[----:B------:R-:W2:Y:S04]  /*27640*/  @!P1 LDG.E.U16 R15, desc[UR12][R4.64] ;  /* 0x0000000c040f9981 */ /* 0x000ea8000c1e1500 */
[----:B--2---:R0:W-:Y:S04]  /*27650*/  STL [R1+0x4c], R15 ;  /* 0x00004c0f01007387 */ /* 0x0041e80000100800 */
[----:B0-----:R-:W2:Y:S04]  /*27660*/  LDL.LU R15, [R1+0x3c1c] ;  /* 0x003c1c00010f7983 */ /* 0x001ea80000300800 */
[----:B------:R-:W4:Y:S04]  /*27670*/  LDL R4, [R1+0xa30] ;  /* 0x000a300001047983 */ /* 0x000f280000100800 */
[----:B------:R-:W4:Y:S01]  /*27680*/  LDL R5, [R1+0xa34] ;  /* 0x000a340001057983 */ /* 0x000f220000100800 */
[----:B------:R-:W-:-:S02]  /*27690*/  PRMT R0, RZ, 0x7610, R0 ;  /* 0x00007610ff007816 */ /* 0x000fc40000000000 */
[----:B----4-:R-:W-:-:S04]  /*276a0*/  @!P0 LOP3.LUT R5, R5, R4, RZ, 0x3c, !PT ;  /* 0x0000000405058212 */ /* 0x010fc800078e3cff */
[----:B------:R-:W-:-:S04]  /*276b0*/  @!P0 LOP3.LUT R4, R5, R4, RZ, 0x3c, !PT ;  /* 0x0000000405048212 */ /* 0x000fc800078e3cff */
[----:B------:R-:W-:-:S05]  /*276c0*/  @!P0 LOP3.LUT R5, R5, R4, RZ, 0x3c, !PT ;  /* 0x0000000405058212 */ /* 0x000fca00078e3cff */
[----:B------:R-:W4:Y:S04]  /*276d0*/  @!P0 LDG.E.U16 R0, desc[UR12][R4.64] ;  /* 0x0000000c04008981 */ /* 0x000f28000c1e1500 */
[----:B----4-:R0:W-:Y:S04]  /*276e0*/  STL [R1+0x48], R0 ;  /* 0x0000480001007387 */ /* 0x0101e80000100800 */
[----:B0-----:R-:W4:Y:S04]  /*276f0*/  LDL.LU R0, [R1+0x3c18] ;  /* 0x003c180001007983 */ /* 0x001f280000300800 */
[----:B------:R-:W2:Y:S04]  /*27700*/  LDL R4, [R1+0xa28] ;  /* 0x000a280001047983 */ /* 0x000ea80000100800 */
[----:B------:R-:W2:Y:S02]  /*27710*/  LDL R5, [R1+0xa2c] ;  /* 0x000a2c0001057983 */ /* 0x000ea40000100800 */
[----:B--2---:R-:W-:-:S02]  /*27720*/  @!P1 LOP3.LUT R5, R5, R4, RZ, 0x3c, !PT ;  /* 0x0000000405059212 */ /* 0x004fc400078e3cff */
[----:B----4-:R-:W-:Y:S02]  /*27730*/  PRMT R0, RZ, 0x7610, R0 ;  /* 0x00007610ff007816 */ /* 0x010fe40000000000 */
[----:B------:R-:W-:-:S04]  /*27740*/  @!P1 LOP3.LUT R4, R5, R4, RZ, 0x3c, !PT ;  /* 0x0000000405049212 */ /* 0x000fc800078e3cff */
[----:B------:R-:W-:-:S05]  /*27750*/  @!P1 LOP3.LUT R5, R5, R4, RZ, 0x3c, !PT ;  /* 0x0000000405059212 */ /* 0x000fca00078e3cff */
[----:B------:R-:W2:Y:S04]  /*27760*/  @!P1 LDG.E.U16 R0, desc[UR12][R4.64] ;  /* 0x0000000c04009981 */ /* 0x000ea8000c1e1500 */
[----:B--2---:R0:W-:Y:S04]  /*27770*/  STL [R1+0x44], R0 ;  /* 0x0000440001007387 */ /* 0x0041e80000100800 */
[----:B0-----:R-:W2:Y:S04]  /*27780*/  LDL.LU R0, [R1+0x3c14] ;  /* 0x003c140001007983 */ /* 0x001ea80000300800 */
[----:B------:R-:W4:Y:S04]  /*27790*/  LDL R4, [R1+0x9b0] ;  /* 0x0009b00001047983 */ /* 0x000f280000100800 */
[----:B------:R-:W4:Y:S02]  /*277a0*/  LDL R5, [R1+0x9b4] ;  /* 0x0009b40001057983 */ /* 0x000f240000100800 */
[----:B----4-:R-:W-:-:S02]  /*277b0*/  @!P0 LOP3.LUT R5, R5, R4, RZ, 0x3c, !PT ;  /* 0x0000000405058212 */ /* 0x010fc400078e3cff */
[----:B--2---:R-:W-:Y:S02]  /*277c0*/  PRMT R0, RZ, 0x7610, R0 ;  /* 0x00007610ff007816 */ /* 0x004fe40000000000 */
[----:B------:R-:W-:-:S04]  /*277d0*/  @!P0 LOP3.LUT R4, R5, R4, RZ, 0x3c, !PT ;  /* 0x0000000405048212 */ /* 0x000fc800078e3cff */
[----:B------:R-:W-:-:S05]  /*277e0*/  @!P0 LOP3.LUT R5, R5, R4, RZ, 0x3c, !PT ;  /* 0x0000000405058212 */ /* 0x000fca00078e3cff */
[----:B------:R-:W2:Y:S04]  /*277f0*/  @!P0 LDG.E.U16 R0, desc[UR12][R4.64] ;  /* 0x0000000c04008981 */ /* 0x000ea8000c1e1500 */
[----:B--2---:R0:W-:Y:S04]  /*27800*/  STL [R1+0x40], R0 ;  /* 0x0000400001007387 */ /* 0x0041e80000100800 */
[----:B0-----:R-:W2:Y:S04]  /*27810*/  LDL.LU R0, [R1+0x3c10] ;  /* 0x003c100001007983 */ /* 0x001ea80000300800 */
[----:B------:R-:W4:Y:S01]  /*27820*/  LDL R5, [R1+0x9a8] ;  /* 0x0009a80001057983 */ /* 0x000f220000100800 */
[----:B---3--:R-:W-:-:S03]  /*27830*/  @!P1 IMAD.MOV.U32 R4, RZ, RZ, R8 ;  /* 0x000000ffff049224 */ /* 0x008fc600078e0008 */
[----:B------:R-:W3:Y:S01]  /*27840*/  LDL R8, [R1+0x834] ;  /* 0x0008340001087983 */ /* 0x000ee20000100800 */
[----:B--2---:R-:W-:-:S06]  /*27850*/  PRMT R0, RZ, 0x7610, R0 ;  /* 0x00007610ff007816 */ /* 0x004fcc0000000000 */
[----:B----4-:R-:W2:Y:S04]  /*27860*/  @!P1 LDG.E.U16 R0, desc[UR12][R4.64] ;  /* 0x0000000c04009981 */ /* 0x010ea8000c1e1500 */
        /* <DEDUP_REMOVED lines=8> */
[----:B------:R0:W4:Y:S04]  /*278f0*/  @!P0 LDG.E.U16 R13, desc[UR12][R4.64] ;  /* 0x0000000c040d8981 */ /* 0x000128000c1e1500 */
[----:B------:R-:W0:Y:S04]  /*27900*/  LDL R4, [R1+0x928] ;  /* 0x0009280001047983 */ /* 0x000e280000100800 */
[----:B------:R-:W0:Y:S01]  /*27910*/  LDL R5, [R1+0x92c] ;  /* 0x00092c0001057983 */ /* 0x000e220000100800 */
[----:B------:R-:W-:Y:S02]  /*27920*/  PRMT R11, RZ, 0x7610, R11 ;  /* 0x00007610ff0b7816 */ /* 0x000fe4000000000b */
[----:B0-----:R-:W-:-:S04]  /*27930*/  @!P1 LOP3.LUT R5, R5, R4, RZ, 0x3c, !PT ;  /* 0x0000000405059212 */ /* 0x001fc800078e3cff */
[----:B------:R-:W-:-:S04]  /*27940*/  @!P1 LOP3.LUT R4, R5, R4, RZ, 0x3c, !PT ;  /* 0x0000000405049212 */ /* 0x000fc800078e3cff */
[----:B------:R-:W-:Y:S01]  /*27950*/  @!P1 LOP3.LUT R5, R5, R4, RZ, 0x3c, !PT ;  /* 0x0000000405059212 */ /* 0x000fe200078e3cff */
[----:B----4-:R0:W-:Y:S04]  /*27960*/  STL [R1+0x38], R13 ;  /* 0x0000380d01007387 */ /* 0x0101e80000100800 */
[----:B------:R1:W4:Y:S01]  /*27970*/  @!P1 LDG.E.U16 R11, desc[UR12][R4.64] ;  /* 0x0000000c040b9981 */ /* 0x000322000c1e1500 */
[----:B--2---:R-:W-:-:S03]  /*27980*/  PRMT R0, RZ, 0x7610, R0 ;  /* 0x00007610ff007816 */ /* 0x004fc60000000000 */
[----:B0-----:R-:W2:Y:S04]  /*27990*/  LDL R13, [R1+0x82c] ;  /* 0x00082c00010d7983 */ /* 0x001ea80000100800 */
[----:B------:R-:W1:Y:S04]  /*279a0*/  LDL R4, [R1+0x8b0] ;  /* 0x0008b00001047983 */ /* 0x000e680000100800 */
[----:B------:R-:W1:Y:S02]  /*279b0*/  LDL R5, [R1+0x8b4] ;  /* 0x0008b40001057983 */ /* 0x000e640000100800 */
[----:B-1----:R-:W-:-:S04]  /*279c0*/  @!P0 LOP3.LUT R5, R5, R4, RZ, 0x3c, !PT ;  /* 0x0000000405058212 */ /* 0x002fc800078e3cff */
[----:B------:R-:W-:-:S04]  /*279d0*/  @!P0 LOP3.LUT R4, R5, R4, RZ, 0x3c, !PT ;  /* 0x0000000405048212 */ /* 0x000fc800078e3cff */
[----:B------:R-:W-:-:S05]  /*279e0*/  @!P0 LOP3.LUT R5, R5, R4, RZ, 0x3c, !PT ;  /* 0x0000000405058212 */ /* 0x000fca00078e3cff */
[----:B------:R-:W2:Y:S04]  /*279f0*/  @!P0 LDG.E.U16 R0, desc[UR12][R4.64] ;  /* 0x0000000c04008981 */ /* 0x000ea8000c1e1500 */
[----:B----4-:R0:W-:Y:S04]  /*27a00*/  STL [R1+0x34], R11 ;  /* 0x0000340b01007387 */ /* 0x0101e80000100800 */
[----:B0-----:R-:W4:Y:S04]  /*27a10*/  LDL R11, [R1+0x160c] ;  /* 0x00160c00010b7983 */ /* 0x001f280000100800 */
[----:B--2---:R0:W-:Y:S04]  /*27a20*/  STL [R1+0x30], R0 ;  /* 0x0000300001007387 */ /* 0x0041e80000100800 */
[----:B0-----:R-:W2:Y:S04]  /*27a30*/  LDL.LU R0, [R1+0x3c08] ;  /* 0x003c080001007983 */ /* 0x001ea80000300800 */
[----:B------:R-:W2:Y:S04]  /*27a40*/  LDL R4, [R1+0x8a8] ;  /* 0x0008a80001047983 */ /* 0x000ea80000100800 */
[----:B------:R-:W2:Y:S02]  /*27a50*/  LDL R5, [R1+0x8ac] ;  /* 0x0008ac0001057983 */ /* 0x000ea40000100800 */
[----:B--2---:R-:W-:-:S02]  /*27a60*/  @!P1 LOP3.LUT R5, R5, R4, RZ, 0x3c, !PT ;  /* 0x0000000405059212 */ /* 0x004fc400078e3cff */
[----:B------:R-:W-:Y:S02]  /*27a70*/  PRMT R0, RZ, 0x7610, R0 ;  /* 0x00007610ff007816 */ /* 0x000fe40000000000 */
[----:B------:R-:W-:-:S04]  /*27a80*/  @!P1 LOP3.LUT R4, R5, R4, RZ, 0x3c, !PT ;  /* 0x0000000405049212 */ /* 0x000fc800078e3cff */
[----:B------:R-:W-:-:S05]  /*27a90*/  @!P1 LOP3.LUT R5, R5, R4, RZ, 0x3c, !PT ;  /* 0x0000000405059212 */ /* 0x000fca00078e3cff */
[----:B------:R-:W2:Y:S01]  /*27aa0*/  @!P1 LDG.E.U16 R0, desc[UR12][R4.64] ;  /* 0x0000000c04009981 */ /* 0x000ea2000c1e1500 */
[----:B------:R-:W-:-:S03]  /*27ab0*/  PRMT R7, RZ, 0x7610, R7 ;  /* 0x00007610ff077816 */ /* 0x000fc60000000007 */
[----:B--2---:R0:W-:Y:S04]  /*27ac0*/  STL [R1+0x2c], R0 ;  /* 0x00002c0001007387 */ /* 0x0041e80000100800 */
[----:B0-----:R-:W2:Y:S04]  /*27ad0*/  LDL.LU R0, [R1+0x3c04] ;  /* 0x003c040001007983 */ /* 0x001ea80000300800 */
[----:B------:R-:W2:Y:S01]  /*27ae0*/  LDL R5, [R1+0x830] ;  /* 0x0008300001057983 */ /* 0x000ea20000100800 */
[----:B---3--:R-:W-:Y:S01]  /*27af0*/  @!P0 IMAD.MOV.U32 R4, RZ, RZ, R8 ;  /* 0x000000ffff048224 */ /* 0x008fe200078e0008 */
[----:B------:R-:W-:-:S02]  /*27b00*/  PRMT R12, RZ, 0x7610, R12 ;  /* 0x00007610ff0c7816 */ /* 0x000fc4000000000c */
[----:B------:R-:W3:Y:S04]  /*27b10*/  LDL R8, [R1+0x1688] ;  /* 0x0016880001087983 */ /* 0x000ee80000100800 */
[----:B--2---:R0:W2:Y:S04]  /*27b20*/  @!P0 LDG.E.U16 R7, desc[UR12][R4.64] ;  /* 0x0000000c04078981 */ /* 0x0040a8000c1e1500 */
[----:B------:R-:W3:Y:S01]  /*27b30*/  LDL R5, [R1+0x828] ;  /* 0x0008280001057983 */ /* 0x000ee20000100800 */
[----:B0-----:R-:W-:-:S03]  /*27b40*/  @!P1 IMAD.MOV.U32 R4, RZ, RZ, R13 ;  /* 0x000000ffff049224 */ /* 0x001fc600078e000d */
[----:B--2---:R0:W-:Y:S01]  /*27b50*/  STL [R1+0x28], R7 ;  /* 0x0000280701007387 */ /* 0x0041e20000100800 */
[----:B------:R-:W-:-:S03]  /*27b60*/  PRMT R10, RZ, 0x7610, R10 ;  /* 0x00007610ff0a7816 */ /* 0x000fc6000000000a */
[----:B------:R-:W2:Y:S04]  /*27b70*/  LDL R13, [R1+0x1700] ;  /* 0x00170000010d7983 */ /* 0x000ea80000100800 */
[----:B---3--:R4:W3:Y:S04]  /*27b80*/  @!P1 LDG.E.U16 R12, desc[UR12][R4.64] ;  /* 0x0000000c040c9981 */ /* 0x0088e8000c1e1500 */
[----:B0-----:R-:W2:Y:S04]  /*27b90*/  LDL R7, [R1+0x1694] ;  /* 0x0016940001077983 */ /* 0x001ea80000100800 */
[----:B------:R-:W2:Y:S01]  /*27ba0*/  LDL R5, [R1+0x1600] ;  /* 0x0016000001057983 */ /* 0x000ea20000100800 */
[----:B----4-:R-:W-:-:S03]  /*27bb0*/  @!P0 IMAD.MOV.U32 R4, RZ, RZ, R11 ;  /* 0x000000ffff048224 */ /* 0x010fc600078e000b */
[----:B---3--:R0:W-:Y:S01]  /*27bc0*/  STL [R1+0x24], R12 ;  /* 0x0000240c01007387 */ /* 0x0081e20000100800 */
[----:B------:R-:W-:-:S03]  /*27bd0*/  PRMT R0, RZ, 0x7610, R0 ;  /* 0x00007610ff007816 */ /* 0x000fc60000000000 */
[----:B------:R-:W3:Y:S04]  /*27be0*/  LDL R11, [R1+0x1708] ;  /* 0x00170800010b7983 */ /* 0x000ee80000100800 */
[----:B--2---:R1:W2:Y:S04]  /*27bf0*/  @!P0 LDG.E.U16 R10, desc[UR12][R4.64] ;  /* 0x0000000c040a8981 */ /* 0x0042a8000c1e1500 */
[----:B0-----:R-:W4:Y:S04]  /*27c00*/  LDL R12, [R1+0x170c] ;  /* 0x00170c00010c7983 */ /* 0x001f280000100800 */
[----:B------:R-:W1:Y:S04]  /*27c10*/  LDL R4, [R1+0x1608] ;  /* 0x0016080001047983 */ /* 0x000e680000100800 */
[----:B------:R-:W1:Y:S02]  /*27c20*/  LDL R5, [R1+0x1614] ;  /* 0x0016140001057983 */ /* 0x000e640000100800 */
[----:B-1----:R-:W-:-:S04]  /*27c30*/  @!P1 LOP3.LUT R5, R5, R4, RZ, 0x3c, !PT ;  /* 0x0000000405059212 */ /* 0x002fc800078e3cff */
[----:B------:R-:W-:-:S04]  /*27c40*/  @!P1 LOP3.LUT R4, R5, R4, RZ, 0x3c, !PT ;  /* 0x0000000405049212 */ /* 0x000fc800078e3cff */
[----:B------:R-:W-:-:S05]  /*27c50*/  @!P1 LOP3.LUT R5, R5, R4, RZ, 0x3c, !PT ;  /* 0x0000000405059212 */ /* 0x000fca00078e3cff */
[----:B------:R-:W3:Y:S04]  /*27c60*/  @!P1 LDG.E.U16 R0, desc[UR12][R4.64] ;  /* 0x0000000c04009981 */ /* 0x000ee8000c1e1500 */
[----:B--2---:R0:W-:Y:S04]  /*27c70*/  STL [R1+0x20], R10 ;  /* 0x0000200a01007387 */ /* 0x0041e80000100800 */
[----:B0-----:R-:W2:Y:S04]  /*27c80*/  LDL R10, [R1+0x1714] ;  /* 0x00171400010a7983 */ /* 0x001ea80000100800 */
[----:B---3--:R0:W-:Y:S04]  /*27c90*/  STL [R1+0x1c], R0 ;  /* 0x00001c0001007387 */ /* 0x0081e80000100800 */
[----:B0-----:R-:W3:Y:S04]  /*27ca0*/  LDL.LU R0, [R1+0x3c00] ;  /* 0x003c000001007983 */ /* 0x001ee80000300800 */
[----:B------:R-:W2:Y:S04]  /*27cb0*/  LDL R4, [R1+0x1680] ;  /* 0x0016800001047983 */ /* 0x000ea80000100800 */
[----:B------:R-:W2:Y:S01]  /*27cc0*/  LDL R5, [R1+0x168c] ;  /* 0x00168c0001057983 */ /* 0x000ea20000100800 */
[----:B------:R-:W-:-:S02]  /*27cd0*/  PRMT R15, RZ, 0x7610, R15 ;  /* 0x00007610ff0f7816 */ /* 0x000fc4000000000f */
[----:B------:R-:W-:Y:S02]  /*27ce0*/  PRMT R14, RZ, 0x7610, R14 ;  /* 0x00007610ff0e7816 */ /* 0x000fe4000000000e */
[----:B------:R-:W-:Y:S02]  /*27cf0*/  PRMT R6, RZ, 0x7610, R6 ;  /* 0x00007610ff067816 */ /* 0x000fe40000000006 */
[----:B--2---:R-:W-:-:S04]  /*27d00*/  @!P0 LOP3.LUT R5, R5, R4, RZ, 0x3c, !PT ;  /* 0x0000000405058212 */ /* 0x004fc800078e3cff */
[----:B------:R-:W-:-:S04]  /*27d10*/  @!P0 LOP3.LUT R4, R5, R4, RZ, 0x3c, !PT ;  /* 0x0000000405048212 */ /* 0x000fc800078e3cff */
[----:B------:R-:W-:-:S05]  /*27d20*/  @!P0 LOP3.LUT R5, R5, R4, RZ, 0x3c, !PT ;  /* 0x0000000405058212 */ /* 0x000fca00078e3cff */
[----:B------:R0:W2:Y:S02]  /*27d30*/  @!P0 LDG.E.U16 R15, desc[UR12][R4.64] ;  /* 0x0000000c040f8981 */ /* 0x0000a4000c1e1500 */
[----:B0-----:R-:W-:Y:S02]  /*27d40*/  @!P1 IMAD.MOV.U32 R4, RZ, RZ, R7 ;  /* 0x000000ffff049224 */ /* 0x001fe400078e0007 */
[----:B------:R-:W-:Y:S01]  /*27d50*/  @!P1 IMAD.MOV.U32 R5, RZ, RZ, R8 ;  /* 0x000000ffff059224 */ /* 0x000fe200078e0008 */
[----:B------:R-:W2:Y:S04]  /*27d60*/  LDL R7, [R1+0x178c] ;  /* 0x00178c0001077983 */ /* 0x000ea80000100800 */
[----:B------:R-:W2:Y:S04]  /*27d70*/  LDL R8, [R1+0x1780] ;  /* 0x0017800001087983 */ /* 0x000ea80000100800 */
[----:B------:R4:W2:Y:S02]  /*27d80*/  @!P1 LDG.E.U16 R14, desc[UR12][R4.64] ;  /* 0x0000000c040e9981 */ /* 0x0008a4000c1e1500 */
[----:B----4-:R-:W-:Y:S01]  /*27d90*/  @!P0 IMAD.MOV.U32 R4, RZ, RZ, R12 ;  /* 0x000000ffff048224 */ /* 0x010fe200078e000c */
[----:B------:R-:W-:-:S05]  /*27da0*/  @!P0 MOV R5, R13 ;  /* 0x0000000d00058202 */ /* 0x000fca0000000f00 */
[----:B------:R0:W4:Y:S02]  /*27db0*/  @!P0 LDG.E.U16 R6, desc[UR12][R4.64] ;  /* 0x0000000c04068981 */ /* 0x000124000c1e1500 */
[----:B0-----:R-:W-:Y:S02]  /*27dc0*/  PRMT R5, RZ, 0x7610, R5 ;  /* 0x00007610ff057816 */ /* 0x001fe40000000005 */
[----:B----4-:R0:W-:Y:S04]  /*27dd0*/  STL [R1+0x3b40], R6 ;  /* 0x003b400601007387 */ /* 0x0101e80000100800 */
[----:B0-----:R-:W4:Y:S04]  /*27de0*/  LDL R6, [R1+0x1794] ;  /* 0x0017940001067983 */ /* 0x001f280000100800 */
[----:B--2---:R0:W-:Y:S04]  /*27df0*/  STL [R1+0x14], R14 ;  /* 0x0000140e01007387 */ /* 0x0041e80000100800 */
[----:B------:R1:W-:Y:S04]  /*27e00*/  STL [R1+0x18], R15 ;  /* 0x0000180f01007387 */ /* 0x0003e80000100800 */
[----:B------:R-:W2:Y:S04]  /*27e10*/  LDL R13, [R1+0xda0] ;  /* 0x000da000010d7983 */ /* 0x000ea80000100800 */
[----:B------:R-:W2:Y:S01]  /*27e20*/  LDL R12, [R1+0xda4] ;  /* 0x000da400010c7983 */ /* 0x000ea20000100800 */
[----:B0-----:R-:W-:-:S02]  /*27e30*/  @!P1 IMAD.MOV.U32 R14, RZ, RZ, R10 ;  /* 0x000000ffff0e9224 */ /* 0x001fc400078e000a */
[----:B-1----:R-:W-:Y:S01]  /*27e40*/  @!P1 IMAD.MOV.U32 R15, RZ, RZ, R11 ;  /* 0x000000ffff0f9224 */ /* 0x002fe200078e000b */
[----:B------:R-:W2:Y:S04]  /*27e50*/  LDL R10, [R1+0xd9c] ;  /* 0x000d9c00010a7983 */ /* 0x000ea80000100800 */
[----:B------:R-:W2:Y:S04]  /*27e60*/  LDL R11, [R1+0xd98] ;  /* 0x000d9800010b7983 */ /* 0x000ea80000100800 */
[----:B------:R0:W2:Y:S01]  /*27e70*/  @!P1 LDG.E.U16 R5, desc[UR12][R14.64] ;  /* 0x0000000c0e059981 */ /* 0x0000a2000c1e1500 */
[----:B------:R-:W-:Y:S01]  /*27e80*/  PRMT R4, RZ, 0x7610, R4 ;  /* 0x00007610ff047816 */ /* 0x000fe20000000004 */
[----:B0-----:R-:W-:-:S02]  /*27e90*/  @!P0 IMAD.MOV.U32 R14, RZ, RZ, R7 ;  /* 0x000000ffff0e8224 */ /* 0x001fc400078e0007 */
[----:B------:R-:W-:-:S05]  /*27ea0*/  @!P0 IMAD.MOV.U32 R15, RZ, RZ, R8 ;  /* 0x000000ffff0f8224 */ /* 0x000fca00078e0008 */
[----:B------:R4:W3:Y:S04]  /*27eb0*/  @!P0 LDG.E.U16 R4, desc[UR12][R14.64] ;  /* 0x0000000c0e048981 */ /* 0x0008e8000c1e1500 */
[----:B--2---:R0:W-:Y:S04]  /*27ec0*/  STL [R1+0x3b44], R5 ;  /* 0x003b440501007387 */ /* 0x0041e80000100800 */
[----:B------:R-:W2:Y:S04]  /*27ed0*/  LDL R8, [R1+0xd20] ;  /* 0x000d200001087983 */ /* 0x000ea80000100800 */
[----:B------:R-:W2:Y:S04]  /*27ee0*/  LDL R7, [R1+0xd24] ;  /* 0x000d240001077983 */ /* 0x000ea80000100800 */
[----:B0-----:R-:W2:Y:S01]  /*27ef0*/  LDL R5, [R1+0x1788] ;  /* 0x0017880001057983 */ /* 0x001ea20000100800 */
[----:B------:R-:W-:Y:S01]  /*27f00*/  PRMT R3, RZ, 0x7610, R3 ;  /* 0x00007610ff037816 */ /* 0x000fe20000000003 */
[----:B----4-:R-:W-:-:S02]  /*27f10*/  @!P1 IMAD.MOV.U32 R14, RZ, RZ, R6 ;  /* 0x000000ffff0e9224 */ /* 0x010fc400078e0006 */
[----:B---3--:R0:W-:Y:S01]  /*27f20*/  STL [R1+0x3b48], R4 ;  /* 0x003b480401007387 */ /* 0x0081e20000100800 */
[----:B------:R-:W-:Y:S02]  /*27f30*/  PRMT R9, RZ, 0x7610, R9 ;  /* 0x00007610ff097816 */ /* 0x000fe40000000009 */
[----:B------:R-:W-:Y:S01]  /*27f40*/  PRMT R29, RZ, 0x7610, R29 ;  /* 0x00007610ff1d7816 */ /* 0x000fe2000000001d */
[----:B------:R-:W3:Y:S01]  /*27f50*/  LDL R6, [R1+0xd18] ;  /* 0x000d180001067983 */ /* 0x000ee20000100800 */
[----:B0-----:R-:W-:Y:S01]  /*27f60*/  PRMT R4, RZ, 0x7610, R4 ;  /* 0x00007610ff047816 */ /* 0x001fe20000000004 */
[----:B--2---:R-:W-:Y:S02]  /*27f70*/  @!P1 IMAD.MOV.U32 R15, RZ, RZ, R5 ;  /* 0x000000ffff0f9224 */ /* 0x004fe400078e0005 */
[----:B------:R-:W2:Y:S04]  /*27f80*/  LDL R5, [R1+0xd1c] ;  /* 0x000d1c0001057983 */ /* 0x000ea80000100800 */
[----:B------:R0:W4:Y:S02]  /*27f90*/  @!P1 LDG.E.U16 R3, desc[UR12][R14.64] ;  /* 0x0000000c0e039981 */ /* 0x000124000c1e1500 */
[----:B0-----:R-:W-:-:S02]  /*27fa0*/  @!P0 IMAD.MOV.U32 R14, RZ, RZ, R12 ;  /* 0x000000ffff0e8224 */ /* 0x001fc400078e000c */
[----:B------:R-:W-:-:S05]  /*27fb0*/  @!P0 IMAD.MOV.U32 R15, RZ, RZ, R13 ;  /* 0x000000ffff0f8224 */ /* 0x000fca00078e000d */
[----:B------:R0:W2:Y:S02]  /*27fc0*/  @!P0 LDG.E.U16 R4, desc[UR12][R14.64] ;  /* 0x0000000c0e048981 */ /* 0x0000a4000c1e1500 */
[----:B0-----:R-:W-:Y:S02]  /*27fd0*/  @!P1 IMAD.MOV.U32 R14, RZ, RZ, R10 ;  /* 0x000000ffff0e9224 */ /* 0x001fe400078e000a */
[----:B------:R-:W-:-:S05]  /*27fe0*/  @!P1 IMAD.MOV.U32 R15, RZ, RZ, R11 ;  /* 0x000000ffff0f9224 */ /* 0x000fca00078e000b */
[----:B------:R0:W3:Y:S02]  /*27ff0*/  @!P1 LDG.E.U16 R9, desc[UR12][R14.64] ;  /* 0x0000000c0e099981 */ /* 0x0000e4000c1e1500 */
[----:B0-----:R-:W-:Y:S02]  /*28000*/  @!P0 IMAD.MOV.U32 R14, RZ, RZ, R7 ;  /* 0x000000ffff0e8224 */ /* 0x001fe400078e0007 */
[----:B------:R-:W-:-:S05]  /*28010*/  @!P0 IMAD.MOV.U32 R15, RZ, RZ, R8 ;  /* 0x000000ffff0f8224 */ /* 0x000fca00078e0008 */
[----:B------:R-:W3:Y:S04]  /*28020*/  @!P0 LDG.E.U16 R29, desc[UR12][R14.64] ;  /* 0x0000000c0e1d8981 */ /* 0x000ee8000c1e1500 */
[----:B----4-:R0:W-:Y:S04]  /*28030*/  STL [R1+0x3b4c], R3 ;  /* 0x003b4c0301007387 */ /* 0x0101e80000100800 */
[----:B--2---:R1:W-:Y:S04]  /*28040*/  STL [R1+0x4], R4 ;  /* 0x0000040401007387 */ /* 0x0043e80000100800 */
[----:B0-----:R-:W2:Y:S04]  /*28050*/  LDL R3, [R1+0xca4] ;  /* 0x000ca40001037983 */ /* 0x001ea80000100800 */
[----:B------:R-:W4:Y:S04]  /*28060*/  LDL R8, [R1+0xc98] ;  /* 0x000c980001087983 */ /* 0x000f280000100800 */
[----:B------:R-:W4:Y:S04]  /*28070*/  LDL R7, [R1+0xc9c] ;  /* 0x000c9c0001077983 */ /* 0x000f280000100800 */
[----:B-1----:R-:W4:Y:S04]  /*28080*/  LDL R4, [R1+0xca0] ;  /* 0x000ca00001047983 */ /* 0x002f280000100800 */
[----:B---3--:R-:W-:Y:S04]  /*28090*/  STL [R1+0x3b3c], R29 ;  /* 0x003b3c1d01007387 */ /* 0x008fe80000100800 */
[----:B------:R-:W3:Y:S04]  /*280a0*/  LDL R10, [R1+0xc20] ;  /* 0x000c2000010a7983 */ /* 0x000ee80000100800 */
[----:B------:R0:W-:Y:S04]  /*280b0*/  STL [R1], R9 ;  /* 0x0000000901007387 */ /* 0x0001e80000100800 */
[----:B0-----:R-:W3:Y:S01]  /*280c0*/  LDL R9, [R1+0xc24] ;  /* 0x000c240001097983 */ /* 0x001ee20000100800 */
[----:B------:R-:W-:Y:S01]  /*280d0*/  PRMT R28, RZ, 0x7610, R28 ;  /* 0x00007610ff1c7816 */ /* 0x000fe2000000001c */
[----:B------:R-:W-:-:S02]  /*280e0*/  @!P1 IMAD.MOV.U32 R14, RZ, RZ, R5 ;  /* 0x000000ffff0e9224 */ /* 0x000fc400078e0005 */
[----:B------:R-:W-:Y:S01]  /*280f0*/  @!P1 IMAD.MOV.U32 R15, RZ, RZ, R6 ;  /* 0x000000ffff0f9224 */ /* 0x000fe200078e0006 */
[----:B------:R-:W-:Y:S02]  /*28100*/  PRMT R26, RZ, 0x7610, R26 ;  /* 0x00007610ff1a7816 */ /* 0x000fe4000000001a */
[----:B------:R-:W-:Y:S02]  /*28110*/  PRMT R24, RZ, 0x7610, R24 ;  /* 0x00007610ff187816 */ /* 0x000fe40000000018 */
[----:B------:R-:W-:Y:S01]  /*28120*/  PRMT R22, RZ, 0x7610, R22 ;  /* 0x00007610ff167816 */ /* 0x000fe20000000016 */
[----:B------:R-:W3:Y:S04]  /*28130*/  LDL R6, [R1+0xc18] ;  /* 0x000c180001067983 */ /* 0x000ee80000100800 */
[----:B------:R2:W3:Y:S04]  /*28140*/  @!P1 LDG.E.U16 R28, desc[UR12][R14.64] ;  /* 0x0000000c0e1c9981 */ /* 0x0004e8000c1e1500 */
[----:B------:R-:W3:Y:S01]  /*28150*/  LDL R5, [R1+0xc1c] ;  /* 0x000c1c0001057983 */ /* 0x000ee20000100800 */
[----:B--2---:R-:W-:-:S02]  /*28160*/  @!P0 IMAD.MOV.U32 R14, RZ, RZ, R3 ;  /* 0x000000ffff0e8224 */ /* 0x004fc400078e0003 */
[----:B----4-:R-:W-:-:S05]  /*28170*/  @!P0 IMAD.MOV.U32 R15, RZ, RZ, R4 ;  /* 0x000000ffff0f8224 */ /* 0x010fca00078e0004 */
[----:B------:R0:W2:Y:S02]  /*28180*/  @!P0 LDG.E.U16 R26, desc[UR12][R14.64] ;  /* 0x0000000c0e1a8981 */ /* 0x0000a4000c1e1500 */
[----:B0-----:R-:W-:Y:S02]  /*28190*/  @!P1 IMAD.MOV.U32 R14, RZ, RZ, R7 ;  /* 0x000000ffff0e9224 */ /* 0x001fe400078e0007 */
[----:B------:R-:W-:-:S05]  /*281a0*/  @!P1 IMAD.MOV.U32 R15, RZ, RZ, R8 ;  /* 0x000000ffff0f9224 */ /* 0x000fca00078e0008 */
[----:B------:R3:W4:Y:S02]  /*281b0*/  @!P1 LDG.E.U16 R24, desc[UR12][R14.64] ;  /* 0x0000000c0e189981 */ /* 0x000724000c1e1500 */
[----:B---3--:R-:W-:Y:S01]  /*281c0*/  @!P0 MOV R15, R10 ;  /* 0x0000000a000f8202 */ /* 0x008fe20000000f00 */
[----:B------:R-:W-:-:S05]  /*281d0*/  @!P0 IMAD.MOV.U32 R14, RZ, RZ, R9 ;  /* 0x000000ffff0e8224 */ /* 0x000fca00078e0009 */
[----:B------:R0:W3:Y:S04]  /*281e0*/  @!P0 LDG.E.U16 R22, desc[UR12][R14.64] ;  /* 0x0000000c0e168981 */ /* 0x0000e8000c1e1500 */
[----:B------:R-:W-:Y:S04]  /*281f0*/  STL [R1+0x3b50], R28 ;  /* 0x003b501c01007387 */ /* 0x000fe80000100800 */
[----:B------:R-:W3:Y:S04]  /*28200*/  LDL R4, [R1+0xba0] ;  /* 0x000ba00001047983 */ /* 0x000ee80000100800 */
[----:B------:R-:W3:Y:S01]  /*28210*/  LDL R3, [R1+0xba4] ;  /* 0x000ba40001037983 */ /* 0x000ee20000100800 */
[----:B------:R-:W-:Y:S01]  /*28220*/  PRMT R20, RZ, 0x7610, R20 ;  /* 0x00007610ff147816 */ /* 0x000fe20000000014 */
[----:B0-----:R-:W-:-:S02]  /*28230*/  @!P1 IMAD.MOV.U32 R14, RZ, RZ, R5 ;  /* 0x000000ffff0e9224 */ /* 0x001fc400078e0005 */
[----:B------:R-:W-:-:S05]  /*28240*/  @!P1 IMAD.MOV.U32 R15, RZ, RZ, R6 ;  /* 0x000000ffff0f9224 */ /* 0x000fca00078e0006 */
[----:B------:R0:W3:Y:S04]  /*28250*/  @!P1 LDG.E.U16 R20, desc[UR12][R14.64] ;  /* 0x0000000c0e149981 */ /* 0x0000e8000c1e1500 */
[----:B--2---:R-:W-:Y:S04]  /*28260*/  STL [R1+0x3b54], R26 ;  /* 0x003b541a01007387 */ /* 0x004fe80000100800 */
[----:B------:R-:W2:Y:S04]  /*28270*/  LDL R8, [R1+0xb98] ;  /* 0x000b980001087983 */ /* 0x000ea80000100800 */
[----:B------:R-:W2:Y:S04]  /*28280*/  LDL R7, [R1+0xb9c] ;  /* 0x000b9c0001077983 */ /* 0x000ea80000100800 */
[----:B----4-:R-:W-:Y:S04]  /*28290*/  STL [R1+0x3b58], R24 ;  /* 0x003b581801007387 */ /* 0x010fe80000100800 */
[----:B---3--:R-:W-:Y:S04]  /*282a0*/  STL [R1+0x3b5c], R22 ;  /* 0x003b5c1601007387 */ /* 0x008fe80000100800 */
[----:B------:R-:W3:Y:S04]  /*282b0*/  LDL R6, [R1+0xb20] ;  /* 0x000b200001067983 */ /* 0x000ee80000100800 */
[----:B------:R-:W4:Y:S01]  /*282c0*/  LDL R5, [R1+0xb24] ;  /* 0x000b240001057983 */ /* 0x000f220000100800 */
[----:B------:R-:W-:Y:S01]  /*282d0*/  PRMT R18, RZ, 0x7610, R18 ;  /* 0x00007610ff127816 */ /* 0x000fe20000000012 */
[----:B0-----:R-:W-:-:S02]  /*282e0*/  @!P0 IMAD.MOV.U32 R14, RZ, RZ, R3 ;  /* 0x000000ffff0e8224 */ /* 0x001fc400078e0003 */
[----:B------:R-:W-:Y:S01]  /*282f0*/  @!P0 IMAD.MOV.U32 R15, RZ, RZ, R4 ;  /* 0x000000ffff0f8224 */ /* 0x000fe200078e0004 */
[----:B------:R-:W-:-:S04]  /*28300*/  PRMT R16, RZ, 0x7610, R16 ;  /* 0x00007610ff107816 */ /* 0x000fc80000000010 */
[----:B------:R2:W4:Y:S01]  /*28310*/  @!P0 LDG.E.U16 R18, desc[UR12][R14.64] ;  /* 0x0000000c0e128981 */ /* 0x000522000c1e1500 */
[----:B------:R-:W-:-:S03]  /*28320*/  PRMT R17, RZ, 0x7610, R17 ;  /* 0x00007610ff117816 */ /* 0x000fc60000000011 */
[----:B------:R-:W-:Y:S04]  /*28330*/  STL [R1+0x3b60], R20 ;  /* 0x003b601401007387 */ /* 0x000fe80000100800 */
[----:B------:R-:W4:Y:S04]  /*28340*/  LDL R4, [R1+0xb18] ;  /* 0x000b180001047983 */ /* 0x000f280000100800 */
[----:B------:R-:W4:Y:S01]  /*28350*/  LDL R3, [R1+0xb1c] ;  /* 0x000b1c0001037983 */ /* 0x000f220000100800 */
[----:B--2---:R-:W-:Y:S02]  /*28360*/  @!P1 IMAD.MOV.U32 R15, RZ, RZ, R8 ;  /* 0x000000ffff0f9224 */ /* 0x004fe400078e0008 */
[----:B------:R-:W-:-:S05]  /*28370*/  @!P1 IMAD.MOV.U32 R14, RZ, RZ, R7 ;  /* 0x000000ffff0e9224 */ /* 0x000fca00078e0007 */
[----:B------:R3:W2:Y:S02]  /*28380*/  @!P1 LDG.E.U16 R16, desc[UR12][R14.64] ;  /* 0x0000000c0e109981 */ /* 0x0006a4000c1e1500 */
[----:B---3--:R-:W-:Y:S02]  /*28390*/  @!P0 IMAD.MOV.U32 R15, RZ, RZ, R6 ;  /* 0x000000ffff0f8224 */ /* 0x008fe400078e0006 */
[----:B----4-:R-:W-:-:S05]  /*283a0*/  @!P0 IMAD.MOV.U32 R14, RZ, RZ, R5 ;  /* 0x000000ffff0e8224 */ /* 0x010fca00078e0005 */
[----:B------:R0:W3:Y:S04]  /*283b0*/  @!P0 LDG.E.U16 R17, desc[UR12][R14.64] ;  /* 0x0000000c0e118981 */ /* 0x0000e8000c1e1500 */
[----:B------:R-:W-:Y:S04]  /*283c0*/  STL [R1+0x3b64], R18 ;  /* 0x003b641201007387 */ /* 0x000fe80000100800 */
[----:B------:R-:W4:Y:S04]  /*283d0*/  LDL R12, [R1+0xaa0] ;  /* 0x000aa000010c7983 */ /* 0x000f280000100800 */
[----:B------:R-:W4:Y:S04]  /*283e0*/  LDL R11, [R1+0xaa4] ;  /* 0x000aa400010b7983 */ /* 0x000f280000100800 */
[----:B------:R-:W4:Y:S01]  /*283f0*/  LDL R9, [R1+0xa9c] ;  /* 0x000a9c0001097983 */ /* 0x000f220000100800 */
[----:B0-----:R-:W-:-:S02]  /*28400*/  @!P1 IMAD.MOV.U32 R15, RZ, RZ, R4 ;  /* 0x000000ffff0f9224 */ /* 0x001fc400078e0004 */
[----:B------:R-:W-:Y:S01]  /*28410*/  @!P1 IMAD.MOV.U32 R14, RZ, RZ, R3 ;  /* 0x000000ffff0e9224 */ /* 0x000fe200078e0003 */
[----:B--2---:R-:W-:Y:S04]  /*28420*/  STL [R1+0x3b68], R16 ;  /* 0x003b681001007387 */ /* 0x004fe80000100800 */
[----:B------:R-:W2:Y:S04]  /*28430*/  LDL R10, [R1+0xa98] ;  /* 0x000a9800010a7983 */ /* 0x000ea80000100800 */
[----:B------:R-:W2:Y:S04]  /*28440*/  LDL R8, [R1+0xa20] ;  /* 0x000a200001087983 */ /* 0x000ea80000100800 */
[----:B------:R-:W2:Y:S04]  /*28450*/  LDL R7, [R1+0xa24] ;  /* 0x000a240001077983 */ /* 0x000ea80000100800 */
[----:B------:R-:W2:Y:S04]  /*28460*/  LDL R6, [R1+0xa18] ;  /* 0x000a180001067983 */ /* 0x000ea80000100800 */
[----:B------:R-:W2:Y:S04]  /*28470*/  LDL R5, [R1+0xa1c] ;  /* 0x000a1c0001057983 */ /* 0x000ea80000100800 */
[----:B---3--:R-:W-:Y:S04]  /*28480*/  STL [R1+0x3b6c], R17 ;  /* 0x003b6c1101007387 */ /* 0x008fe80000100800 */
[----:B------:R-:W3:Y:S04]  /*28490*/  LDL R4, [R1+0x17c0] ;  /* 0x0017c00001047983 */ /* 0x000ee80000100800 */
[----:B------:R-:W3:Y:S01]  /*284a0*/  LDL R3, [R1+0x17cc] ;  /* 0x0017cc0001037983 */ /* 0x000ee20000100800 */
[----:B------:R-:W-:-:S02]  /*284b0*/  PRMT R19, RZ, 0x7610, R19 ;  /* 0x00007610ff137816 */ /* 0x000fc40000000013 */
[----:B------:R-:W-:-:S04]  /*284c0*/  PRMT R21, RZ, 0x7610, R21 ;  /* 0x00007610ff157816 */ /* 0x000fc80000000015 */
[----:B------:R4:W3:Y:S01]  /*284d0*/  @!P1 LDG.E.U16 R19, desc[UR12][R14.64] ;  /* 0x0000000c0e139981 */ /* 0x0008e2000c1e1500 */
[----:B------:R-:W-:Y:S01]  /*284e0*/  PRMT R23, RZ, 0x7610, R23 ;  /* 0x00007610ff177816 */ /* 0x000fe20000000017 */
[----:B----4-:R-:W-:Y:S02]  /*284f0*/  @!P0 IMAD.MOV.U32 R14, RZ, RZ, R11 ;  /* 0x000000ffff0e8224 */ /* 0x010fe400078e000b */
[----:B------:R-:W-:-:S05]  /*28500*/  @!P0 IMAD.MOV.U32 R15, RZ, RZ, R12 ;  /* 0x000000ffff0f8224 */ /* 0x000fca00078e000c */
[----:B------:R0:W4:Y:S01]  /*28510*/  @!P0 LDG.E.U16 R21, desc[UR12][R14.64] ;  /* 0x0000000c0e158981 */ /* 0x000122000c1e1500 */
[----:B------:R-:W-:Y:S01]  /*28520*/  PRMT R25, RZ, 0x7610, R25 ;  /* 0x00007610ff197816 */ /* 0x000fe20000000019 */
[----:B0-----:R-:W-:Y:S01]  /*28530*/  @!P1 IMAD.MOV.U32 R14, RZ, RZ, R9 ;  /* 0x000000ffff0e9224 */ /* 0x001fe200078e0009 */
[----:B------:R-:W-:Y:S02]  /*28540*/  PRMT R27, RZ, 0x7610, R27 ;  /* 0x00007610ff1b7816 */ /* 0x000fe4000000001b */
[----:B------:R-:W-:Y:S01]  /*28550*/  PRMT R2, RZ, 0x7610, R2 ;  /* 0x00007610ff027816 */ /* 0x000fe20000000002 */
[----:B--2---:R-:W-:-:S05]  /*28560*/  @!P1 IMAD.MOV.U32 R15, RZ, RZ, R10 ;  /* 0x000000ffff0f9224 */ /* 0x004fca00078e000a */
[----:B------:R0:W2:Y:S02]  /*28570*/  @!P1 LDG.E.U16 R23, desc[UR12][R14.64] ;  /* 0x0000000c0e179981 */ /* 0x0000a4000c1e1500 */
[----:B0-----:R-:W-:Y:S02]  /*28580*/  @!P0 IMAD.MOV.U32 R14, RZ, RZ, R7 ;  /* 0x000000ffff0e8224 */ /* 0x001fe400078e0007 */
[----:B------:R-:W-:-:S05]  /*28590*/  @!P0 IMAD.MOV.U32 R15, RZ, RZ, R8 ;  /* 0x000000ffff0f8224 */ /* 0x000fca00078e0008 */
[----:B------:R0:W2:Y:S02]  /*285a0*/  @!P0 LDG.E.U16 R25, desc[UR12][R14.64] ;  /* 0x0000000c0e198981 */ /* 0x0000a4000c1e1500 */
[----:B0-----:R-:W-:Y:S02]  /*285b0*/  @!P1 IMAD.MOV.U32 R14, RZ, RZ, R5 ;  /* 0x000000ffff0e9224 */ /* 0x001fe400078e0005 */
[----:B------:R-:W-:-:S05]  /*285c0*/  @!P1 IMAD.MOV.U32 R15, RZ, RZ, R6 ;  /* 0x000000ffff0f9224 */ /* 0x000fca00078e0006 */
[----:B------:R3:W2:Y:S02]  /*285d0*/  @!P1 LDG.E.U16 R27, desc[UR12][R14.64] ;  /* 0x0000000c0e1b9981 */ /* 0x0006a4000c1e1500 */
[----:B---3--:R-:W-:Y:S01]  /*285e0*/  @!P0 IMAD.MOV.U32 R14, RZ, RZ, R3 ;  /* 0x000000ffff0e8224 */ /* 0x008fe200078e0003 */
[----:B------:R-:W-:-:S05]  /*285f0*/  @!P0 MOV R15, R4 ;  /* 0x00000004000f8202 */ /* 0x000fca0000000f00 */
[----:B------:R-:W3:Y:S04]  /*28600*/  @!P0 LDG.E.U16 R2, desc[UR12][R14.64] ;  /* 0x0000000c0e028981 */ /* 0x000ee8000c1e1500 */
[----:B------:R-:W-:Y:S04]  /*28610*/  STL [R1+0x3b70], R19 ;  /* 0x003b701301007387 */ /* 0x000fe80000100800 */
[----:B----4-:R-:W-:Y:S04]  /*28620*/  STL [R1+0x3b74], R21 ;  /* 0x003b741501007387 */ /* 0x010fe80000100800 */
[----:B--2---:R0:W-:Y:S04]  /*28630*/  STL [R1+0x3b78], R23 ;  /* 0x003b781701007387 */ /* 0x0041e80000100800 */
[----:B------:R-:W-:Y:S04]  /*28640*/  STL [R1+0x3b7c], R25 ;  /* 0x003b7c1901007387 */ /* 0x000fe80000100800 */
[----:B------:R-:W-:Y:S04]  /*28650*/  STL [R1+0x3b80], R27 ;  /* 0x003b801b01007387 */ /* 0x000fe80000100800 */
[----:B------:R-:W2:Y:S04]  /*28660*/  LDL.LU R13, [R1+0x41c] ;  /* 0x00041c00010d7983 */ /* 0x000ea80000300800 */
        /* <DEDUP_REMOVED lines=16> */
[----:B---3--:R0:W-:Y:S04]  /*28770*/  STL [R1+0x1dc], R2 ;  /* 0x0001dc0201007387 */ /* 0x0081e80000100800 */
[----:B0-----:R-:W3:Y:S01]  /*28780*/  LDL.LU R2, [R1+0x2cc] ;  /* 0x0002cc0001027983 */ /* 0x001ee20000300800 */
[----:B------:R-:W0:Y:S03]  /*28790*/  S2R R12, SR_TID.X ;  /* 0x00000000000c7919 */ /* 0x000e260000002100 */
        /* <DEDUP_REMOVED lines=9> */
[----:B0-----:R-:W-:-:S05]  /*28830*/  LOP3.LUT R12, R12, 0x3f, RZ, 0xc0, !PT ;  /* 0x0000003f0c0c7812 */ /* 0x001fca00078ec0ff */
[----:B------:R-:W-:-:S05]  /*28840*/  IMAD.SHL.U32 R12, R12, 0x2, RZ ;  /* 0x000000020c0c7824 */ /* 0x000fca00078e00ff */
[----:B------:R-:W-:Y:S01]  /*28850*/  LOP3.LUT R11, R12, 0x60, RZ, 0x3c, !PT ;  /* 0x000000600c0b7812 */ /* 0x000fe200078e3cff */
        /* <DEDUP_REMOVED lines=34> */
[----:B------:R-:W3:Y:S04]  /*28a80*/  LDL.LU R5, [R1+0x2b4] ;  /* 0x0002b40001057983 */ /* 0x000ee80000300800 */
[----:B------:R-:W3:Y:S04]  /*28a90*/  LDL.LU R7, [R1+0x2ac] ;  /* 0x0002ac0001077983 */ /* 0x000ee80000300800 */
[----:B------:R-:W-:Y:S04]  /*28aa0*/  STL [R1+0x3a2c], R15 ;  /* 0x003a2c0f01007387 */ /* 0x000fe80000100800 */
[----:B------:R-:W-:Y:S04]  /*28ab0*/  STL [R1+0x3a34], R15 ;  /* 0x003a340f01007387 */ /* 0x000fe80000100800 */
[----:B------:R-:W-:Y:S04]  /*28ac0*/  STL [R1+0x3b88], R15 ;  /* 0x003b880f01007387 */ /* 0x000fe80000100800 */
[----:B------:R-:W3:Y:S04]  /*28ad0*/  LDL.LU R8, [R1+0x294] ;  /* 0x0002940001087983 */ /* 0x000ee80000300800 */
[----:B------:R-:W3:Y:S04]  /*28ae0*/  LDL.LU R10, [R1+0x27c] ;  /* 0x00027c00010a7983 */ /* 0x000ee80000300800 */
[----:B------:R-:W3:Y:S04]  /*28af0*/  LDL.LU R12, [R1+0x274] ;  /* 0x00027400010c7983 */ /* 0x000ee80000300800 */
[----:B--2---:R0:W-:Y:S04]  /*28b00*/  STS.U16 [R11+UR5+0x2600], R13 ;  /* 0x0026000d0b007988 */ /* 0x0041e80008000405 */
[----:B----4-:R-:W-:Y:S04]  /*28b10*/  STS.U16 [R11+UR5+0x2680], R23 ;  /* 0x002680170b007988 */ /* 0x010fe80008000405 */
        /* <DEDUP_REMOVED lines=10> */
[----:B0-----:R-:W2:Y:S01]  /*28bc0*/  LDL.LU R13, [R1+0x43c] ;  /* 0x00043c00010d7983 */ /* 0x001ea20000300800 */
[----:B-1----:R-:W0:Y:S03]  /*28bd0*/  S2R R9, SR_TID.X ;  /* 0x0000000000097919 */ /* 0x002e260000002100 */
[----:B------:R-:W-:Y:S04]  /*28be0*/  STS.U16 [R11+UR5+0x5600], R28 ;  /* 0x0056001c0b007988 */ /* 0x000fe80008000405 */
[----:B------:R-:W-:Y:S04]  /*28bf0*/  STS.U16 [R11+UR5+0x5680], R29 ;  /* 0x0056801d0b007988 */ /* 0x000fe80008000405 */
[----:B------:R0:W-:Y:S04]  /*28c00*/  STS.U16 [R11+UR5+0x5e00], R6 ;  /* 0x005e00060b007988 */ /* 0x0001e80008000405 */
[----:B------:R-:W-:Y:S04]  /*28c10*/  STS.U16 [R11+UR5+0x5e80], R3 ;  /* 0x005e80030b007988 */ /* 0x000fe80008000405 */
[----:B------:R-:W-:Y:S04]  /*28c20*/  STS.U16 [R11+UR5+0x6600], R4 ;  /* 0x006600040b007988 */ /* 0x000fe80008000405 */
[----:B---3--:R1:W-:Y:S01]  /*28c30*/  STS.U16 [R11+UR5+0x6680], R2 ;  /* 0x006680020b007988 */ /* 0x0083e20008000405 */
[----:B0-----:R-:W-:-:S03]  /*28c40*/  LOP3.LUT R6, R9, 0x3f, RZ, 0xc0, !PT ;  /* 0x0000003f09067812 */ /* 0x001fc600078ec0ff */
[----:B------:R-:W-:Y:S02]  /*28c50*/  STL [R1+0x3bd4], R9 ;  /* 0x003bd40901007387 */ /* 0x000fe40000100800 */
[----:B-1----:R-:W-:Y:S02]  /*28c60*/  IMAD.SHL.U32 R2, R6, 0x2, RZ ;  /* 0x0000000206027824 */ /* 0x002fe400078e00ff */
[----:B------:R0:W-:Y:S04]  /*28c70*/  STL [R1+0x3bf0], R6 ;  /* 0x003bf00601007387 */ /* 0x0001e80000100800 */
[----:B------:R-:W-:Y:S04]  /*28c80*/  STL [R1+0x3bc0], R2 ;  /* 0x003bc00201007387 */ /* 0x000fe80000100800 */
[----:B0-----:R-:W3:Y:S04]  /*28c90*/  LDL.LU R6, [R1+0x42c] ;  /* 0x00042c0001067983 */ /* 0x001ee80000300800 */
[----:B---3--:R0:W-:Y:S04]  /*28ca0*/  STL [R1+0x3bf4], R6 ;  /* 0x003bf40601007387 */ /* 0x0081e80000100800 */
[----:B0-----:R-:W3:Y:S04]  /*28cb0*/  LDL.LU R6, [R1+0x430] ;  /* 0x0004300001067983 */ /* 0x001ee80000300800 */
[----:B---3--:R0:W-:Y:S04]  /*28cc0*/  STL [R1+0x3bf8], R6 ;  /* 0x003bf80601007387 */ /* 0x0081e80000100800 */
[----:B0-----:R-:W3:Y:S04]  /*28cd0*/  LDL.LU R6, [R1+0x434] ;  /* 0x0004340001067983 */ /* 0x001ee80000300800 */
[----:B------:R-:W-:Y:S04]  /*28ce0*/  STS.U16 [R11+UR5+0x6e00], R5 ;  /* 0x006e00050b007988 */ /* 0x000fe80008000405 */
[----:B------:R-:W-:Y:S04]  /*28cf0*/  STS.U16 [R11+UR5+0x6e80], R7 ;  /* 0x006e80070b007988 */ /* 0x000fe80008000405 */
[----:B------:R0:W-:Y:S02]  /*28d00*/  STS.U16 [R11+UR5+0x7600], R0 ;  /* 0x007600000b007988 */ /* 0x0001e40008000405 */
[----:B0-----:R-:W-:-:S02]  /*28d10*/  LOP3.LUT R0, R2, 0x70, RZ, 0x3c, !PT ;  /* 0x0000007002007812 */ /* 0x001fc400078e3cff */
[----:B---3--:R0:W-:Y:S04]  /*28d20*/  STL [R1+0x3bfc], R6 ;  /* 0x003bfc0601007387 */ /* 0x0081e80000100800 */
[----:B0-----:R-:W3:Y:S04]  /*28d30*/  LDL.LU R6, [R1+0x438] ;  /* 0x0004380001067983 */ /* 0x001ee80000300800 */
        /* <DEDUP_REMOVED lines=21> */
[----:B------:R0:W-:Y:S04]  /*28e90*/  STS.U16 [R11+UR5+0x7680], R8 ;  /* 0x007680080b007988 */ /* 0x0001e80008000405 */
[----:B------:R-:W4:Y:S04]  /*28ea0*/  LDL.LU R7, [R1+0x2a4] ;  /* 0x0002a40001077983 */ /* 0x000f280000300800 */
[----:B------:R1:W-:Y:S04]  /*28eb0*/  STS.U16 [R11+UR5+0x7e00], R10 ;  /* 0x007e000a0b007988 */ /* 0x0003e80008000405 */
[----:B------:R1:W-:Y:S04]  /*28ec0*/  STS.U16 [R11+UR5+0x7e80], R12 ;  /* 0x007e800c0b007988 */ /* 0x0003e80008000405 */
[----:B--2---:R2:W-:Y:S04]  /*28ed0*/  STS.U16 [R0+UR5+0x700], R13 ;  /* 0x0007000d00007988 */ /* 0x0045e80008000405 */
[----:B0-----:R-:W4:Y:S04]  /*28ee0*/  LDL.LU R8, [R1+0x2a0] ;  /* 0x0002a00001087983 */ /* 0x001f280000300800 */
[----:B-1----:R-:W4:Y:S04]  /*28ef0*/  LDL.LU R10, [R1+0x28c] ;  /* 0x00028c00010a7983 */ /* 0x002f280000300800 */
[----:B------:R-:W4:Y:S04]  /*28f00*/  LDL.LU R11, [R1+0x284] ;  /* 0x00028400010b7983 */ /* 0x000f280000300800 */
[----:B------:R-:W4:Y:S04]  /*28f10*/  LDL.LU R12, [R1+0x26c] ;  /* 0x00026c00010c7983 */ /* 0x000f280000300800 */
[----:B--2---:R-:W2:Y:S04]  /*28f20*/  LDL.LU R13, [R1+0x264] ;  /* 0x00026400010d7983 */ /* 0x004ea80000300800 */
[----:B---3--:R0:W-:Y:S04]  /*28f30*/  STS.U16 [R0+UR5+0x780], R6 ;  /* 0x0007800600007988 */ /* 0x0081e80008000405 */
[----:B0-----:R-:W3:Y:S04]  /*28f40*/  LDL.LU R6, [R1+0x3bfc] ;  /* 0x003bfc0001067983 */ /* 0x001ee80000300800 */
[----:B---3--:R0:W-:Y:S04]  /*28f50*/  STS.U16 [R0+UR5+0xf00], R6 ;  /* 0x000f000600007988 */ /* 0x0081e80008000405 */
[----:B0-----:R-:W3:Y:S04]  /*28f60*/  LDL.LU R6, [R1+0x3bf8] ;  /* 0x003bf80001067983 */ /* 0x001ee80000300800 */
[----:B---3--:R0:W-:Y:S04]  /*28f70*/  STS.U16 [R0+UR5+0xf80], R6 ;  /* 0x000f800600007988 */ /* 0x0081e80008000405 */
[----:B0-----:R-:W3:Y:S04]  /*28f80*/  LDL.LU R6, [R1+0x3bf4] ;  /* 0x003bf40001067983 */ /* 0x001ee80000300800 */
[----:B---3--:R0:W-:Y:S04]  /*28f90*/  STS.U16 [R0+UR5+0x1700], R6 ;  /* 0x0017000600007988 */ /* 0x0081e80008000405 */
        /* <DEDUP_REMOVED lines=25> */
[----:B0-----:R-:W3:Y:S04]  /*29130*/  LDL.LU R6, [R1+0x3bf0] ;  /* 0x003bf00001067983 */ /* 0x001ee80000300800 */
[----:B------:R0:W-:Y:S04]  /*29140*/  STS.U16 [R0+UR5+0x7f00], R12 ;  /* 0x007f000c00007988 */ /* 0x0001e80008000405 */
[----:B0-----:R-:W4:Y:S04]  /*29150*/  LDL.LU R12, [R1+0x1d0] ;  /* 0x0001d000010c7983 */ /* 0x001f280000300800 */
[----:B----4-:R0:W-:Y:S04]  /*29160*/  STL [R1+0x3be8], R12 ;  /* 0x003be80c01007387 */ /* 0x0101e80000100800 */
[----:B0-----:R-:W4:Y:S04]  /*29170*/  LDL.LU R12, [R1+0x1d4] ;  /* 0x0001d400010c7983 */ /* 0x001f280000300800 */
[----:B--2---:R-:W-:Y:S04]  /*29180*/  STS.U16 [R0+UR5+0x7f80], R13 ;  /* 0x007f800d00007988 */ /* 0x004fe80008000405 */
[----:B----4-:R0:W-:Y:S04]  /*29190*/  STL [R1+0x3bec], R12 ;  /* 0x003bec0c01007387 */ /* 0x0101e80000100800 */
[----:B0-----:R-:W2:Y:S04]  /*291a0*/  LDL.LU R12, [R1+0x1d8] ;  /* 0x0001d800010c7983 */ /* 0x001ea80000300800 */
        /* <DEDUP_REMOVED lines=26> */
[----:B------:R0:W-:Y:S04]  /*29350*/  STL [R1+0x39b4], R0 ;  /* 0x0039b40001007387 */ /* 0x0001e80000100800 */
[----:B---3--:R1:W-:Y:S01]  /*29360*/  STL [R1+0x3bc4], R6 ;  /* 0x003bc40601007387 */ /* 0x0083e20000100800 */
[----:B0-----:R-:W-:-:S03]  /*29370*/  IMAD.SHL.U32 R0, R6, 0x2, RZ ;  /* 0x0000000206007824 */ /* 0x001fc600078e00ff */
[----:B-1----:R-:W3:Y:S04]  /*29380*/  LDL.LU R6, [R1+0x1c8] ;  /* 0x0001c80001067983 */ /* 0x002ee80000300800 */
[----:B--2---:R0:W-:Y:S04]  /*29390*/  STS.U16 [R0+UR5+0x8000], R12 ;  /* 0x0080000c00007988 */ /* 0x0041e80008000405 */
[----:B0-----:R-:W2:Y:S04]  /*293a0*/  LDL.LU R12, [R1+0x3bec] ;  /* 0x003bec00010c7983 */ /* 0x001ea80000300800 */
[----:B--2---:R0:W-:Y:S04]  /*293b0*/  STS.U16 [R0+UR5+0x8080], R12 ;  /* 0x0080800c00007988 */ /* 0x0041e80008000405 */
[----:B0-----:R-:W2:Y:S04]  /*293c0*/  LDL.LU R12, [R1+0x3be8] ;  /* 0x003be800010c7983 */ /* 0x001ea80000300800 */
[----:B--2---:R0:W-:Y:S04]  /*293d0*/  STS.U16 [R0+UR5+0x8800], R12 ;  /* 0x0088000c00007988 */ /* 0x0041e80008000405 */
[----:B----4-:R1:W-:Y:S04]  /*293e0*/  STS.U16 [R0+UR5+0x8880], R13 ;  /* 0x0088800d00007988 */ /* 0x0103e80008000405 */
[----:B0-----:R-:W2:Y:S04]  /*293f0*/  LDL.LU R12, [R1+0x3be4] ;  /* 0x003be400010c7983 */ /* 0x001ea80000300800 */
[----:B-1----:R-:W4:Y:S04]  /*29400*/  LDL.LU R13, [R1+0x3be0] ;  /* 0x003be000010d7983 */ /* 0x002f280000300800 */
[----:B---3--:R-:W-:Y:S04]  /*29410*/  STS.U16 [R0+UR5+0x9000], R6 ;  /* 0x0090000600007988 */ /* 0x008fe80008000405 */
[----:B------:R-:W-:Y:S04]  /*29420*/  STS.U16 [R0+UR5+0x9080], R2 ;  /* 0x0090800200007988 */ /* 0x000fe80008000405 */
[----:B------:R0:W-:Y:S04]  /*29430*/  STS.U16 [R0+UR5+0x9800], R9 ;  /* 0x0098000900007988 */ /* 0x0001e80008000405 */
[----:B----4-:R-:W-:Y:S04]  /*29440*/  STL [R1+0x3b8c], R13 ;  /* 0x003b8c0d01007387 */ /* 0x010fe80000100800 */
[----:B0-----:R-:W3:Y:S04]  /*29450*/  LDL.LU R9, [R1+0x174] ;  /* 0x0001740001097983 */ /* 0x001ee80000300800 */
[----:B---3--:R0:W-:Y:S04]  /*29460*/  STL [R1+0x3bd8], R9 ;  /* 0x003bd80901007387 */ /* 0x0081e80000100800 */
[----:B0-----:R-:W3:Y:S04]  /*29470*/  LDL.LU R9, [R1+0x178] ;  /* 0x0001780001097983 */ /* 0x001ee80000300800 */
        /* <DEDUP_REMOVED lines=20> */
[----:B------:R-:W-:Y:S04]  /*295c0*/  STS.U16 [R0+UR5+0xe800], R5 ;  /* 0x00e8000500007988 */ /* 0x000fe80008000405 */
[----:B------:R-:W-:Y:S04]  /*295d0*/  STS.U16 [R0+UR5+0xe880], R7 ;  /* 0x00e8800700007988 */ /* 0x000fe80008000405 */
[----:B---3--:R1:W-:Y:S04]  /*295e0*/  STL [R1+0x3bdc], R9 ;  /* 0x003bdc0901007387 */ /* 0x0083e80000100800 */
[----:B-1----:R-:W3:Y:S01]  /*295f0*/  LDL.LU R9, [R1+0x17c] ;  /* 0x00017c0001097983 */ /* 0x002ee20000300800 */
[----:B0-----:R-:W-:-:S03]  /*29600*/  LOP3.LUT R11, R11, 0x3f, RZ, 0xc0, !PT ;  /* 0x0000003f0b0b7812 */ /* 0x001fc600078ec0ff */
[----:B------:R0:W-:Y:S02]  /*29610*/  STS.U16 [R0+UR5+0xf000], R8 ;  /* 0x00f0000800007988 */ /* 0x0001e40008000405 */
[----:B------:R-:W-:Y:S02]  /*29620*/  IMAD.SHL.U32 R11, R11, 0x2, RZ ;  /* 0x000000020b0b7824 */ /* 0x000fe400078e00ff */
[----:B------:R1:W-:Y:S04]  /*29630*/  STS.U16 [R0+UR5+0xf080], R10 ;  /* 0x00f0800a00007988 */ /* 0x0003e80008000405 */
[----:B------:R4:W-:Y:S01]  /*29640*/  STS.U16 [R0+UR5+0xf800], R13 ;  /* 0x00f8000d00007988 */ /* 0x0009e20008000405 */
[----:B0-----:R-:W-:-:S03]  /*29650*/  LOP3.LUT R8, R11, 0x10, RZ, 0x3c, !PT ;  /* 0x000000100b087812 */ /* 0x001fc600078e3cff */
[----:B-1----:R-:W3:Y:S04]  /*29660*/  LDL.LU R10, [R1+0x170] ;  /* 0x00017000010a7983 */ /* 0x002ee80000300800 */
[----:B------:R-:W3:Y:S04]  /*29670*/  LDL.LU R11, [R1+0x16c] ;  /* 0x00016c00010b7983 */ /* 0x000ee80000300800 */
[----:B----4-:R-:W4:Y:S04]  /*29680*/  LDL.LU R13, [R1+0x160] ;  /* 0x00016000010d7983 */ /* 0x010f280000300800 */
        /* <DEDUP_REMOVED lines=22> */
[----:B--2---:R-:W-:Y:S04]  /*297f0*/  STS.U16 [R0+UR5+0xf880], R12 ;  /* 0x00f8800c00007988 */ /* 0x004fe80008000405 */
[----:B------:R0:W-:Y:S04]  /*29800*/  STL [R1+0x3b90], R12 ;  /* 0x003b900c01007387 */ /* 0x0001e80000100800 */
[----:B0-----:R-:W2:Y:S04]  /*29810*/  LDL.LU R12, [R1+0x164] ;  /* 0x00016400010c7983 */ /* 0x001ea80000300800 */
[----:B------:R-:W-:Y:S04]  /*29820*/  STL [R1+0x39f8], R0 ;  /* 0x0039f80001007387 */ /* 0x000fe80000100800 */
[----:B------:R0:W-:Y:S04]  /*29830*/  STL [R1+0x3b94], R0 ;  /* 0x003b940001007387 */ /* 0x0001e80000100800 */
[----:B0-----:R-:W2:Y:S04]  /*29840*/  LDL.LU R0, [R1+0x168] ;  /* 0x0001680001007983 */ /* 0x001ea80000300800 */
[----:B---3--:R0:W-:Y:S04]  /*29850*/  STS.U16 [R8+UR5+0x8100], R9 ;  /* 0x0081000908007988 */ /* 0x0081e80008000405 */
[----:B0-----:R-:W3:Y:S04]  /*29860*/  LDL.LU R9, [R1+0x3bdc] ;  /* 0x003bdc0001097983 */ /* 0x001ee80000300800 */
[----:B---3--:R0:W-:Y:S04]  /*29870*/  STS.U16 [R8+UR5+0x8180], R9 ;  /* 0x0081800908007988 */ /* 0x0081e80008000405 */
[----:B0-----:R-:W3:Y:S04]  /*29880*/  LDL.LU R9, [R1+0x3bd8] ;  /* 0x003bd80001097983 */ /* 0x001ee80000300800 */
[----:B---3--:R0:W-:Y:S04]  /*29890*/  STS.U16 [R8+UR5+0x8900], R9 ;  /* 0x0089000908007988 */ /* 0x0081e80008000405 */
[----:B------:R1:W-:Y:S04]  /*298a0*/  STS.U16 [R8+UR5+0x8980], R10 ;  /* 0x0089800a08007988 */ /* 0x0003e80008000405 */
[----:B------:R3:W-:Y:S04]  /*298b0*/  STS.U16 [R8+UR5+0x9100], R11 ;  /* 0x0091000b08007988 */ /* 0x0007e80008000405 */
[----:B0-----:R-:W4:Y:S04]  /*298c0*/  LDL.LU R9, [R1+0x3bd4] ;  /* 0x003bd40001097983 */ /* 0x001f280000300800 */
[----:B-1----:R-:W4:Y:S04]  /*298d0*/  LDL.LU R10, [R1+0x3bd0] ;  /* 0x003bd000010a7983 */ /* 0x002f280000300800 */
[----:B---3--:R-:W3:Y:S04]  /*298e0*/  LDL.LU R11, [R1+0x3bcc] ;  /* 0x003bcc00010b7983 */ /* 0x008ee80000300800 */
[----:B--2---:R-:W-:Y:S04]  /*298f0*/  STS.U16 [R8+UR5+0x9180], R0 ;  /* 0x0091800008007988 */ /* 0x004fe80008000405 */
[----:B------:R-:W-:Y:S04]  /*29900*/  STS.U16 [R8+UR5+0x9900], R12 ;  /* 0x0099000c08007988 */ /* 0x000fe80008000405 */
        /* <DEDUP_REMOVED lines=22> */
[----:B---3--:R-:W-:Y:S04]  /*29a70*/  STL [R1+0x3b98], R11 ;  /* 0x003b980b01007387 */ /* 0x008fe80000100800 */
[----:B0-----:R-:W2:Y:S01]  /*29a80*/  LDL.LU R5, [R1+0x8] ;  /* 0x0000080001057983 */ /* 0x001ea20000300800 */
[----:B------:R-:W-:-:S03]  /*29a90*/  LOP3.LUT R9, R9, 0x3f, RZ, 0xc0, !PT ;  /* 0x0000003f09097812 */ /* 0x000fc600078ec0ff */
[----:B------:R-:W-:Y:S04]  /*29aa0*/  STS.U16 [R8+UR5+0xf180], R7 ;  /* 0x00f1800708007988 */ /* 0x000fe80008000405 */
[----:B------:R-:W-:Y:S01]  /*29ab0*/  STS.U16 [R8+UR5+0xf900], R11 ;  /* 0x00f9000b08007988 */ /* 0x000fe20008000405 */
[----:B------:R-:W-:-:S03]  /*29ac0*/  IMAD.SHL.U32 R9, R9, 0x2, RZ ;  /* 0x0000000209097824 */ /* 0x000fc600078e00ff */
[----:B------:R-:W-:Y:S02]  /*29ad0*/  STS.U16 [R8+UR5+0xf980], R10 ;  /* 0x00f9800a08007988 */ /* 0x000fe40008000405 */
[----:B------:R-:W-:Y:S02]  /*29ae0*/  LOP3.LUT R4, R9, 0x20, RZ, 0x3c, !PT ;  /* 0x0000002009047812 */ /* 0x000fe400078e3cff */
[----:B--2---:R0:W-:Y:S04]  /*29af0*/  STL [R1+0x3bc8], R5 ;  /* 0x003bc80501007387 */ /* 0x0041e80000100800 */
[----:B------:R-:W-:Y:S04]  /*29b00*/  STL [R1+0x3a08], R10 ;  /* 0x003a080a01007387 */ /* 0x000fe80000100800 */
[----:B0-----:R-:W2:Y:S04]  /*29b10*/  LDL.LU R5, [R1+0x100] ;  /* 0x0001000001057983 */ /* 0x001ea80000300800 */
[----:B------:R-:W3:Y:S04]  /*29b20*/  LDL.LU R6, [R1+0xfc] ;  /* 0x0000fc0001067983 */ /* 0x000ee80000300800 */
        /* <DEDUP_REMOVED lines=25> */
[----:B------:R-:W-:Y:S04]  /*29cc0*/  STL [R1+0x3a10], R10 ;  /* 0x003a100a01007387 */ /* 0x000fe80000100800 */
[----:B------:R-:W-:Y:S04]  /*29cd0*/  STL [R1+0x3a18], R10 ;  /* 0x003a180a01007387 */ /* 0x000fe80000100800 */
[----:B------:R0:W-:Y:S04]  /*29ce0*/  STL [R1+0x3b9c], R10 ;  /* 0x003b9c0a01007387 */ /* 0x0001e80000100800 */
[----:B0-----:R-:W4:Y:S04]  /*29cf0*/  LDL.LU R10, [R1+0xe8] ;  /* 0x0000e800010a7983 */ /* 0x001f280000300800 */
[----:B--2---:R0:W-:Y:S04]  /*29d00*/  STS.U16 [R4+UR5+0x8200], R5 ;  /* 0x0082000504007988 */ /* 0x0041e80008000405 */
[----:B---3--:R1:W-:Y:S04]  /*29d10*/  STS.U16 [R4+UR5+0x8280], R6 ;  /* 0x0082800604007988 */ /* 0x0083e80008000405 */
[----:B----4-:R2:W-:Y:S04]  /*29d20*/  STS.U16 [R4+UR5+0x8a00], R2 ;  /* 0x008a000204007988 */ /* 0x0105e80008000405 */
[----:B------:R3:W-:Y:S04]  /*29d30*/  STS.U16 [R4+UR5+0x8a80], R7 ;  /* 0x008a800704007988 */ /* 0x0007e80008000405 */
[----:B------:R4:W-:Y:S04]  /*29d40*/  STS.U16 [R4+UR5+0x9200], R8 ;  /* 0x0092000804007988 */ /* 0x0009e80008000405 */
[----:B------:R2:W-:Y:S04]  /*29d50*/  STS.U16 [R4+UR5+0x9280], R9 ;  /* 0x0092800904007988 */ /* 0x0005e80008000405 */
[----:B0-----:R-:W4:Y:S04]  /*29d60*/  LDL.LU R5, [R1+0x3bc8] ;  /* 0x003bc80001057983 */ /* 0x001f280000300800 */
[----:B-1----:R-:W4:Y:S04]  /*29d70*/  LDL.LU R6, [R1+0x3bc4] ;  /* 0x003bc40001067983 */ /* 0x002f280000300800 */
[----:B--2---:R-:W2:Y:S04]  /*29d80*/  LDL.LU R2, [R1+0x3bc0] ;  /* 0x003bc00001027983 */ /* 0x004ea80000300800 */
[----:B---3--:R-:W3:Y:S04]  /*29d90*/  LDL.LU R7, [R1+0x3bbc] ;  /* 0x003bbc0001077983 */ /* 0x008ee80000300800 */
[----:B----4-:R-:W4:Y:S04]  /*29da0*/  LDL.LU R8, [R1+0x3bb8] ;  /* 0x003bb80001087983 */ /* 0x010f280000300800 */
[----:B------:R-:W2:Y:S04]  /*29db0*/  LDL.LU R9, [R1+0x3bb4] ;  /* 0x003bb40001097983 */ /* 0x000ea80000300800 */
[----:B------:R0:W-:Y:S04]  /*29dc0*/  STS.U16 [R4+UR5+0x9a00], R10 ;  /* 0x009a000a04007988 */ /* 0x0001e80008000405 */
[----:B0-----:R-:W2:Y:S04]  /*29dd0*/  LDL.LU R10, [R1+0x70] ;  /* 0x00007000010a7983 */ /* 0x001ea80000300800 */
[----:B--2---:R0:W-:Y:S04]  /*29de0*/  STL [R1+0x3ba0], R10 ;  /* 0x003ba00a01007387 */ /* 0x0041e80000100800 */
[----:B0-----:R-:W2:Y:S04]  /*29df0*/  LDL.LU R10, [R1+0x74] ;  /* 0x00007400010a7983 */ /* 0x001ea80000300800 */
[----:B--2---:R0:W-:Y:S04]  /*29e00*/  STL [R1+0x3ba4], R10 ;  /* 0x003ba40a01007387 */ /* 0x0041e80000100800 */
[----:B0-----:R-:W2:Y:S04]  /*29e10*/  LDL.LU R10, [R1+0x78] ;  /* 0x00007800010a7983 */ /* 0x001ea80000300800 */
[----:B--2---:R0:W-:Y:S04]  /*29e20*/  STL [R1+0x3ba8], R10 ;  /* 0x003ba80a01007387 */ /* 0x0041e80000100800 */
[----:B0-----:R-:W2:Y:S04]  /*29e30*/  LDL.LU R10, [R1+0x7c] ;  /* 0x00007c00010a7983 */ /* 0x001ea80000300800 */
[----:B--2---:R0:W-:Y:S04]  /*29e40*/  STL [R1+0x3bac], R10 ;  /* 0x003bac0a01007387 */ /* 0x0041e80000100800 */
[----:B0-----:R-:W2:Y:S04]  /*29e50*/  LDL.LU R10, [R1+0x80] ;  /* 0x00008000010a7983 */ /* 0x001ea80000300800 */
[----:B------:R0:W-:Y:S04]  /*29e60*/  STS.U16 [R4+UR5+0x9a80], R11 ;  /* 0x009a800b04007988 */ /* 0x0001e80008000405 */
        /* <DEDUP_REMOVED lines=11> */
[----:B------:R0:W-:Y:S01]  /*29f20*/  STS.U16 [R4+UR5+0xca80], R16 ;  /* 0x00ca801004007988 */ /* 0x0001e20008000405 */
[----:B------:R-:W-:-:S03]  /*29f30*/  IMAD.SHL.U32 R6, R6, 0x2, RZ ;  /* 0x0000000206067824 */ /* 0x000fc600078e00ff */
        /* <DEDUP_REMOVED lines=9> */
[----:B--2---:R2:W-:Y:S04]  /*29fd0*/  STL [R1+0x3bb0], R10 ;  /* 0x003bb00a01007387 */ /* 0x0045e80000100800 */
[----:B0-----:R-:W3:Y:S04]  /*29fe0*/  LDL.LU R11, [R1+0x6c] ;  /* 0x00006c00010b7983 */ /* 0x001ee80000300800 */
[----:B-1----:R-:W3:Y:S04]  /*29ff0*/  LDL.LU R0, [R1+0x68] ;  /* 0x0000680001007983 */ /* 0x002ee80000300800 */
        /* <DEDUP_REMOVED lines=14> */
[----:B--2---:R-:W-:-:S03]  /*2a0e0*/  LOP3.LUT R10, R6, 0x20, RZ, 0x3c, !PT ;  /* 0x00000020060a7812 */ /* 0x004fc600078e3cff */
[----:B------:R-:W2:Y:S04]  /*2a0f0*/  LDL.LU R24, [R1+0x2c] ;  /* 0x00002c0001187983 */ /* 0x000ea80000300800 */
[----:B------:R-:W2:Y:S04]  /*2a100*/  LDL.LU R26, [R1+0x28] ;  /* 0x00002800011a7983 */ /* 0x000ea80000300800 */
[----:B------:R-:W2:Y:S04]  /*2a110*/  LDL.LU R28, [R1+0x24] ;  /* 0x00002400011c7983 */ /* 0x000ea80000300800 */
[----:B------:R-:W2:Y:S04]  /*2a120*/  LDL.LU R3, [R1+0x20] ;  /* 0x0000200001037983 */ /* 0x000ea80000300800 */
[----:B------:R-:W2:Y:S04]  /*2a130*/  LDL.LU R4, [R1+0x1c] ;  /* 0x00001c0001047983 */ /* 0x000ea80000300800 */
[----:B------:R-:W-:Y:S04]  /*2a140*/  STS.U16 [R10+UR5+0xf280], R9 ;  /* 0x00f280090a007988 */ /* 0x000fe80008000405 */
[----:B------:R-:W2:Y:S04]  /*2a150*/  LDL.LU R5, [R1+0x18] ;  /* 0x0000180001057983 */ /* 0x000ea80000300800 */
[----:B----4-:R-:W-:Y:S04]  /*2a160*/  STS.U16 [R10+UR5+0xfa00], R8 ;  /* 0x00fa00080a007988 */ /* 0x010fe80008000405 */
[----:B------:R-:W4:Y:S04]  /*2a170*/  LDL.LU R6, [R1+0x14] ;  /* 0x0000140001067983 */ /* 0x000f280000300800 */
[----:B---3--:R0:W-:Y:S04]  /*2a180*/  STS.U16 [R10+UR5+0xfa80], R7 ;  /* 0x00fa80070a007988 */ /* 0x0081e80008000405 */
[----:B0-----:R-:W3:Y:S01]  /*2a190*/  LDL.LU R10, [R1+0x3bb0] ;  /* 0x003bb000010a7983 */ /* 0x001ee20000300800 */
[----:B------:R-:W-:-:S05]  /*2a1a0*/  LOP3.LUT R29, R2, 0x30, RZ, 0x3c, !PT ;  /* 0x00000030021d7812 */ /* 0x000fca00078e3cff */
[----:B---3--:R0:W-:Y:S04]  /*2a1b0*/  STS.U16 [R29+UR5+0x8300], R10 ;  /* 0x0083000a1d007988 */ /* 0x0081e80008000405 */
[----:B0-----:R-:W3:Y:S04]  /*2a1c0*/  LDL.LU R10, [R1+0x3bac] ;  /* 0x003bac00010a7983 */ /* 0x001ee80000300800 */
[----:B---3--:R0:W-:Y:S04]  /*2a1d0*/  STS.U16 [R29+UR5+0x8380], R10 ;  /* 0x0083800a1d007988 */ /* 0x0081e80008000405 */
[----:B0-----:R-:W3:Y:S04]  /*2a1e0*/  LDL.LU R10, [R1+0x3ba8] ;  /* 0x003ba800010a7983 */ /* 0x001ee80000300800 */
[----:B---3--:R0:W-:Y:S04]  /*2a1f0*/  STS.U16 [R29+UR5+0x8b00], R10 ;  /* 0x008b000a1d007988 */ /* 0x0081e80008000405 */
[----:B0-----:R-:W3:Y:S04]  /*2a200*/  LDL.LU R10, [R1+0x3ba4] ;  /* 0x003ba400010a7983 */ /* 0x001ee80000300800 */
[----:B---3--:R0:W-:Y:S04]  /*2a210*/  STS.U16 [R29+UR5+0x8b80], R10 ;  /* 0x008b800a1d007988 */ /* 0x0081e80008000405 */
[----:B0-----:R-:W3:Y:S04]  /*2a220*/  LDL.LU R10, [R1+0x3ba0] ;  /* 0x003ba000010a7983 */ /* 0x001ee80000300800 */
[----:B---3--:R0:W-:Y:S04]  /*2a230*/  STS.U16 [R29+UR5+0x9300], R10 ;  /* 0x0093000a1d007988 */ /* 0x0081e80008000405 */
        /* <DEDUP_REMOVED lines=10> */
[----:B--2---:R-:W2:Y:S04]  /*2a2e0*/  LDL.LU R15, [R1+0x3b88] ;  /* 0x003b8800010f7983 */ /* 0x004ea80000300800 */
        /* <DEDUP_REMOVED lines=29> */
[----:B----4-:R4:W-:Y:S04]  /*2a4c0*/  STS.U16 [R29+UR5+0xeb80], R6 ;  /* 0x00eb80061d007988 */ /* 0x0109e80008000405 */
[----:B0-----:R-:W2:Y:S04]  /*2a4d0*/  LDL.LU R26, [R1+0x3b54] ;  /* 0x003b5400011a7983 */ /* 0x001ea80000300800 */
[----:B-1----:R-:W2:Y:S04]  /*2a4e0*/  LDL.LU R28, [R1+0x3b50] ;  /* 0x003b5000011c7983 */ /* 0x002ea80000300800 */
[----:B------:R-:W2:Y:S04]  /*2a4f0*/  LDL.LU R3, [R1+0x3b4c] ;  /* 0x003b4c0001037983 */ /* 0x000ea80000300800 */
[----:B------:R-:W2:Y:S04]  /*2a500*/  LDL.LU R4, [R1+0x3b48] ;  /* 0x003b480001047983 */ /* 0x000ea80000300800 */
[----:B------:R-:W2:Y:S04]  /*2a510*/  LDL.LU R5, [R1+0x3b44] ;  /* 0x003b440001057983 */ /* 0x000ea80000300800 */
[----:B----4-:R-:W4:Y:S01]  /*2a520*/  LDL.LU R6, [R1+0x3b40] ;  /* 0x003b400001067983 */ /* 0x010f220000300800 */
[----:B------:R-:W-:-:S03]  /*2a530*/  LOP3.LUT R2, R2, 0x40, RZ, 0x3c, !PT ;  /* 0x0000004002027812 */ /* 0x000fc600078e3cff */
[----:B----4-:R-:W-:Y:S04]  /*2a540*/  STS.U16 [R29+UR5+0xf300], R6 ;  /* 0x00f300061d007988 */ /* 0x010fe80008000405 */
[----:B------:R-:W-:Y:S04]  /*2a550*/  STL [R1+0x39fc], R6 ;  /* 0x0039fc0601007387 */ /* 0x000fe80000100800 */
[----:B--2---:R0:W-:Y:S04]  /*2a560*/  STS.U16 [R29+UR5+0xf380], R5 ;  /* 0x00f380051d007988 */ /* 0x0041e80008000405 */
[----:B------:R1:W-:Y:S04]  /*2a570*/  STS.U16 [R29+UR5+0xfb00], R4 ;  /* 0x00fb00041d007988 */ /* 0x0003e80008000405 */
[----:B0-----:R-:W2:Y:S04]  /*2a580*/  LDL.LU R5, [R1] ;  /* 0x0000000001057983 */ /* 0x001ea80000300800 */
[----:B-1----:R-:W4:Y:S04]  /*2a590*/  LDL.LU R4, [R1+0x4] ;  /* 0x0000040001047983 */ /* 0x002f280000300800 */
[----:B------:R0:W-:Y:S04]  /*2a5a0*/  STS.U16 [R29+UR5+0xfb80], R3 ;  /* 0x00fb80031d007988 */ /* 0x0001e80008000405 */
[----:B0-----:R-:W3:Y:S04]  /*2a5b0*/  LDL.LU R29, [R1+0x3b3c] ;  /* 0x003b3c00011d7983 */ /* 0x001ee80000300800 */
[----:B----4-:R0:W-:Y:S04]  /*2a5c0*/  STS.U16 [R2+UR5+0x8400], R4 ;  /* 0x0084000402007988 */ /* 0x0101e80008000405 */
[----:B--2---:R1:W-:Y:S04]  /*2a5d0*/  STS.U16 [R2+UR5+0x8480], R5 ;  /* 0x0084800502007988 */ /* 0x0043e80008000405 */
[----:B0-----:R-:W2:Y:S04]  /*2a5e0*/  LDL R4, [R1+0xd94] ;  /* 0x000d940001047983 */ /* 0x001ea80000100800 */
[----:B-1----:R-:W2:Y:S01]  /*2a5f0*/  LDL R5, [R1+0xd90] ;  /* 0x000d900001057983 */ /* 0x002ea20000100800 */
[----:B------:R-:W-:-:S03]  /*2a600*/  PRMT R14, RZ, 0x7610, R14 ;  /* 0x00007610ff0e7816 */ /* 0x000fc6000000000e */
[----:B---3--:R-:W-:Y:S04]  /*2a610*/  STS.U16 [R2+UR5+0x8c00], R29 ;  /* 0x008c001d02007988 */ /* 0x008fe80008000405 */
[----:B------:R-:W-:Y:S04]  /*2a620*/  STS.U16 [R2+UR5+0x8c80], R28 ;  /* 0x008c801c02007988 */ /* 0x000fe80008000405 */
[----:B------:R-:W-:Y:S04]  /*2a630*/  STS.U16 [R2+UR5+0x9400], R26 ;  /* 0x0094001a02007988 */ /* 0x000fe80008000405 */
[----:B------:R-:W-:Y:S04]  /*2a640*/  STS.U16 [R2+UR5+0x9480], R24 ;  /* 0x0094801802007988 */ /* 0x000fe80008000405 */
[----:B------:R-:W-:Y:S04]  /*2a650*/  STS.U16 [R2+UR5+0x9c00], R22 ;  /* 0x009c001602007988 */ /* 0x000fe80008000405 */
[----:B------:R-:W-:Y:S04]  /*2a660*/  STS.U16 [R2+UR5+0x9c80], R20 ;  /* 0x009c801402007988 */ /* 0x000fe80008000405 */
[----:B------:R-:W-:Y:S04]  /*2a670*/  STS.U16 [R2+UR5+0xa400], R18 ;  /* 0x00a4001202007988 */ /* 0x000fe80008000405 */
[----:B--2---:R-:W2:Y:S04]  /*2a680*/  @!P0 LDG.E.U16 R14, desc[UR12][R4.64] ;  /* 0x0000000c040e8981 */ /* 0x004ea8000c1e1500 */
[----:B------:R-:W-:Y:S04]  /*2a690*/  STS.U16 [R2+UR5+0xa480], R16 ;  /* 0x00a4801002007988 */ /* 0x000fe80008000405 */
[----:B------:R-:W-:Y:S04]  /*2a6a0*/  STS.U16 [R2+UR5+0xac00], R17 ;  /* 0x00ac001102007988 */ /* 0x000fe80008000405 */
[----:B------:R-:W-:Y:S04]  /*2a6b0*/  STS.U16 [R2+UR5+0xac80], R19 ;  /* 0x00ac801302007988 */ /* 0x000fe80008000405 */
[----:B------:R-:W-:Y:S04]  /*2a6c0*/  STS.U16 [R2+UR5+0xb400], R21 ;  /* 0x00b4001502007988 */ /* 0x000fe80008000405 */
[----:B------:R-:W-:Y:S04]  /*2a6d0*/  STS.U16 [R2+UR5+0xb480], R23 ;  /* 0x00b4801702007988 */ /* 0x000fe80008000405 */
[----:B------:R-:W-:Y:S04]  /*2a6e0*/  STS.U16 [R2+UR5+0xbc00], R25 ;  /* 0x00bc001902007988 */ /* 0x000fe80008000405 */
[----:B------:R0:W-:Y:S04]  /*2a6f0*/  STS.U16 [R2+UR5+0xbc80], R27 ;  /* 0x00bc801b02007988 */ /* 0x0001e80008000405 */
[----:B0-----:R-:W3:Y:S04]  /*2a700*/  LDL.LU R2, [R1+0x3b38] ;  /* 0x003b380001027983 */ /* 0x001ee80000300800 */
[----:B--2---:R0:W-:Y:S04]  /*2a710*/  STL [R1+0x154], R14 ;  /* 0x0001540e01007387 */ /* 0x0041e80000100800 */
[----:B0-----:R-:W2:Y:S04]  /*2a720*/  LDL.LU R14, [R1+0x3b34] ;  /* 0x003b3400010e7983 */ /* 0x001ea80000300800 */
[----:B------:R-:W4:Y:S04]  /*2a730*/  LDL R4, [R1+0xd88] ;  /* 0x000d880001047983 */ /* 0x000f280000100800 */
[----:B------:R-:W4:Y:S01]  /*2a740*/  LDL R5, [R1+0xd8c] ;  /* 0x000d8c0001057983 */ /* 0x000f220000100800 */
[----:B---3--:R-:W-:-:S02]  /*2a750*/  PRMT R2, RZ, 0x7610, R2 ;  /* 0x00007610ff027816 */ /* 0x008fc40000000002 */
[----:B----4-:R-:W-:-:S04]  /*2a760*/  @!P1 LOP3.LUT R5, R5, R4, RZ, 0x3c, !PT ;  /* 0x0000000405059212 */ /* 0x010fc800078e3cff */
[----:B------:R-:W-:-:S04]  /*2a770*/  @!P1 LOP3.LUT R4, R5, R4, RZ, 0x3c, !PT ;  /* 0x0000000405049212 */ /* 0x000fc800078e3cff */
[----:B------:R-:W-:-:S05]  /*2a780*/  @!P1 LOP3.LUT R5, R5, R4, RZ, 0x3c, !PT ;  /* 0x0000000405059212 */ /* 0x000fca00078e3cff */
[----:B------:R-:W3:Y:S04]  /*2a790*/  @!P1 LDG.E.U16 R2, desc[UR12][R4.64] ;  /* 0x0000000c04029981 */ /* 0x000ee8000c1e1500 */
[----:B---3--:R0:W-:Y:S04]  /*2a7a0*/  STL [R1+0x150], R2 ;  /* 0x0001500201007387 */ /* 0x0081e80000100800 */
[----:B0-----:R-:W3:Y:S04]  /*2a7b0*/  LDL.LU R2, [R1+0x3b30] ;  /* 0x003b300001027983 */ /* 0x001ee80000300800 */
[----:B------:R-:W4:Y:S04]  /*2a7c0*/  LDL R4, [R1+0xd80] ;  /* 0x000d800001047983 */ /* 0x000f280000100800 */
[----:B------:R-:W4:Y:S01]  /*2a7d0*/  LDL R5, [R1+0xd84] ;  /* 0x000d840001057983 */ /* 0x000f220000100800 */
[----:B--2---:R-:W-:-:S02]  /*2a7e0*/  PRMT R14, RZ, 0x7610, R14 ;  /* 0x00007610ff0e7816 */ /* 0x004fc4000000000e */
[----:B----4-:R-:W-:-:S04]  /*2a7f0*/  @!P0 LOP3.LUT R5, R5, R4, RZ, 0x3c, !PT ;  /* 0x0000000405058212 */ /* 0x010fc800078e3cff */
[----:B------:R-:W-:-:S04]  /*2a800*/  @!P0 LOP3.LUT R4, R5, R4, RZ, 0x3c, !PT ;  /* 0x0000000405048212 */ /* 0x000fc800078e3cff */
[----:B------:R-:W-:-:S05]  /*2a810*/  @!P0 LOP3.LUT R5, R5, R4, RZ, 0x3c, !PT ;  /* 0x0000000405058212 */ /* 0x000fca00078e3cff */
[----:B------:R-:W2:Y:S04]  /*2a820*/  @!P0 LDG.E.U16 R14, desc[UR12][R4.64] ;  /* 0x0000000c040e8981 */ /* 0x000ea8000c1e1500 */
        /* <DEDUP_REMOVED lines=635> */
[----:B--2---:R0:W-:Y:S04]  /*2cfe0*/  STL [R1+0x20], R14 ;  /* 0x0000200e01007387 */ /* 0x0041e80000100800 */
[----:B------:R1:W2:Y:S01]  /*2cff0*/  @!P1 LDG.E.U16 R0, desc[UR12][R4.64] ;  /* 0x0000000c04009981 */ /* 0x0002a2000c1e1500 */
[----:B------:R-:W-:Y:S02]  /*2d000*/  PRMT R27, RZ, 0x7610, R27 ;  /* 0x00007610ff1b7816 */ /* 0x000fe4000000001b */
[----:B------:R-:W-:Y:S02]  /*2d010*/  PRMT R13, RZ, 0x7610, R13 ;  /* 0x00007610ff0d7816 */ /* 0x000fe4000000000d */
[----:B------:R-:W-:-:S02]  /*2d020*/  PRMT R12, RZ, 0x7610, R12 ;  /* 0x00007610ff0c7816 */ /* 0x000fc4000000000c */
[----:B------:R-:W-:Y:S01]  /*2d030*/  PRMT R11, RZ, 0x7610, R11 ;  /* 0x00007610ff0b7816 */ /* 0x000fe2000000000b */
[----:B0-----:R-:W4:Y:S04]  /*2d040*/  LDL R14, [R1+0x884] ;  /* 0x00088400010e7983 */ /* 0x001f280000100800 */
[----:B------:R-:W1:Y:S04]  /*2d050*/  LDL R4, [R1+0x1710] ;  /* 0x0017100001047983 */ /* 0x000e680000100800 */
[----:B------:R-:W1:Y:S02]  /*2d060*/  LDL R5, [R1+0x171c] ;  /* 0x00171c0001057983 */ /* 0x000e640000100800 */
[----:B-1----:R-:W-:-:S04]  /*2d070*/  @!P0 LOP3.LUT R5, R5, R4, RZ, 0x3c, !PT ;  /* 0x0000000405058212 */ /* 0x002fc800078e3cff */
[----:B------:R-:W-:-:S04]  /*2d080*/  @!P0 LOP3.LUT R4, R5, R4, RZ, 0x3c, !PT ;  /* 0x0000000405048212 */ /* 0x000fc800078e3cff */
[----:B------:R-:W-:-:S05]  /*2d090*/  @!P0 LOP3.LUT R5, R5, R4, RZ, 0x3c, !PT ;  /* 0x0000000405058212 */ /* 0x000fca00078e3cff */
[----:B------:R0:W2:Y:S04]  /*2d0a0*/  @!P0 LDG.E.U16 R27, desc[UR12][R4.64] ;  /* 0x0000000c041b8981 */ /* 0x0000a8000c1e1500 */
[----:B------:R-:W0:Y:S04]  /*2d0b0*/  LDL R4, [R1+0x1718] ;  /* 0x0017180001047983 */ /* 0x000e280000100800 */
[----:B------:R-:W0:Y:S02]  /*2d0c0*/  LDL R5, [R1+0x1724] ;  /* 0x0017240001057983 */ /* 0x000e240000100800 */
[----:B0-----:R-:W-:-:S04]  /*2d0d0*/  @!P1 LOP3.LUT R5, R5, R4, RZ, 0x3c, !PT ;  /* 0x0000000405059212 */ /* 0x001fc800078e3cff */
        /* <DEDUP_REMOVED lines=15> */
[----:B------:R-:W2:Y:S01]  /*2d1d0*/  LDL R5, [R1+0x880] ;  /* 0x0008800001057983 */ /* 0x000ea20000100800 */
[----:B------:R-:W-:Y:S01]  /*2d1e0*/  PRMT R2, RZ, 0x7610, R2 ;  /* 0x00007610ff027816 */ /* 0x000fe20000000002 */
[----:B----4-:R-:W-:Y:S01]  /*2d1f0*/  @!P0 IMAD.MOV.U32 R4, RZ, RZ, R14 ;  /* 0x000000ffff048224 */ /* 0x010fe200078e000e */
[----:B------:R-:W-:Y:S01]  /*2d200*/  PRMT R10, RZ, 0x7610, R10 ;  /* 0x00007610ff0a7816 */ /* 0x000fe2000000000a */
[----:B------:R-:W4:Y:S04]  /*2d210*/  LDL R14, [R1+0x16b4] ;  /* 0x0016b400010e7983 */ /* 0x000f280000100800 */
[----:B--2---:R0:W2:Y:S04]  /*2d220*/  @!P0 LDG.E.U16 R2, desc[UR12][R4.64] ;  /* 0x0000000c04028981 */ /* 0x0040a8000c1e1500 */
[----:B------:R-:W0:Y:S04]  /*2d230*/  LDL R4, [R1+0x810] ;  /* 0x0008100001047983 */ /* 0x000e280000100800 */
[----:B------:R-:W0:Y:S02]  /*2d240*/  LDL R5, [R1+0x814] ;  /* 0x0008140001057983 */ /* 0x000e240000100800 */
        /* <DEDUP_REMOVED lines=40> */
[----:B------:R-:W2:Y:S01]  /*2d4d0*/  @!P0 LDG.E.U16 R10, desc[UR12][R4.64] ;  /* 0x0000000c040a8981 */ /* 0x000ea2000c1e1500 */
[----:B------:R-:W-:-:S03]  /*2d4e0*/  PRMT R15, RZ, 0x7610, R15 ;  /* 0x00007610ff0f7816 */ /* 0x000fc6000000000f */
[----:B--2---:R0:W-:Y:S04]  /*2d4f0*/  STL [R1+0x4], R10 ;  /* 0x0000040a01007387 */ /* 0x0041e80000100800 */
[----:B0-----:R-:W2:Y:S04]  /*2d500*/  LDL.LU R10, [R1+0x3a08] ;  /* 0x003a0800010a7983 */ /* 0x001ea80000300800 */
[----:B------:R-:W3:Y:S01]  /*2d510*/  LDL R5, [R1+0x16a8] ;  /* 0x0016a80001057983 */ /* 0x000ee20000100800 */
[----:B----4-:R-:W-:-:S03]  /*2d520*/  @!P1 IMAD.MOV.U32 R4, RZ, RZ, R14 ;  /* 0x000000ffff049224 */ /* 0x010fc600078e000e */
[----:B------:R-:W4:Y:S04]  /*2d530*/  LDL R14, [R1+0x17b4] ;  /* 0x0017b400010e7983 */ /* 0x000f280000100800 */
[----:B---3--:R-:W3:Y:S04]  /*2d540*/  @!P1 LDG.E.U16 R15, desc[UR12][R4.64] ;  /* 0x0000000c040f9981 */ /* 0x008ee8000c1e1500 */
[----:B---3--:R0:W-:Y:S04]  /*2d550*/  STL [R1], R15 ;  /* 0x0000000f01007387 */ /* 0x0081e80000100800 */
[----:B0-----:R-:W3:Y:S04]  /*2d560*/  LDL.LU R15, [R1+0x3a04] ;  /* 0x003a0400010f7983 */ /* 0x001ee80000300800 */
[----:B------:R-:W3:Y:S04]  /*2d570*/  LDL R4, [R1+0x1720] ;  /* 0x0017200001047983 */ /* 0x000ee80000100800 */
[----:B------:R-:W3:Y:S01]  /*2d580*/  LDL R5, [R1+0x172c] ;  /* 0x00172c0001057983 */ /* 0x000ee20000100800 */
[----:B--2---:R-:W-:-:S02]  /*2d590*/  PRMT R10, RZ, 0x7610, R10 ;  /* 0x00007610ff0a7816 */ /* 0x004fc4000000000a */
[----:B---3--:R-:W-:-:S04]  /*2d5a0*/  @!P0 LOP3.LUT R5, R5, R4, RZ, 0x3c, !PT ;  /* 0x0000000405058212 */ /* 0x008fc800078e3cff */
        /* <DEDUP_REMOVED lines=11> */
[----:B------:R-:W-:-:S03]  /*2d660*/  PRMT R8, RZ, 0x7610, R8 ;  /* 0x00007610ff087816 */ /* 0x000fc60000000008 */
[----:B0-----:R-:W3:Y:S04]  /*2d670*/  LDL R10, [R1+0x87c] ;  /* 0x00087c00010a7983 */ /* 0x001ee80000100800 */
[----:B------:R-:W1:Y:S04]  /*2d680*/  LDL R4, [R1+0x17a0] ;  /* 0x0017a00001047983 */ /* 0x000e680000100800 */
[----:B------:R-:W1:Y:S02]  /*2d690*/  LDL R5, [R1+0x17ac] ;  /* 0x0017ac0001057983 */ /* 0x000e640000100800 */
[----:B-1----:R-:W-:-:S04]  /*2d6a0*/  @!P0 LOP3.LUT R5, R5, R4, RZ, 0x3c, !PT ;  /* 0x0000000405058212 */ /* 0x002fc800078e3cff */
[----:B------:R-:W-:-:S04]  /*2d6b0*/  @!P0 LOP3.LUT R4, R5, R4, RZ, 0x3c, !PT ;  /* 0x0000000405048212 */ /* 0x000fc800078e3cff */
[----:B------:R-:W-:Y:S01]  /*2d6c0*/  @!P0 LOP3.LUT R5, R5, R4, RZ, 0x3c, !PT ;  /* 0x0000000405058212 */ /* 0x000fe200078e3cff */
[----:B--2---:R-:W-:Y:S04]  /*2d6d0*/  STL [R1+0x39e0], R9 ;  /* 0x0039e00901007387 */ /* 0x004fe80000100800 */
[----:B------:R4:W2:Y:S04]  /*2d6e0*/  @!P0 LDG.E.U16 R8, desc[UR12][R4.64] ;  /* 0x0000000c04088981 */ /* 0x0008a8000c1e1500 */
[----:B------:R-:W2:Y:S01]  /*2d6f0*/  LDL R5, [R1+0x17a8] ;  /* 0x0017a80001057983 */ /* 0x000ea20000100800 */
[----:B------:R-:W-:Y:S01]  /*2d700*/  PRMT R7, RZ, 0x7610, R7 ;  /* 0x00007610ff077816 */ /* 0x000fe20000000007 */
[----:B----4-:R-:W-:-:S05]  /*2d710*/  @!P1 IMAD.MOV.U32 R4, RZ, RZ, R14 ;  /* 0x000000ffff049224 */ /* 0x010fca00078e000e */
[----:B--2---:R-:W2:Y:S04]  /*2d720*/  @!P1 LDG.E.U16 R7, desc[UR12][R4.64] ;  /* 0x0000000c04079981 */ /* 0x004ea8000c1e1500 */
[----:B------:R0:W-:Y:S04]  /*2d730*/  STL [R1+0x39e4], R8 ;  /* 0x0039e40801007387 */ /* 0x0001e80000100800 */
[----:B------:R-:W4:Y:S04]  /*2d740*/  LDL R14, [R1+0x163c] ;  /* 0x00163c00010e7983 */ /* 0x000f280000100800 */
[----:B------:R-:W3:Y:S04]  /*2d750*/  LDL R5, [R1+0x878] ;  /* 0x0008780001057983 */ /* 0x000ee80000100800 */
[----:B0-----:R-:W4:Y:S04]  /*2d760*/  LDL R8, [R1+0x804] ;  /* 0x0008040001087983 */ /* 0x001f280000100800 */
[----:B--2---:R0:W-:Y:S04]  /*2d770*/  STL [R1+0x39e8], R7 ;  /* 0x0039e80701007387 */ /* 0x0041e80000100800 */
[----:B0-----:R-:W2:Y:S01]  /*2d780*/  LDL R7, [R1+0x800] ;  /* 0x0008000001077983 */ /* 0x001ea20000100800 */
[----:B------:R-:W-:Y:S01]  /*2d790*/  PRMT R15, RZ, 0x7610, R15 ;  /* 0x00007610ff0f7816 */ /* 0x000fe2000000000f */
[----:B---3--:R-:W-:Y:S01]  /*2d7a0*/  @!P1 IMAD.MOV.U32 R4, RZ, RZ, R10 ;  /* 0x000000ffff049224 */ /* 0x008fe200078e000a */
[----:B------:R-:W-:Y:S01]  /*2d7b0*/  PRMT R6, RZ, 0x7610, R6 ;  /* 0x00007610ff067816 */ /* 0x000fe20000000006 */
[----:B------:R-:W3:Y:S04]  /*2d7c0*/  LDL R10, [R1+0x1644] ;  /* 0x00164400010a7983 */ /* 0x000ee80000100800 */
[----:B------:R4:W3:Y:S02]  /*2d7d0*/  @!P1 LDG.E.U16 R15, desc[UR12][R4.64] ;  /* 0x0000000c040f9981 */ /* 0x0008e4000c1e1500 */
[----:B----4-:R-:W-:-:S02]  /*2d7e0*/  @!P0 IMAD.MOV.U32 R4, RZ, RZ, R8 ;  /* 0x000000ffff048224 */ /* 0x010fc400078e0008 */
[----:B--2---:R-:W-:-:S05]  /*2d7f0*/  @!P0 IMAD.MOV.U32 R5, RZ, RZ, R7 ;  /* 0x000000ffff058224 */ /* 0x004fca00078e0007 */
[----:B------:R-:W2:Y:S04]  /*2d800*/  @!P0 LDG.E.U16 R6, desc[UR12][R4.64] ;  /* 0x0000000c04068981 */ /* 0x000ea8000c1e1500 */
[----:B---3--:R0:W-:Y:S04]  /*2d810*/  STL [R1+0x1c], R15 ;  /* 0x00001c0f01007387 */ /* 0x0081e80000100800 */
[----:B0-----:R-:W3:Y:S04]  /*2d820*/  LDL.LU R15, [R1+0x3a00] ;  /* 0x003a0000010f7983 */ /* 0x001ee80000300800 */
[----:B------:R-:W4:Y:S04]  /*2d830*/  LDL R8, [R1+0x16b0] ;  /* 0x0016b00001087983 */ /* 0x000f280000100800 */
[----:B------:R-:W4:Y:S04]  /*2d840*/  LDL R7, [R1+0x16bc] ;  /* 0x0016bc0001077983 */ /* 0x000f280000100800 */
        /* <DEDUP_REMOVED lines=8> */
[----:B------:R0:W2:Y:S04]  /*2d8d0*/  @!P1 LDG.E.U16 R15, desc[UR12][R4.64] ;  /* 0x0000000c040f9981 */ /* 0x0000a8000c1e1500 */
[----:B------:R-:W3:Y:S01]  /*2d8e0*/  LDL R5, [R1+0x1630] ;  /* 0x0016300001057983 */ /* 0x000ee20000100800 */
[----:B------:R-:W-:Y:S01]  /*2d8f0*/  PRMT R2, RZ, 0x7610, R2 ;  /* 0x00007610ff027816 */ /* 0x000fe20000000002 */
[----:B0-----:R-:W-:Y:S02]  /*2d900*/  @!P0 IMAD.MOV.U32 R4, RZ, RZ, R14 ;  /* 0x000000ffff048224 */ /* 0x001fe400078e000e */
[----:B--2---:R0:W-:Y:S01]  /*2d910*/  STL [R1+0x14], R15 ;  /* 0x0000140f01007387 */ /* 0x0041e20000100800 */
[----:B------:R-:W-:Y:S02]  /*2d920*/  PRMT R9, RZ, 0x7610, R9 ;  /* 0x00007610ff097816 */ /* 0x000fe40000000009 */
[----:B------:R-:W-:Y:S01]  /*2d930*/  PRMT R29, RZ, 0x7610, R29 ;  /* 0x00007610ff1d7816 */ /* 0x000fe2000000001d */
[----:B------:R-:W2:Y:S04]  /*2d940*/  LDL R14, [R1+0x1730] ;  /* 0x00173000010e7983 */ /* 0x000ea80000100800 */
[----:B---3--:R1:W3:Y:S04]  /*2d950*/  @!P0 LDG.E.U16 R2, desc[UR12][R4.64] ;  /* 0x0000000c04028981 */ /* 0x0082e8000c1e1500 */
[----:B0-----:R-:W2:Y:S04]  /*2d960*/  LDL R15, [R1+0x16c4] ;  /* 0x0016c400010f7983 */ /* 0x001ea80000100800 */
[----:B------:R-:W2:Y:S01]  /*2d970*/  LDL R5, [R1+0x1638] ;  /* 0x0016380001057983 */ /* 0x000ea20000100800 */
[----:B-1----:R-:W-:-:S05]  /*2d980*/  @!P1 IMAD.MOV.U32 R4, RZ, RZ, R10 ;  /* 0x000000ffff049224 */ /* 0x002fca00078e000a */
[----:B--2---:R4:W2:Y:S04]  /*2d990*/  @!P1 LDG.E.U16 R9, desc[UR12][R4.64] ;  /* 0x0000000c04099981 */ /* 0x0048a8000c1e1500 */
[----:B---3--:R0:W-:Y:S04]  /*2d9a0*/  STL [R1+0x10], R2 ;  /* 0x0000100201007387 */ /* 0x0081e80000100800 */
[----:B------:R-:W3:Y:S01]  /*2d9b0*/  LDL R10, [R1+0x1738] ;  /* 0x00173800010a7983 */ /* 0x000ee20000100800 */
[----:B----4-:R-:W-:Y:S02]  /*2d9c0*/  @!P0 IMAD.MOV.U32 R4, RZ, RZ, R7 ;  /* 0x000000ffff048224 */ /* 0x010fe400078e0007 */
[----:B------:R-:W-:Y:S01]  /*2d9d0*/  @!P0 IMAD.MOV.U32 R5, RZ, RZ, R8 ;  /* 0x000000ffff058224 */ /* 0x000fe200078e0008 */
[----:B0-----:R-:W4:Y:S04]  /*2d9e0*/  LDL R2, [R1+0x173c] ;  /* 0x00173c0001027983 */ /* 0x001f280000100800 */
[----:B------:R0:W3:Y:S04]  /*2d9f0*/  @!P0 LDG.E.U16 R29, desc[UR12][R4.64] ;  /* 0x0000000c041d8981 */ /* 0x0000e8000c1e1500 */
[----:B--2---:R1:W-:Y:S04]  /*2da00*/  STL [R1+0xc], R9 ;  /* 0x00000c0901007387 */ /* 0x0043e80000100800 */
[----:B------:R-:W2:Y:S01]  /*2da10*/  LDL R5, [R1+0x16b8] ;  /* 0x0016b80001057983 */ /* 0x000ea20000100800 */
[----:B------:R-:W-:Y:S01]  /*2da20*/  PRMT R28, RZ, 0x7610, R28 ;  /* 0x00007610ff1c7816 */ /* 0x000fe2000000001c */
[----:B0-----:R-:W-:Y:S01]  /*2da30*/  @!P1 IMAD.MOV.U32 R4, RZ, RZ, R15 ;  /* 0x000000ffff049224 */ /* 0x001fe200078e000f */
[----:B------:R-:W-:Y:S01]  /*2da40*/  PRMT R6, RZ, 0x7610, R6 ;  /* 0x00007610ff067816 */ /* 0x000fe20000000006 */
[----:B------:R-:W3:Y:S04]  /*2da50*/  LDL R8, [R1+0x17b0] ;  /* 0x0017b00001087983 */ /* 0x000ee80000100800 */
[----:B------:R-:W3:Y:S04]  /*2da60*/  LDL R7, [R1+0x17bc] ;  /* 0x0017bc0001077983 */ /* 0x000ee80000100800 */
[----:B-1----:R-:W3:Y:S01]  /*2da70*/  LDL R9, [R1+0x1744] ;  /* 0x0017440001097983 */ /* 0x002ee20000100800 */
[----:B------:R-:W-:-:S02]  /*2da80*/  @!P0 IMAD.MOV.U32 R15, RZ, RZ, R14 ;  /* 0x000000ffff0f8224 */ /* 0x000fc400078e000e */
[----:B----4-:R-:W-:-:S05]  /*2da90*/  @!P0 IMAD.MOV.U32 R14, RZ, RZ, R2 ;  /* 0x000000ffff0e8224 */ /* 0x010fca00078e0002 */
[----:B------:R3:W4:Y:S04]  /*2daa0*/  @!P0 LDG.E.U16 R6, desc[UR12][R14.64] ;  /* 0x0000000c0e068981 */ /* 0x000728000c1e1500 */
[----:B--2---:R0:W2:Y:S01]  /*2dab0*/  @!P1 LDG.E.U16 R28, desc[UR12][R4.64] ;  /* 0x0000000c041c9981 */ /* 0x0040a2000c1e1500 */
[----:B---3--:R-:W-:-:S03]  /*2dac0*/  @!P1 IMAD.MOV.U32 R15, RZ, RZ, R10 ;  /* 0x000000ffff0f9224 */ /* 0x008fc600078e000a */
[----:B------:R1:W-:Y:S01]  /*2dad0*/  STL [R1+0x39b8], R29 ;  /* 0x0039b81d01007387 */ /* 0x0003e20000100800 */
[----:B------:R-:W-:Y:S02]  /*2dae0*/  @!P1 MOV R14, R9 ;  /* 0x00000009000e9202 */ /* 0x000fe40000000f00 */
[----:B0-----:R-:W-:-:S06]  /*2daf0*/  PRMT R5, RZ, 0x7610, R5 ;  /* 0x00007610ff057816 */ /* 0x001fcc0000000005 */
[----:B------:R0:W3:Y:S04]  /*2db00*/  @!P1 LDG.E.U16 R5, desc[UR12][R14.64] ;  /* 0x0000000c0e059981 */ /* 0x0000e8000c1e1500 */
[----:B--2---:R2:W-:Y:S04]  /*2db10*/  STL [R1+0x39bc], R28 ;  /* 0x0039bc1c01007387 */ /* 0x0045e80000100800 */
[----:B-1----:R-:W3:Y:S04]  /*2db20*/  LDL R29, [R1+0x17b8] ;  /* 0x0017b800011d7983 */ /* 0x002ee80000100800 */
[----:B------:R-:W3:Y:S01]  /*2db30*/  LDL R2, [R1+0x17c4] ;  /* 0x0017c40001027983 */ /* 0x000ee20000100800 */
[----:B------:R-:W-:Y:S01]  /*2db40*/  PRMT R4, RZ, 0x7610, R4 ;  /* 0x00007610ff047816 */ /* 0x000fe20000000004 */
[----:B0-----:R-:W-:-:S02]  /*2db50*/  @!P0 IMAD.MOV.U32 R14, RZ, RZ, R7 ;  /* 0x000000ffff0e8224 */ /* 0x001fc400078e0007 */
[----:B------:R-:W-:Y:S01]  /*2db60*/  @!P0 IMAD.MOV.U32 R15, RZ, RZ, R8 ;  /* 0x000000ffff0f8224 */ /* 0x000fe200078e0008 */
[----:B----4-:R0:W-:Y:S04]  /*2db70*/  STL [R1+0x39c0], R6 ;  /* 0x0039c00601007387 */ /* 0x0101e80000100800 */
[----:B------:R-:W4:Y:S04]  /*2db80*/  LDL R10, [R1+0x874] ;  /* 0x00087400010a7983 */ /* 0x000f280000100800 */
[----:B--2---:R-:W2:Y:S04]  /*2db90*/  LDL R28, [R1+0x870] ;  /* 0x00087000011c7983 */ /* 0x004ea80000100800 */
[----:B------:R1:W2:Y:S01]  /*2dba0*/  @!P0 LDG.E.U16 R4, desc[UR12][R14.64] ;  /* 0x0000000c0e048981 */ /* 0x0002a2000c1e1500 */
[----:B------:R-:W-:-:S03]  /*2dbb0*/  PRMT R3, RZ, 0x7610, R3 ;  /* 0x00007610ff037816 */ /* 0x000fc60000000003 */
[----:B---3--:R3:W-:Y:S04]  /*2dbc0*/  STL [R1+0x39c4], R5 ;  /* 0x0039c40501007387 */ /* 0x0087e80000100800 */
[----:B------:R-:W4:Y:S04]  /*2dbd0*/  LDL R9, [R1+0x868] ;  /* 0x0008680001097983 */ /* 0x000f280000100800 */
[----:B------:R-:W4:Y:S04]  /*2dbe0*/  LDL R8, [R1+0x86c] ;  /* 0x00086c0001087983 */ /* 0x000f280000100800 */
[----:B------:R-:W4:Y:S04]  /*2dbf0*/  LDL R7, [R1+0x7f0] ;  /* 0x0007f00001077983 */ /* 0x000f280000100800 */
[----:B0-----:R-:W4:Y:S01]  /*2dc00*/  LDL R6, [R1+0x7f4] ;  /* 0x0007f40001067983 */ /* 0x001f220000100800 */
[----:B-1----:R-:W-:-:S02]  /*2dc10*/  @!P1 IMAD.MOV.U32 R15, RZ, RZ, R29 ;  /* 0x000000ffff0f9224 */ /* 0x002fc400078e001d */
[----:B------:R-:W-:-:S05]  /*2dc20*/  @!P1 IMAD.MOV.U32 R14, RZ, RZ, R2 ;  /* 0x000000ffff0e9224 */ /* 0x000fca00078e0002 */
[----:B------:R4:W4:Y:S01]  /*2dc30*/  @!P1 LDG.E.U16 R3, desc[UR12][R14.64] ;  /* 0x0000000c0e039981 */ /* 0x000922000c1e1500 */
[----:B------:R-:W-:Y:S02]  /*2dc40*/  PRMT R26, RZ, 0x7610, R26 ;  /* 0x00007610ff1a7816 */ /* 0x000fe4000000001a */
[----:B------:R-:W-:Y:S01]  /*2dc50*/  PRMT R22, RZ, 0x7610, R22 ;  /* 0x00007610ff167816 */ /* 0x000fe20000000016 */
[----:B--2---:R0:W-:Y:S04]  /*2dc60*/  STL [R1+0x39c8], R4 ;  /* 0x0039c80401007387 */ /* 0x0041e80000100800 */
[----:B---3--:R-:W2:Y:S04]  /*2dc70*/  LDL R5, [R1+0x7e8] ;  /* 0x0007e80001057983 */ /* 0x008ea80000100800 */
[----:B------:R-:W3:Y:S01]  /*2dc80*/  LDL R2, [R1+0x7ec] ;  /* 0x0007ec0001027983 */ /* 0x000ee20000100800 */
[----:B----4-:R-:W-:-:S02]  /*2dc90*/  @!P0 IMAD.MOV.U32 R14, RZ, RZ, R10 ;  /* 0x000000ffff0e8224 */ /* 0x010fc400078e000a */
[----:B------:R-:W-:-:S05]  /*2dca0*/  @!P0 IMAD.MOV.U32 R15, RZ, RZ, R28 ;  /* 0x000000ffff0f8224 */ /* 0x000fca00078e001c */
[----:B------:R1:W4:Y:S01]  /*2dcb0*/  @!P0 LDG.E.U16 R26, desc[UR12][R14.64] ;  /* 0x0000000c0e1a8981 */ /* 0x000322000c1e1500 */
[----:B------:R-:W-:Y:S01]  /*2dcc0*/  PRMT R20, RZ, 0x7610, R20 ;  /* 0x00007610ff147816 */ /* 0x000fe20000000014 */
[----:B-1----:R-:W-:Y:S02]  /*2dcd0*/  @!P1 IMAD.MOV.U32 R14, RZ, RZ, R8 ;  /* 0x000000ffff0e9224 */ /* 0x002fe400078e0008 */
[----:B------:R-:W-:-:S05]  /*2dce0*/  @!P1 IMAD.MOV.U32 R15, RZ, RZ, R9 ;  /* 0x000000ffff0f9224 */ /* 0x000fca00078e0009 */
[----:B------:R1:W4:Y:S02]  /*2dcf0*/  @!P1 LDG.E.U16 R22, desc[UR12][R14.64] ;  /* 0x0000000c0e169981 */ /* 0x000324000c1e1500 */
[----:B-1----:R-:W-:Y:S02]  /*2dd00*/  @!P0 IMAD.MOV.U32 R14, RZ, RZ, R6 ;  /* 0x000000ffff0e8224 */ /* 0x002fe400078e0006 */
[----:B------:R-:W-:-:S05]  /*2dd10*/  @!P0 IMAD.MOV.U32 R15, RZ, RZ, R7 ;  /* 0x000000ffff0f8224 */ /* 0x000fca00078e0007 */
[----:B------:R3:W4:Y:S04]  /*2dd20*/  @!P0 LDG.E.U16 R20, desc[UR12][R14.64] ;  /* 0x0000000c0e148981 */ /* 0x000728000c1e1500 */
[----:B------:R1:W-:Y:S04]  /*2dd30*/  STL [R1+0x39d0], R3 ;  /* 0x0039d00301007387 */ /* 0x0003e80000100800 */
[----:B0-----:R-:W4:Y:S04]  /*2dd40*/  LDL R4, [R1+0x1640] ;  /* 0x0016400001047983 */ /* 0x001f280000100800 */
[----:B-1----:R-:W4:Y:S01]  /*2dd50*/  LDL R3, [R1+0x164c] ;  /* 0x00164c0001037983 */ /* 0x002f220000100800 */
[----:B------:R-:W-:Y:S01]  /*2dd60*/  PRMT R18, RZ, 0x7610, R18 ;  /* 0x00007610ff127816 */ /* 0x000fe20000000012 */
[----:B---3--:R-:W-:-:S02]  /*2dd70*/  @!P1 IMAD.MOV.U32 R14, RZ, RZ, R2 ;  /* 0x000000ffff0e9224 */ /* 0x008fc400078e0002 */
[----:B--2---:R-:W-:Y:S01]  /*2dd80*/  @!P1 IMAD.MOV.U32 R15, RZ, RZ, R5 ;  /* 0x000000ffff0f9224 */ /* 0x004fe200078e0005 */
[----:B------:R-:W-:-:S04]  /*2dd90*/  PRMT R16, RZ, 0x7610, R16 ;  /* 0x00007610ff107816 */ /* 0x000fc80000000010 */
[----:B------:R0:W2:Y:S04]  /*2dda0*/  @!P1 LDG.E.U16 R18, desc[UR12][R14.64] ;  /* 0x0000000c0e129981 */ /* 0x0000a8000c1e1500 */
[----:B----4-:R1:W-:Y:S04]  /*2ddb0*/  STL [R1+0x39ac], R26 ;  /* 0x0039ac1a01007387 */ /* 0x0103e80000100800 */
[----:B------:R3:W-:Y:S04]  /*2ddc0*/  STL [R1+0x39b0], R22 ;  /* 0x0039b01601007387 */ /* 0x0007e80000100800 */
[----:B------:R4:W-:Y:S04]  /*2ddd0*/  STL [R1+0x39d4], R20 ;  /* 0x0039d41401007387 */ /* 0x0009e80000100800 */
[----:B------:R-:W3:Y:S04]  /*2dde0*/  LDL R9, [R1+0x1648] ;  /* 0x0016480001097983 */ /* 0x000ee80000100800 */
[----:B------:R-:W4:Y:S01]  /*2ddf0*/  LDL R2, [R1+0x1654] ;  /* 0x0016540001027983 */ /* 0x000f220000100800 */
[----:B0-----:R-:W-:-:S02]  /*2de00*/  @!P0 IMAD.MOV.U32 R15, RZ, RZ, R4 ;  /* 0x000000ffff0f8224 */ /* 0x001fc400078e0004 */
[----:B------:R-:W-:-:S05]  /*2de10*/  @!P0 IMAD.MOV.U32 R14, RZ, RZ, R3 ;  /* 0x000000ffff0e8224 */ /* 0x000fca00078e0003 */
[----:B------:R3:W4:Y:S04]  /*2de20*/  @!P0 LDG.E.U16 R16, desc[UR12][R14.64] ;  /* 0x0000000c0e108981 */ /* 0x000728000c1e1500 */
[----:B--2---:R0:W-:Y:S04]  /*2de30*/  STL [R1+0x39d8], R18 ;  /* 0x0039d81201007387 */ /* 0x0041e80000100800 */
[----:B-1----:R-:W2:Y:S04]  /*2de40*/  LDL R26, [R1+0x16cc] ;  /* 0x0016cc00011a7983 */ /* 0x002ea80000100800 */
[----:B------:R-:W2:Y:S04]  /*2de50*/  LDL.LU R3, [R1+0x94] ;  /* 0x0000940001037983 */ /* 0x000ea80000300800 */
[----:B------:R-:W2:Y:S04]  /*2de60*/  LDL.LU R4, [R1+0x90] ;  /* 0x0000900001047983 */ /* 0x000ea80000300800 */
[----:B------:R-:W2:Y:S04]  /*2de70*/  LDL.LU R5, [R1+0x74] ;  /* 0x0000740001057983 */ /* 0x000ea80000300800 */
[----:B------:R-:W2:Y:S04]  /*2de80*/  LDL.LU R6, [R1+0x70] ;  /* 0x0000700001067983 */ /* 0x000ea80000300800 */
[----:B------:R-:W2:Y:S04]  /*2de90*/  LDL.LU R28, [R1+0x54] ;  /* 0x00005400011c7983 */ /* 0x000ea80000300800 */
[----:B------:R-:W2:Y:S01]  /*2dea0*/  LDL.LU R29, [R1+0x50] ;  /* 0x00005000011d7983 */ /* 0x000ea20000300800 */
[----:B------:R-:W-:-:S03]  /*2deb0*/  PRMT R17, RZ, 0x7610, R17 ;  /* 0x00007610ff117816 */ /* 0x000fc60000000011 */
[----:B------:R-:W2:Y:S04]  /*2dec0*/  LDL.LU R7, [R1+0x40] ;  /* 0x0000400001077983 */ /* 0x000ea80000300800 */
[----:B------:R-:W2:Y:S01]  /*2ded0*/  LDL.LU R8, [R1+0x3c] ;  /* 0x00003c0001087983 */ /* 0x000ea20000300800 */
[----:B---3--:R-:W-:Y:S02]  /*2dee0*/  @!P1 IMAD.MOV.U32 R15, RZ, RZ, R9 ;  /* 0x000000ffff0f9224 */ /* 0x008fe400078e0009 */
[----:B----4-:R-:W-:-:S05]  /*2def0*/  @!P1 IMAD.MOV.U32 R14, RZ, RZ, R2 ;  /* 0x000000ffff0e9224 */ /* 0x010fca00078e0002 */
[----:B------:R2:W3:Y:S04]  /*2df00*/  @!P1 LDG.E.U16 R17, desc[UR12][R14.64] ;  /* 0x0000000c0e119981 */ /* 0x0004e8000c1e1500 */
[----:B------:R1:W-:Y:S04]  /*2df10*/  STL [R1+0x39ec], R16 ;  /* 0x0039ec1001007387 */ /* 0x0003e80000100800 */
[----:B------:R-:W4:Y:S04]  /*2df20*/  LDL R22, [R1+0x1748] ;  /* 0x0017480001167983 */ /* 0x000f280000100800 */
[----:B------:R-:W3:Y:S04]  /*2df30*/  LDL R20, [R1+0x1754] ;  /* 0x0017540001147983 */ /* 0x000ee80000100800 */
[----:B0-----:R-:W3:Y:S04]  /*2df40*/  LDL R18, [R1+0x17c8] ;  /* 0x0017c80001127983 */ /* 0x001ee80000100800 */
[----:B-1----:R-:W3:Y:S04]  /*2df50*/  LDL R16, [R1+0x17d0] ;  /* 0x0017d00001107983 */ /* 0x002ee80000100800 */
[----:B------:R-:W3:Y:S04]  /*2df60*/  LDL.LU R9, [R1+0x30] ;  /* 0x0000300001097983 */ /* 0x000ee80000300800 */
[----:B------:R-:W3:Y:S04]  /*2df70*/  LDL.LU R10, [R1+0x2c] ;  /* 0x00002c00010a7983 */ /* 0x000ee80000300800 */
[----:B------:R-:W3:Y:S04]  /*2df80*/  LDL.LU R2, [R1+0x20] ;  /* 0x0000200001027983 */ /* 0x000ee80000300800 */
[----:B------:R-:W3:Y:S01]  /*2df90*/  LDL R15, [R1+0x16c0] ;  /* 0x0016c000010f7983 */ /* 0x000ee20000100800 */
[----:B------:R-:W-:Y:S01]  /*2dfa0*/  PRMT R19, RZ, 0x7610, R19 ;  /* 0x00007610ff137816 */ /* 0x000fe20000000013 */
[----:B--2---:R-:W-:-:S05]  /*2dfb0*/  @!P0 IMAD.MOV.U32 R14, RZ, RZ, R26 ;  /* 0x000000ffff0e8224 */ /* 0x004fca00078e001a */
[----:B---3--:R-:W2:Y:S04]  /*2dfc0*/  @!P0 LDG.E.U16 R19, desc[UR12][R14.64] ;  /* 0x0000000c0e138981 */ /* 0x008ea8000c1e1500 */
[----:B------:R0:W-:Y:S04]  /*2dfd0*/  STL [R1+0x39f0], R17 ;  /* 0x0039f01101007387 */ /* 0x0001e80000100800 */
[----:B------:R-:W3:Y:S04]  /*2dfe0*/  LDL R14, [R1+0x16c8] ;  /* 0x0016c800010e7983 */ /* 0x000ee80000100800 */
[----:B------:R-:W3:Y:S04]  /*2dff0*/  LDL R15, [R1+0x16d4] ;  /* 0x0016d400010f7983 */ /* 0x000ee80000100800 */
[----:B0-----:R-:W4:Y:S01]  /*2e000*/  LDL R17, [R1+0x174c] ;  /* 0x00174c0001117983 */ /* 0x001f220000100800 */
[----:B------:R-:W0:Y:S03]  /*2e010*/  S2R R26, SR_TID.X ;  /* 0x00000000001a7919 */ /* 0x000e260000002100 */
[----:B--2---:R1:W-:Y:S04]  /*2e020*/  STL [R1+0x39f4], R19 ;  /* 0x0039f41301007387 */ /* 0x0043e80000100800 */
[----:B-1----:R-:W2:Y:S01]  /*2e030*/  LDL R19, [R1+0x1740] ;  /* 0x0017400001137983 */ /* 0x002ea20000100800 */
[----:B---3--:R-:W-:-:S02]  /*2e040*/  @!P1 LOP3.LUT R15, R15, R14, RZ, 0x3c, !PT ;  /* 0x0000000e0f0f9212 */ /* 0x008fc400078e3cff */
[----:B------:R-:W-:Y:S02]  /*2e050*/  PRMT R21, RZ, 0x7610, R21 ;  /* 0x00007610ff157816 */ /* 0x000fe40000000015 */
[C---:B------:R-:W-:Y:S02]  /*2e060*/  @!P1 LOP3.LUT R14, R15.reuse, R14, RZ, 0x3c, !PT ;  /* 0x0000000e0f0e9212 */ /* 0x040fe400078e3cff */
[----:B0-----:R-:W-:Y:S02]  /*2e070*/  LOP3.LUT R26, R26, 0x3f, RZ, 0xc0, !PT ;  /* 0x0000003f1a1a7812 */ /* 0x001fe400078ec0ff */
[----:B------:R-:W-:Y:S02]  /*2e080*/  @!P1 LOP3.LUT R15, R15, R14, RZ, 0x3c, !PT ;  /* 0x0000000e0f0f9212 */ /* 0x000fe400078e3cff */
[----:B------:R-:W-:Y:S01]  /*2e090*/  PRMT R23, RZ, 0x7610, R23 ;  /* 0x00007610ff177816 */ /* 0x000fe20000000017 */
[----:B------:R-:W-:Y:S02]  /*2e0a0*/  IMAD.SHL.U32 R26, R26, 0x2, RZ ;  /* 0x000000021a1a7824 */ /* 0x000fe400078e00ff */
[----:B------:R4:W3:Y:S01]  /*2e0b0*/  @!P1 LDG.E.U16 R21, desc[UR12][R14.64] ;  /* 0x0000000c0e159981 */ /* 0x0008e2000c1e1500 */
[----:B------:R-:W-:-:S02]  /*2e0c0*/  PRMT R24, RZ, 0x7610, R24 ;  /* 0x00007610ff187816 */ /* 0x000fc40000000018 */
[----:B----4-:R-:W-:Y:S02]  /*2e0d0*/  @!P0 MOV R14, R17 ;  /* 0x00000011000e8202 */ /* 0x010fe40000000f00 */
[----:B------:R-:W-:Y:S01]  /*2e0e0*/  PRMT R25, RZ, 0x7610, R25 ;  /* 0x00007610ff197816 */ /* 0x000fe20000000019 */
[----:B--2---:R-:W-:Y:S01]  /*2e0f0*/  @!P0 IMAD.MOV.U32 R15, RZ, RZ, R19 ;  /* 0x000000ffff0f8224 */ /* 0x004fe200078e0013 */
[----:B------:R-:W-:-:S04]  /*2e100*/  LOP3.LUT R19, R26, 0x40, RZ, 0x3c, !PT ;  /* 0x000000401a137812 */ /* 0x000fc800078e3cff */
[----:B------:R0:W2:Y:S04]  /*2e110*/  @!P0 LDG.E.U16 R23, desc[UR12][R14.64] ;  /* 0x0000000c0e178981 */ /* 0x0000a8000c1e1500 */
[----:B------:R-:W-:Y:S04]  /*2e120*/  STS.U16 [R19+UR5+0xc400], R3 ;  /* 0x00c4000313007988 */ /* 0x000fe80008000405 */
[----:B------:R-:W-:Y:S04]  /*2e130*/  STS.U16 [R19+UR5+0xc480], R4 ;  /* 0x00c4800413007988 */ /* 0x000fe80008000405 */
[----:B------:R-:W-:Y:S01]  /*2e140*/  STS.U16 [R19+UR5+0xcc00], R5 ;  /* 0x00cc000513007988 */ /* 0x000fe20008000405 */
[----:B0-----:R-:W-:-:S02]  /*2e150*/  @!P1 IMAD.MOV.U32 R14, RZ, RZ, R20 ;  /* 0x000000ffff0e9224 */ /* 0x001fc400078e0014 */
[----:B------:R-:W-:Y:S01]  /*2e160*/  @!P1 IMAD.MOV.U32 R15, RZ, RZ, R22 ;  /* 0x000000ffff0f9224 */ /* 0x000fe200078e0016 */
[----:B------:R-:W-:Y:S04]  /*2e170*/  STS.U16 [R19+UR5+0xcc80], R6 ;  /* 0x00cc800613007988 */ /* 0x000fe80008000405 */
[----:B------:R-:W-:Y:S04]  /*2e180*/  STS.U16 [R19+UR5+0xd400], R28 ;  /* 0x00d4001c13007988 */ /* 0x000fe80008000405 */
[----:B------:R0:W4:Y:S04]  /*2e190*/  @!P1 LDG.E.U16 R24, desc[UR12][R14.64] ;  /* 0x0000000c0e189981 */ /* 0x000128000c1e1500 */
[----:B------:R-:W-:Y:S04]  /*2e1a0*/  STS.U16 [R19+UR5+0xd480], R29 ;  /* 0x00d4801d13007988 */ /* 0x000fe80008000405 */
[----:B------:R-:W-:Y:S04]  /*2e1b0*/  STS.U16 [R19+UR5+0xdc00], R7 ;  /* 0x00dc000713007988 */ /* 0x000fe80008000405 */
[----:B------:R-:W-:Y:S04]  /*2e1c0*/  STS.U16 [R19+UR5+0xdc80], R8 ;  /* 0x00dc800813007988 */ /* 0x000fe80008000405 */
[----:B------:R-:W-:Y:S01]  /*2e1d0*/  STS.U16 [R19+UR5+0xe400], R9 ;  /* 0x00e4000913007988 */ /* 0x000fe20008000405 */
[----:B0-----:R-:W-:-:S02]  /*2e1e0*/  @!P1 IMAD.MOV.U32 R14, RZ, RZ, R16 ;  /* 0x000000ffff0e9224 */ /* 0x001fc400078e0010 */
[----:B------:R-:W-:Y:S01]  /*2e1f0*/  @!P1 IMAD.MOV.U32 R15, RZ, RZ, R18 ;  /* 0x000000ffff0f9224 */ /* 0x000fe200078e0012 */
[----:B------:R-:W-:Y:S04]  /*2e200*/  STS.U16 [R19+UR5+0xe480], R10 ;  /* 0x00e4800a13007988 */ /* 0x000fe80008000405 */
[----:B------:R-:W-:Y:S04]  /*2e210*/  STS.U16 [R19+UR5+0xec00], R2 ;  /* 0x00ec000213007988 */ /* 0x000fe80008000405 */
[----:B------:R-:W2:Y:S04]  /*2e220*/  @!P1 LDG.E.U16 R25, desc[UR12][R14.64] ;  /* 0x0000000c0e199981 */ /* 0x000ea8000c1e1500 */
[----:B------:R0:W-:Y:S04]  /*2e230*/  STS.U16 [R19+UR5+0xec80], R0 ;  /* 0x00ec800013007988 */ /* 0x0001e80008000405 */
[----:B------:R-:W2:Y:S04]  /*2e240*/  LDL.LU R14, [R1+0x150] ;  /* 0x00015000010e7983 */ /* 0x000ea80000300800 */
[----:B------:R-:W2:Y:S04]  /*2e250*/  LDL.LU R15, [R1+0x13c] ;  /* 0x00013c00010f7983 */ /* 0x000ea80000300800 */
[----:B------:R-:W2:Y:S04]  /*2e260*/  LDL.LU R22, [R1+0x138] ;  /* 0x0001380001167983 */ /* 0x000ea80000300800 */
[----:B------:R-:W2:Y:S04]  /*2e270*/  LDL.LU R26, [R1+0x124] ;  /* 0x00012400011a7983 */ /* 0x000ea80000300800 */
[----:B0-----:R-:W2:Y:S04]  /*2e280*/  LDL.LU R0, [R1+0x39f8] ;  /* 0x0039f80001007983 */ /* 0x001ea80000300800 */
        /* <DEDUP_REMOVED lines=14> */
[----:B------:R0:W-:Y:S04]  /*2e370*/  STS.U16 [R19+UR5+0xf400], R27 ;  /* 0x00f4001b13007988 */ /* 0x0001e80008000405 */
[----:B------:R1:W-:Y:S04]  /*2e380*/  STS.U16 [R19+UR5+0xf480], R13 ;  /* 0x00f4800d13007988 */ /* 0x0003e80008000405 */
[----:B------:R1:W-:Y:S04]  /*2e390*/  STS.U16 [R19+UR5+0xfc00], R12 ;  /* 0x00fc000c13007988 */ /* 0x0003e80008000405 */
[----:B0-----:R-:W3:Y:S04]  /*2e3a0*/  LDL.LU R27, [R1+0x154] ;  /* 0x00015400011b7983 */ /* 0x001ee80000300800 */
[----:B-1----:R-:W4:Y:S04]  /*2e3b0*/  LDL.LU R13, [R1+0xc0] ;  /* 0x0000c000010d7983 */ /* 0x002f280000300800 */
[----:B------:R-:W4:Y:S04]  /*2e3c0*/  LDL.LU R12, [R1+0xd8] ;  /* 0x0000d800010c7983 */ /* 0x000f280000300800 */
[----:B------:R0:W-:Y:S04]  /*2e3d0*/  STS.U16 [R19+UR5+0xfc80], R11 ;  /* 0x00fc800b13007988 */ /* 0x0001e80008000405 */
[----:B0-----:R-:W4:Y:S04]  /*2e3e0*/  LDL.LU R19, [R1+0x39f4] ;  /* 0x0039f40001137983 */ /* 0x001f280000300800 */
[----:B------:R-:W4:Y:S01]  /*2e3f0*/  LDL.LU R11, [R1+0xdc] ;  /* 0x0000dc00010b7983 */ /* 0x000f220000300800 */
[----:B--2---:R-:W-:-:S05]  /*2e400*/  LOP3.LUT R18, R0, 0x50, RZ, 0x3c, !PT ;  /* 0x0000005000127812 */ /* 0x004fca00078e3cff */
[----:B---3--:R0:W-:Y:S04]  /*2e410*/  STS.U16 [R18+UR5+0x8500], R27 ;  /* 0x0085001b12007988 */ /* 0x0081e80008000405 */
[----:B------:R1:W-:Y:S04]  /*2e420*/  STS.U16 [R18+UR5+0x8580], R14 ;  /* 0x0085800e12007988 */ /* 0x0003e80008000405 */
[----:B------:R2:W-:Y:S04]  /*2e430*/  STS.U16 [R18+UR5+0x8d00], R15 ;  /* 0x008d000f12007988 */ /* 0x0005e80008000405 */
[----:B------:R3:W-:Y:S04]  /*2e440*/  STS.U16 [R18+UR5+0x8d80], R22 ;  /* 0x008d801612007988 */ /* 0x0007e80008000405 */
[----:B------:R0:W-:Y:S04]  /*2e450*/  STS.U16 [R18+UR5+0x9500], R26 ;  /* 0x0095001a12007988 */ /* 0x0001e80008000405 */
[----:B------:R1:W-:Y:S04]  /*2e460*/  STS.U16 [R18+UR5+0x9580], R17 ;  /* 0x0095801112007988 */ /* 0x0003e80008000405 */
[----:B------:R2:W-:Y:S04]  /*2e470*/  STS.U16 [R18+UR5+0x9d00], R16 ;  /* 0x009d001012007988 */ /* 0x0005e80008000405 */
[----:B0-----:R-:W4:Y:S04]  /*2e480*/  LDL.LU R27, [R1+0x38] ;  /* 0x00003800011b7983 */ /* 0x001f280000300800 */
[----:B-1----:R-:W4:Y:S04]  /*2e490*/  LDL.LU R14, [R1+0x34] ;  /* 0x00003400010e7983 */ /* 0x002f280000300800 */
[----:B--2---:R-:W2:Y:S04]  /*2e4a0*/  LDL.LU R15, [R1+0x28] ;  /* 0x00002800010f7983 */ /* 0x004ea80000300800 */
[----:B---3--:R-:W3:Y:S04]  /*2e4b0*/  LDL.LU R22, [R1+0x24] ;  /* 0x0000240001167983 */ /* 0x008ee80000300800 */
[----:B------:R-:W3:Y:S04]  /*2e4c0*/  LDL.LU R26, [R1+0x4] ;  /* 0x00000400011a7983 */ /* 0x000ee80000300800 */
[----:B------:R0:W-:Y:S04]  /*2e4d0*/  STS.U16 [R18+UR5+0x9d80], R7 ;  /* 0x009d800712007988 */ /* 0x0001e80008000405 */
[----:B------:R-:W3:Y:S04]  /*2e4e0*/  LDL.LU R17, [R1+0x39f0] ;  /* 0x0039f00001117983 */ /* 0x000ee80000300800 */
[----:B------:R1:W-:Y:S04]  /*2e4f0*/  STS.U16 [R18+UR5+0xa500], R8 ;  /* 0x00a5000812007988 */ /* 0x0003e80008000405 */
[----:B------:R-:W3:Y:S04]  /*2e500*/  LDL.LU R16, [R1+0x39ec] ;  /* 0x0039ec0001107983 */ /* 0x000ee80000300800 */
[----:B------:R0:W-:Y:S04]  /*2e510*/  STS.U16 [R18+UR5+0xa580], R9 ;  /* 0x00a5800912007988 */ /* 0x0001e80008000405 */
[----:B----4-:R-:W-:Y:S04]  /*2e520*/  STS.U16 [R18+UR5+0xad00], R11 ;  /* 0x00ad000b12007988 */ /* 0x010fe80008000405 */
[----:B------:R-:W-:Y:S04]  /*2e530*/  STS.U16 [R18+UR5+0xad80], R12 ;  /* 0x00ad800c12007988 */ /* 0x000fe80008000405 */
[----:B------:R4:W-:Y:S04]  /*2e540*/  STS.U16 [R18+UR5+0xb500], R10 ;  /* 0x00b5000a12007988 */ /* 0x0009e80008000405 */
[----:B0-----:R-:W3:Y:S04]  /*2e550*/  LDL.LU R7, [R1+0x39e8] ;  /* 0x0039e80001077983 */ /* 0x001ee80000300800 */
[----:B-1----:R-:W3:Y:S04]  /*2e560*/  LDL.LU R8, [R1+0x39e4] ;  /* 0x0039e40001087983 */ /* 0x002ee80000300800 */
[----:B------:R-:W3:Y:S04]  /*2e570*/  LDL.LU R9, [R1+0x39e0] ;  /* 0x0039e00001097983 */ /* 0x000ee80000300800 */
[----:B----4-:R-:W4:Y:S04]  /*2e580*/  LDL.LU R10, [R1] ;  /* 0x00000000010a7983 */ /* 0x010f280000300800 */
[----:B------:R-:W-:Y:S04]  /*2e590*/  STS.U16 [R18+UR5+0xb580], R13 ;  /* 0x00b5800d12007988 */ /* 0x000fe80008000405 */
[----:B------:R0:W-:Y:S04]  /*2e5a0*/  STS.U16 [R18+UR5+0xbd00], R20 ;  /* 0x00bd001412007988 */ /* 0x0001e80008000405 */
[----:B------:R1:W-:Y:S04]  /*2e5b0*/  STS.U16 [R18+UR5+0xbd80], R3 ;  /* 0x00bd800312007988 */ /* 0x0003e80008000405 */
[----:B------:R-:W-:Y:S04]  /*2e5c0*/  STS.U16 [R18+UR5+0xc500], R4 ;  /* 0x00c5000412007988 */ /* 0x000fe80008000405 */
[----:B------:R-:W-:Y:S04]  /*2e5d0*/  STS.U16 [R18+UR5+0xc580], R5 ;  /* 0x00c5800512007988 */ /* 0x000fe80008000405 */
[----:B------:R-:W-:Y:S04]  /*2e5e0*/  STS.U16 [R18+UR5+0xcd00], R6 ;  /* 0x00cd000612007988 */ /* 0x000fe80008000405 */
[----:B------:R-:W-:Y:S04]  /*2e5f0*/  STS.U16 [R18+UR5+0xcd80], R28 ;  /* 0x00cd801c12007988 */ /* 0x000fe80008000405 */
[----:B------:R-:W-:Y:S04]  /*2e600*/  STS.U16 [R18+UR5+0xd500], R29 ;  /* 0x00d5001d12007988 */ /* 0x000fe80008000405 */
[----:B------:R1:W-:Y:S04]  /*2e610*/  STS.U16 [R18+UR5+0xd580], R2 ;  /* 0x00d5800212007988 */ /* 0x0003e80008000405 */
[----:B0-----:R-:W4:Y:S04]  /*2e620*/  LDL.LU R20, [R1+0x14c] ;  /* 0x00014c0001147983 */ /* 0x001f280000300800 */
        /* <DEDUP_REMOVED lines=11> */
[----:B------:R1:W-:Y:S04]  /*2e6e0*/  STS.U16 [R18+UR5+0xdd80], R14 ;  /* 0x00dd800e12007988 */ /* 0x0003e80008000405 */
[----:B--2---:R2:W-:Y:S04]  /*2e6f0*/  STS.U16 [R18+UR5+0xe500], R15 ;  /* 0x00e5000f12007988 */ /* 0x0045e80008000405 */
[----:B---3--:R3:W-:Y:S04]  /*2e700*/  STS.U16 [R18+UR5+0xe580], R22 ;  /* 0x00e5801612007988 */ /* 0x0087e80008000405 */
[----:B------:R2:W-:Y:S04]  /*2e710*/  STS.U16 [R18+UR5+0xed00], R26 ;  /* 0x00ed001a12007988 */ /* 0x0005e80008000405 */
[----:B0-----:R-:W4:Y:S04]  /*2e720*/  LDL.LU R27, [R1+0xa0] ;  /* 0x0000a000011b7983 */ /* 0x001f280000300800 */
[----:B-1----:R-:W4:Y:S04]  /*2e730*/  LDL.LU R14, [R1+0x84] ;  /* 0x00008400010e7983 */ /* 0x002f280000300800 */
[----:B--2---:R-:W2:Y:S04]  /*2e740*/  LDL.LU R15, [R1+0x80] ;  /* 0x00008000010f7983 */ /* 0x004ea80000300800 */
[----:B---3--:R-:W3:Y:S04]  /*2e750*/  LDL.LU R22, [R1+0x64] ;  /* 0x0000640001167983 */ /* 0x008ee80000300800 */
[----:B------:R-:W2:Y:S04]  /*2e760*/  LDL.LU R26, [R1+0x60] ;  /* 0x00006000011a7983 */ /* 0x000ea80000300800 */
[----:B----4-:R0:W-:Y:S04]  /*2e770*/  STS.U16 [R18+UR5+0xed80], R10 ;  /* 0x00ed800a12007988 */ /* 0x0101e80008000405 */
[----:B0-----:R-:W4:Y:S01]  /*2e780*/  LDL.LU R10, [R1+0x39dc] ;  /* 0x0039dc00010a7983 */ /* 0x001f220000300800 */
[----:B------:R-:W-:-:S03]  /*2e790*/  LOP3.LUT R0, R0, 0x60, RZ, 0x3c, !PT ;  /* 0x0000006000007812 */ /* 0x000fc600078e3cff */
[----:B----4-:R0:W-:Y:S04]  /*2e7a0*/  STS.U16 [R18+UR5+0xf500], R10 ;  /* 0x00f5000a12007988 */ /* 0x0101e80008000405 */
[----:B------:R1:W-:Y:S04]  /*2e7b0*/  STS.U16 [R18+UR5+0xf580], R9 ;  /* 0x00f5800912007988 */ /* 0x0003e80008000405 */
[----:B------:R4:W-:Y:S04]  /*2e7c0*/  STS.U16 [R18+UR5+0xfd00], R8 ;  /* 0x00fd000812007988 */ /* 0x0009e80008000405 */
[----:B------:R2:W-:Y:S04]  /*2e7d0*/  STS.U16 [R18+UR5+0xfd80], R7 ;  /* 0x00fd800712007988 */ /* 0x0005e80008000405 */
[----:B0-----:R-:W3:Y:S04]  /*2e7e0*/  LDL.LU R10, [R1+0xd0] ;  /* 0x0000d000010a7983 */ /* 0x001ee80000300800 */
[----:B-1----:R-:W3:Y:S04]  /*2e7f0*/  LDL.LU R9, [R1+0xd4] ;  /* 0x0000d40001097983 */ /* 0x002ee80000300800 */
[----:B----4-:R-:W4:Y:S04]  /*2e800*/  LDL.LU R8, [R1+0xe8] ;  /* 0x0000e80001087983 */ /* 0x010f280000300800 */
[----:B--2---:R-:W2:Y:S04]  /*2e810*/  LDL.LU R18, [R1+0x39d8] ;  /* 0x0039d80001127983 */ /* 0x004ea80000300800 */
[----:B------:R-:W2:Y:S04]  /*2e820*/  LDL.LU R7, [R1+0xec] ;  /* 0x0000ec0001077983 */ /* 0x000ea80000300800 */
[----:B------:R0:W-:Y:S04]  /*2e830*/  STS.U16 [R0+UR5+0x8600], R20 ;  /* 0x0086001400007988 */ /* 0x0001e80008000405 */
[----:B------:R1:W-:Y:S04]  /*2e840*/  STS.U16 [R0+UR5+0x8680], R3 ;  /* 0x0086800300007988 */ /* 0x0003e80008000405 */
[----:B------:R1:W-:Y:S04]  /*2e850*/  STS.U16 [R0+UR5+0x8e00], R2 ;  /* 0x008e000200007988 */ /* 0x0003e80008000405 */
[----:B0-----:R-:W3:Y:S04]  /*2e860*/  LDL.LU R20, [R1+0x39d4] ;  /* 0x0039d40001147983 */ /* 0x001ee80000300800 */
[----:B-1----:R-:W3:Y:S04]  /*2e870*/  LDL.LU R3, [R1+0x39d0] ;  /* 0x0039d00001037983 */ /* 0x002ee80000300800 */
[----:B------:R-:W3:Y:S04]  /*2e880*/  LDL.LU R2, [R1+0x39cc] ;  /* 0x0039cc0001027983 */ /* 0x000ee80000300800 */
[----:B------:R0:W-:Y:S04]  /*2e890*/  STS.U16 [R0+UR5+0x8e80], R4 ;  /* 0x008e800400007988 */ /* 0x0001e80008000405 */
[----:B------:R1:W-:Y:S04]  /*2e8a0*/  STS.U16 [R0+UR5+0x9600], R5 ;  /* 0x0096000500007988 */ /* 0x0003e80008000405 */
[----:B------:R0:W-:Y:S04]  /*2e8b0*/  STS.U16 [R0+UR5+0x9680], R6 ;  /* 0x0096800600007988 */ /* 0x0001e80008000405 */
[----:B------:R1:W-:Y:S04]  /*2e8c0*/  STS.U16 [R0+UR5+0x9e00], R28 ;  /* 0x009e001c00007988 */ /* 0x0003e80008000405 */
[----:B------:R1:W-:Y:S04]  /*2e8d0*/  STS.U16 [R0+UR5+0x9e80], R29 ;  /* 0x009e801d00007988 */ /* 0x0003e80008000405 */
[----:B0-----:R-:W3:Y:S04]  /*2e8e0*/  LDL.LU R4, [R1+0x1c] ;  /* 0x00001c0001047983 */ /* 0x001ee80000300800 */
[----:B-1----:R-:W3:Y:S04]  /*2e8f0*/  LDL.LU R5, [R1+0x18] ;  /* 0x0000180001057983 */ /* 0x002ee80000300800 */
[----:B------:R-:W3:Y:S04]  /*2e900*/  LDL.LU R6, [R1+0x14] ;  /* 0x0000140001067983 */ /* 0x000ee80000300800 */
[----:B------:R-:W3:Y:S04]  /*2e910*/  LDL.LU R28, [R1+0x10] ;  /* 0x00001000011c7983 */ /* 0x000ee80000300800 */
[----:B------:R-:W3:Y:S04]  /*2e920*/  LDL.LU R29, [R1+0xc] ;  /* 0x00000c00011d7983 */ /* 0x000ee80000300800 */
[----:B--2---:R-:W-:Y:S04]  /*2e930*/  STS.U16 [R0+UR5+0xa600], R7 ;  /* 0x00a6000700007988 */ /* 0x004fe80008000405 */
[----:B----4-:R-:W-:Y:S04]  /*2e940*/  STS.U16 [R0+UR5+0xa680], R8 ;  /* 0x00a6800800007988 */ /* 0x010fe80008000405 */
        /* <DEDUP_REMOVED lines=11> */
[----:B0-----:R-:W3:Y:S04]  /*2ea00*/  LDL.LU R22, [R1+0x144] ;  /* 0x0001440001167983 */ /* 0x001ee80000300800 */
[----:B------:R-:W4:Y:S04]  /*2ea10*/  LDL.LU R15, [R1+0x140] ;  /* 0x00014000010f7983 */ /* 0x000f280000300800 */
[----:B-1----:R-:W3:Y:S04]  /*2ea20*/  LDL.LU R26, [R1+0x12c] ;  /* 0x00012c00011a7983 */ /* 0x002ee80000300800 */
[----:B--2---:R-:W2:Y:S04]  /*2ea30*/  LDL.LU R2, [R1+0x128] ;  /* 0x0001280001027983 */ /* 0x004ea80000300800 */
        /* <DEDUP_REMOVED lines=19> */
[----:B--2---:R0:W-:Y:S04]  /*2eb70*/  STS.U16 [R0+UR5+0xee00], R29 ;  /* 0x00ee001d00007988 */ /* 0x0041e80008000405 */
[----:B------:R1:W-:Y:S04]  /*2eb80*/  STS.U16 [R0+UR5+0xee80], R28 ;  /* 0x00ee801c00007988 */ /* 0x0003e80008000405 */
[----:B------:R2:W-:Y:S04]  /*2eb90*/  STS.U16 [R0+UR5+0xf600], R6 ;  /* 0x00f6000600007988 */ /* 0x0005e80008000405 */
[----:B------:R0:W-:Y:S04]  /*2eba0*/  STS.U16 [R0+UR5+0xf680], R5 ;  /* 0x00f6800500007988 */ /* 0x0001e80008000405 */
[----:B------:R1:W-:Y:S04]  /*2ebb0*/  STS.U16 [R0+UR5+0xfe00], R4 ;  /* 0x00fe000400007988 */ /* 0x0003e80008000405 */
[----:B------:R2:W-:Y:S04]  /*2ebc0*/  STS.U16 [R0+UR5+0xfe80], R3 ;  /* 0x00fe800300007988 */ /* 0x0005e80008000405 */
[----:B0-----:R-:W3:Y:S04]  /*2ebd0*/  LDL.LU R29, [R1+0xe0] ;  /* 0x0000e000011d7983 */ /* 0x001ee80000300800 */
[----:B-1----:R-:W3:Y:S04]  /*2ebe0*/  LDL.LU R28, [R1+0xe4] ;  /* 0x0000e400011c7983 */ /* 0x002ee80000300800 */
[----:B--2---:R-:W2:Y:S04]  /*2ebf0*/  LDL.LU R6, [R1+0xf8] ;  /* 0x0000f80001067983 */ /* 0x004ea80000300800 */
[----:B------:R-:W2:Y:S04]  /*2ec00*/  LDL.LU R5, [R1+0xfc] ;  /* 0x0000fc0001057983 */ /* 0x000ea80000300800 */
[----:B------:R-:W2:Y:S04]  /*2ec10*/  LDL.LU R4, [R1+0x110] ;  /* 0x0001100001047983 */ /* 0x000ea80000300800 */
[----:B------:R-:W3:Y:S04]  /*2ec20*/  LDL.LU R0, [R1+0x39b4] ;  /* 0x0039b40001007983 */ /* 0x000ee80000300800 */
[----:B------:R-:W2:Y:S04]  /*2ec30*/  LDL.LU R3, [R1+0x114] ;  /* 0x0001140001037983 */ /* 0x000ea80000300800 */
[----:B---3--:R0:W-:Y:S04]  /*2ec40*/  STS.U16 [R0+UR5+0x8700], R22 ;  /* 0x0087001600007988 */ /* 0x0081e80008000405 */
[----:B----4-:R1:W-:Y:S04]  /*2ec50*/  STS.U16 [R0+UR5+0x8780], R15 ;  /* 0x0087800f00007988 */ /* 0x0103e80008000405 */
[----:B------:R3:W-:Y:S04]  /*2ec60*/  STS.U16 [R0+UR5+0x8f00], R26 ;  /* 0x008f001a00007988 */ /* 0x0007e80008000405 */
[----:B------:R4:W-:Y:S04]  /*2ec70*/  STS.U16 [R0+UR5+0x8f80], R2 ;  /* 0x008f800200007988 */ /* 0x0009e80008000405 */
[----:B0-----:R-:W2:Y:S04]  /*2ec80*/  LDL.LU R22, [R1+0x39b0] ;  /* 0x0039b00001167983 */ /* 0x001ea80000300800 */
[----:B-1----:R-:W2:Y:S04]  /*2ec90*/  LDL.LU R15, [R1+0x1dc] ;  /* 0x0001dc00010f7983 */ /* 0x002ea80000300800 */
[----:B---3--:R-:W3:Y:S04]  /*2eca0*/  LDL.LU R26, [R1+0x39ac] ;  /* 0x0039ac00011a7983 */ /* 0x008ee80000300800 */
[----:B----4-:R-:W4:Y:S04]  /*2ecb0*/  LDL.LU R2, [R1+0x39a8] ;  /* 0x0039a80001027983 */ /* 0x010f280000300800 */
[----:B--2---:R-:W-:Y:S04]  /*2ecc0*/  STS.U16 [R0+UR5+0x9700], R3 ;  /* 0x0097000300007988 */ /* 0x004fe80008000405 */
        /* <DEDUP_REMOVED lines=11> */
[----:B0-----:R-:W2:Y:S04]  /*2ed80*/  LDL R12, [R1+0x534] ;  /* 0x00053400010c7983 */ /* 0x001ea80000100800 */
[----:B------:R-:W-:Y:S04]  /*2ed90*/  STS.U16 [R0+UR5+0xc700], R13 ;  /* 0x00c7000d00007988 */ /* 0x000fe80008000405 */
[----:B------:R-:W-:Y:S04]  /*2eda0*/  STS.U16 [R0+UR5+0xc780], R27 ;  /* 0x00c7801b00007988 */ /* 0x000fe80008000405 */
[----:B------:R-:W-:Y:S04]  /*2edb0*/  STS.U16 [R0+UR5+0xcf00], R14 ;  /* 0x00cf000e00007988 */ /* 0x000fe80008000405 */
[----:B----4-:R0:W-:Y:S02]  /*2edc0*/  STS.U16 [R0+UR5+0xcf80], R2 ;  /* 0x00cf800200007988 */ /* 0x0101e40008000405 */
[----:B0-----:R-:W0:Y:S02]  /*2edd0*/  S2R R2, SR_TID.X ;  /* 0x0000000000027919 */ /* 0x001e240000002100 */
        /* <DEDUP_REMOVED lines=11> */
[----:B------:R1:W-:Y:S01]  /*2ee90*/  STS.U16 [R0+UR5+0xff80], R25 ;  /* 0x00ff801900007988 */ /* 0x0003e20008000405 */
[----:B------:R-:W-:Y:S01]  /*2eea0*/  BAR.SYNC.DEFER_BLOCKING 0x0 ;  /* 0x0000000000007b1d */ /* 0x000fe20000010000 */
[----:B0-----:R-:W-:-:S02]  /*2eeb0*/  IMAD.SHL.U32 R3, R2, 0x2, RZ ;  /* 0x0000000202037824 */ /* 0x001fc400078e00ff */
[C---:B-1----:R-:W-:Y:S01]  /*2eec0*/  IMAD.SHL.U32 R0, R2.reuse, 0x40, RZ ;  /* 0x0000004002007824 */ /* 0x042fe200078e00ff */
[----:B------:R-:W-:Y:S02]  /*2eed0*/  LOP3.LUT R2, R2, 0x7, RZ, 0xc0, !PT ;  /* 0x0000000702027812 */ /* 0x000fe400078ec0ff */
[----:B--2---:R-:W0:Y:S03]  /*2eee0*/  LDSM.16.MT88.4 R4, [R12+UR5] ;  /* 0x000000050c04783b */ /* 0x004e260008004200 */
[----:B------:R-:W-:-:S05]  /*2eef0*/  IMAD R2, R2, 0x110, RZ ;  /* 0x0000011002027824 */ /* 0x000fca00078e02ff */
[----:B------:R-:W-:-:S04]  /*2ef00*/  LOP3.LUT R2, R2, 0x30, R3, 0x78, !PT ;  /* 0x0000003002027812 */ /* 0x000fc800078e7803 */
[----:B------:R-:W-:Y:S02]  /*2ef10*/  LOP3.LUT R2, R2, 0x800, R0, 0xf8, !PT ;  /* 0x0000080002027812 */ /* 0x000fe400078ef800 */
[----:B------:R-:W2:Y:S04]  /*2ef20*/  LDL R0, [R1+0x17fc] ;  /* 0x0017fc0001007983 */ /* 0x000ea80000100800 */
[----:B------:R-:W1:Y:S04]  /*2ef30*/  LDSM.16.M88.4 R8, [R2+UR5+0x9000] ;  /* 0x009000050208783b */ /* 0x000e680008000200 */
[----:B------:R-:W3:Y:S04]  /*2ef40*/  LDSM.16.M88.4 R24, [R2+UR5+0x8000] ;  /* 0x008000050218783b */ /* 0x000ee80008000200 */
[----:B------:R-:W-:Y:S04]  /*2ef50*/  LDSM.16.M88.4 R16, [R2+UR5+0xc000] ;  /* 0x00c000050210783b */ /* 0x000fe80008000200 */
[----:B0-----:R-:W-:Y:S04]  /*2ef60*/  STL.64 [R1+0x39a0], R6 ;  /* 0x0039a00601007387 */ /* 0x001fe80000100a00 */
[----:B------:R-:W-:Y:S04]  /*2ef70*/  STL.64 [R1+0x3998], R4 ;  /* 0x0039980401007387 */ /* 0x000fe80000100a00 */
[----:B------:R-:W0:Y:S04]  /*2ef80*/  LDSM.16.M88.4 R4, [R2+UR5+0xa000] ;  /* 0x00a000050204783b */ /* 0x000e280008000200 */
[----:B------:R-:W4:Y:S04]  /*2ef90*/  LDL.LU.64 R20, [R1+0x6f0] ;  /* 0x0006f00001147983 */ /* 0x000f280000300a00 */
[----:B-1----:R-:W-:Y:S04]  /*2efa0*/  STL.64 [R1+0x10], R8 ;  /* 0x0000100801007387 */ /* 0x002fe80000100a00 */
[----:B------:R-:W-:Y:S04]  /*2efb0*/  STL.64 [R1+0x18], R10 ;  /* 0x0000180a01007387 */ /* 0x000fe80000100a00 */
[----:B------:R-:W1:Y:S04]  /*2efc0*/  LDSM.16.M88.4 R8, [R2+UR5+0xb000] ;  /* 0x00b000050208783b */ /* 0x000e680008000200 */
[----:B---3--:R-:W-:Y:S04]  /*2efd0*/  STL.64 [R1+0x20], R24 ;  /* 0x0000201801007387 */ /* 0x008fe80000100a00 */
[----:B0-----:R-:W-:Y:S04]  /*2efe0*/  STL.64 [R1], R4 ;  /* 0x0000000401007387 */ /* 0x001fe80000100a00 */
[----:B------:R-:W-:Y:S04]  /*2eff0*/  STL.64 [R1+0x8], R6 ;  /* 0x0000080601007387 */ /* 0x000fe80000100a00 */
[----:B------:R-:W-:Y:S04]  /*2f000*/  STL.64 [R1+0x28], R26 ;  /* 0x0000281a01007387 */ /* 0x000fe80000100a00 */
[----:B------:R-:W4:Y:S04]  /*2f010*/  LDL.LU.64 R22, [R1+0x6f8] ;  /* 0x0006f80001167983 */ /* 0x000f280000300a00 */
[----:B------:R-:W0:Y:S04]  /*2f020*/  LDSM.16.M88.4 R4, [R2+UR5+0xd000] ;  /* 0x00d000050204783b */ /* 0x000e280008000200 */
[----:B-1----:R-:W-:Y:S04]  /*2f030*/  STL.64 [R1+0x3978], R10 ;  /* 0x0039780a01007387 */ /* 0x002fe80000100a00 */
[----:B------:R1:W-:Y:S04]  /*2f040*/  STL.64 [R1+0x3970], R8 ;  /* 0x0039700801007387 */ /* 0x0003e80000100a00 */
[----:B-1----:R-:W3:Y:S01]  /*2f050*/  LDL.64 R8, [R1] ;  /* 0x0000000001087983 */ /* 0x002ee20000100a00 */
[----:B0-----:R-:W-:-:S02]  /*2f060*/  IMAD.MOV.U32 R14, RZ, RZ, R4 ;  /* 0x000000ffff0e7224 */ /* 0x001fc400078e0004 */
[----:B------:R-:W-:Y:S01]  /*2f070*/  IMAD.MOV.U32 R13, RZ, RZ, R5 ;  /* 0x000000ffff0d7224 */ /* 0x000fe200078e0005 */
[----:B---3--:R0:W-:Y:S04]  /*2f080*/  STL.64 [R1+0x3990], R8 ;  /* 0x0039900801007387 */ /* 0x0081e80000100a00 */
[----:B0-----:R-:W4:Y:S04]  /*2f090*/  LDL.64 R8, [R1+0x10] ;  /* 0x0000100001087983 */ /* 0x001f280000100a00 */
[----:B------:R-:W-:Y:S04]  /*2f0a0*/  STL.64 [R1+0x50], R4 ;  /* 0x0000500401007387 */ /* 0x000fe80000100a00 */
[----:B------:R0:W-:Y:S04]  /*2f0b0*/  STL.64 [R1+0x58], R6 ;  /* 0x0000580601007387 */ /* 0x0001e80000100a00 */
[----:B0-----:R-:W3:Y:S04]  /*2f0c0*/  LDL.LU.64 R6, [R1+0x39a0] ;  /* 0x0039a00001067983 */ /* 0x001ee80000300a00 */
[----:B------:R-:W3:Y:S04]  /*2f0d0*/  LDL.LU.64 R4, [R1+0x3998] ;  /* 0x0039980001047983 */ /* 0x000ee80000300a00 */
[----:B------:R-:W-:Y:S04]  /*2f0e0*/  STL [R1+0x3968], R14 ;  /* 0x0039680e01007387 */ /* 0x000fe80000100800 */
[----:B------:R0:W-:Y:S04]  /*2f0f0*/  STL.64 [R1+0x3960], R12 ;  /* 0x0039600c01007387 */ /* 0x0001e80000100a00 */
[----:B0-----:R-:W3:Y:S04]  /*2f100*/  LDL.LU.64 R12, [R1+0x750] ;  /* 0x00075000010c7983 */ /* 0x001ee80000300a00 */
[----:B------:R-:W3:Y:S02]  /*2f110*/  LDL.LU.64 R14, [R1+0x758] ;  /* 0x00075800010e7983 */ /* 0x000ee40000300a00 */
[----:B---3--:R-:W-:-:S15]  /*2f120*/  HMMA.16816.F32 R12, R4, R24, R12 ;  /* 0x00000018040c723c */ /* 0x008fde000000180c */
[----:B------:R-:W-:-:S04]  /*2f130*/  NOP ;  /* 0x0000000000007918 */ /* 0x000fc80000000000 */
[----:B------:R0:W-:Y:S04]  /*2f140*/  STL.64 [R1+0x320], R12 ;  /* 0x0003200c01007387 */ /* 0x0001e80000100a00 */
[----:B------:R1:W-:Y:S04]  /*2f150*/  STL.64 [R1+0x328], R14 ;  /* 0x0003280e01007387 */ /* 0x0003e80000100a00 */
[----:B0-----:R-:W3:Y:S04]  /*2f160*/  LDL.LU.64 R12, [R1+0x610] ;  /* 0x00061000010c7983 */ /* 0x001ee80000300a00 */
[----:B-1----:R-:W2:Y:S01]  /*2f170*/  LDL.LU.64 R14, [R1+0x618] ;  /* 0x00061800010e7983 */ /* 0x002ea20000300a00 */
[----:B----4-:R-:W-:Y:S01]  /*2f180*/  HMMA.16816.F32 R20, R4, R8, R20 ;  /* 0x000000080414723c */ /* 0x010fe20000001814 */
[----:B------:R-:W-:-:S02]  /*2f190*/  IMAD.MOV.U32 R29, RZ, RZ, R24 ;  /* 0x000000ffff1d7224 */ /* 0x000fc400078e0018 */
[----:B------:R-:W-:Y:S02]  /*2f1a0*/  IMAD.MOV.U32 R28, RZ, RZ, R25 ;  /* 0x000000ffff1c7224 */ /* 0x000fe400078e0019 */
[----:B------:R-:W-:Y:S04]  /*2f1b0*/  LDSM.16.M88.4 R24, [R2+UR5+0xe000] ;  /* 0x00e000050218783b */ /* 0x000fe80008000200 */
[----:B--2---:R-:W-:Y:S04]  /*2f1c0*/  STL.64 [R1+0x3988], R14 ;  /* 0x0039880e01007387 */ /* 0x004fe80000100a00 */
[----:B---3--:R0:W-:Y:S04]  /*2f1d0*/  STL.64 [R1+0x3980], R12 ;  /* 0x0039800c01007387 */ /* 0x0081e80000100a00 */
[----:B0-----:R-:W2:Y:S04]  /*2f1e0*/  LDL.LU.64 R12, [R1+0x690] ;  /* 0x00069000010c7983 */ /* 0x001ea80000300a00 */
[----:B------:R-:W2:Y:S04]  /*2f1f0*/  LDL.LU.64 R14, [R1+0x698] ;  /* 0x00069800010e7983 */ /* 0x000ea80000300a00 */
[----:B------:R-:W-:Y:S04]  /*2f200*/  STL.64 [R1+0x30], R16 ;  /* 0x0000301001007387 */ /* 0x000fe80000100a00 */
[----:B------:R-:W-:Y:S04]  /*2f210*/  STL.64 [R1+0x38], R18 ;  /* 0x0000381201007387 */ /* 0x000fe80000100a00 */
[----:B------:R0:W-:Y:S02]  /*2f220*/  STL.64 [R1+0x310], R20 ;  /* 0x0003101401007387 */ /* 0x0001e40000100a00 */
[----:B0-----:R-:W-:-:S02]  /*2f230*/  IMAD.MOV.U32 R21, RZ, RZ, R8 ;  /* 0x000000ffff157224 */ /* 0x001fc400078e0008 */
[----:B------:R-:W-:Y:S02]  /*2f240*/  IMAD.MOV.U32 R20, RZ, RZ, R9 ;  /* 0x000000ffff147224 */ /* 0x000fe400078e0009 */
[----:B------:R-:W0:Y:S04]  /*2f250*/  LDSM.16.M88.4 R8, [R2+UR5+0xf000] ;  /* 0x00f000050208783b */ /* 0x000e280008000200 */
[----:B------:R-:W-:Y:S04]  /*2f260*/  STL.64 [R1+0x318], R22 ;  /* 0x0003181601007387 */ /* 0x000fe80000100a00 */
[----:B0-----:R0:W-:Y:S01]  /*2f270*/  STL.64 [R1+0x70], R8 ;  /* 0x0000700801007387 */ /* 0x0011e20000100a00 */
[----:B------:R-:W-:-:S03]  /*2f280*/  IMAD.MOV.U32 R3, RZ, RZ, R8 ;  /* 0x000000ffff037224 */ /* 0x000fc600078e0008 */
[----:B------:R-:W-:Y:S01]  /*2f290*/  STL.64 [R1+0x78], R10 ;  /* 0x0000780a01007387 */ /* 0x000fe20000100a00 */
[----:B------:R-:W-:-:S03]  /*2f2a0*/  IMAD.MOV.U32 R2, RZ, RZ, R9 ;  /* 0x000000ffff027224 */ /* 0x000fc600078e0009 */
[----:B0-----:R-:W2:Y:S02]  /*2f2b0*/  LDL.LU.64 R8, [R1+0x3990] ;  /* 0x0039900001087983 */ /* 0x001ea40000300a00 */
[----:B--2---:R-:W-:Y:S01]  /*2f2c0*/  HMMA.16816.F32 R12, R4, R8, R12 ;  /* 0x00000008040c723c */ /* 0x004fe2000000180c */
[----:B------:R-:W-:Y:S02]  /*2f2d0*/  IMAD.MOV.U32 R23, RZ, RZ, R8 ;  /* 0x000000ffff177224 */ /* 0x000fe400078e0008 */
[----:B------:R-:W-:-:S15]  /*2f2e0*/  IMAD.MOV.U32 R22, RZ, RZ, R9 ;  /* 0x000000ffff167224 */ /* 0x000fde00078e0009 */
[----:B------:R-:W-:Y:S01]  /*2f2f0*/  NOP ;  /* 0x0000000000007918 */ /* 0x000fe20000000000 */
[----:B------:R-:W-:Y:S04]  /*2f300*/  STL.64 [R1+0x300], R12 ;  /* 0x0003000c01007387 */ /* 0x000fe80000100a00 */
[----:B------:R0:W-:Y:S04]  /*2f310*/  STL.64 [R1+0x308], R14 ;  /* 0x0003080e01007387 */ /* 0x0001e80000100a00 */
[----:B0-----:R-:W2:Y:S04]  /*2f320*/  LDL.LU.64 R14, [R1+0x3988] ;  /* 0x00398800010e7983 */ /* 0x001ea80000300a00 */
[----:B------:R-:W2:Y:S04]  /*2f330*/  LDL.LU.64 R12, [R1+0x3980] ;  /* 0x00398000010c7983 */ /* 0x000ea80000300a00 */
[----:B------:R-:W3:Y:S04]  /*2f340*/  LDL.LU.64 R10, [R1+0x3978] ;  /* 0x00397800010a7983 */ /* 0x000ee80000300a00 */
[----:B------:R-:W2:Y:S04]  /*2f350*/  LDL.LU.64 R8, [R1+0x3970] ;  /* 0x0039700001087983 */ /* 0x000ea80000300a00 */
[----:B------:R-:W-:Y:S04]  /*2f360*/  STL.64 [R1+0x3958], R22 ;  /* 0x0039581601007387 */ /* 0x000fe80000100a00 */
[----:B------:R0:W-:Y:S04]  /*2f370*/  STL.64 [R1+0x3950], R20 ;  /* 0x0039501401007387 */ /* 0x0001e80000100a00 */
[----:B0-----:R-:W4:Y:S04]  /*2f380*/  LDL.LU.64 R20, [R1+0x590] ;  /* 0x0005900001147983 */ /* 0x001f280000300a00 */
[----:B------:R-:W4:Y:S04]  /*2f390*/  LDL.LU.64 R22, [R1+0x598] ;  /* 0x0005980001167983 */ /* 0x000f280000300a00 */
[----:B------:R-:W-:Y:S04]  /*2f3a0*/  STL.64 [R1+0x60], R24 ;  /* 0x0000601801007387 */ /* 0x000fe80000100a00 */
[----:B------:R-:W-:Y:S01]  /*2f3b0*/  STL.64 [R1+0x68], R26 ;  /* 0x0000681a01007387 */ /* 0x000fe20000100a00 */
[----:B--2---:R-:W-:-:S15]  /*2f3c0*/  HMMA.16816.F32 R12, R4, R8, R12 ;  /* 0x00000008040c723c */ /* 0x004fde000000180c */
[----:B------:R-:W-:-:S04]  /*2f3d0*/  NOP ;  /* 0x0000000000007918 */ /* 0x000fc80000000000 */
[----:B------:R-:W-:Y:S04]  /*2f3e0*/  STL.64 [R1+0x2f0], R12 ;  /* 0x0002f00c01007387 */ /* 0x000fe80000100a00 */
[----:B------:R0:W-:Y:S04]  /*2f3f0*/  STL.64 [R1+0x2f8], R14 ;  /* 0x0002f80e01007387 */ /* 0x0001e80000100a00 */
[----:B0-----:R-:W2:Y:S04]  /*2f400*/  LDL.LU R14, [R1+0x3968] ;  /* 0x00396800010e7983 */ /* 0x001ea80000300800 */
[----:B------:R-:W2:Y:S04]  /*2f410*/  LDL.LU.64 R12, [R1+0x3960] ;  /* 0x00396000010c7983 */ /* 0x000ea80000300a00 */
[----:B---3--:R-:W-:Y:S04]  /*2f420*/  STL.64 [R1+0x3920], R10 ;  /* 0x0039200a01007387 */ /* 0x008fe80000100a00 */
[----:B------:R2:W-:Y:S01]  /*2f430*/  STL.64 [R1+0x3918], R8 ;  /* 0x0039180801007387 */ /* 0x0005e20000100a00 */
[----:B----4-:R-:W-:Y:S01]  /*2f440*/  HMMA.16816.F32 R20, R4, R16, R20 ;  /* 0x000000100414723c */ /* 0x010fe20000001814 */
[----:B--2---:R-:W-:-:S02]  /*2f450*/  IMAD.MOV.U32 R8, RZ, RZ, R14 ;  /* 0x000000ffff087224 */ /* 0x004fc400078e000e */
[----:B------:R-:W-:Y:S02]  /*2f460*/  IMAD.MOV.U32 R9, RZ, RZ, R13 ;  /* 0x000000ffff097224 */ /* 0x000fe400078e000d */
[----:B------:R-:W0:Y:S04]  /*2f470*/  LDSM.16.MT88.4 R12, [R12+UR5+0x80] ;  /* 0x000080050c0c783b */ /* 0x000e280008004200 */
[----:B0-----:R-:W-:Y:S04]  /*2f480*/  STL.64 [R1+0x3940], R14 ;  /* 0x0039400e01007387 */ /* 0x001fe80000100a00 */
[----:B------:R0:W-:Y:S02]  /*2f490*/  STL.64 [R1+0x3938], R12 ;  /* 0x0039380c01007387 */ /* 0x0001e40000100a00 */
[----:B0-----:R-:W-:Y:S01]  /*2f4a0*/  MOV R12, R3 ;  /* 0x00000003000c7202 */ /* 0x001fe20000000f00 */
[----:B------:R-:W-:-:S02]  /*2f4b0*/  IMAD.MOV.U32 R13, RZ, RZ, R2 ;  /* 0x000000ffff0d7224 */ /* 0x000fc400078e0002 */
[----:B------:R-:W-:Y:S02]  /*2f4c0*/  IMAD.MOV.U32 R3, RZ, RZ, R16 ;  /* 0x000000ffff037224 */ /* 0x000fe400078e0010 */
[----:B------:R-:W-:Y:S02]  /*2f4d0*/  IMAD.MOV.U32 R2, RZ, RZ, R17 ;  /* 0x000000ffff027224 */ /* 0x000fe400078e0011 */
[----:B------:R-:W0:Y:S04]  /*2f4e0*/  LDSM.16.MT88.4 R16, [R0+UR5] ;  /* 0x000000050010783b */ /* 0x000e280008004200 */
[----:B------:R-:W-:Y:S04]  /*2f4f0*/  STL.64 [R1+0x2e0], R20 ;  /* 0x0002e01401007387 */ /* 0x000fe80000100a00 */
[----:B------:R1:W-:Y:S04]  /*2f500*/  STL.64 [R1+0x2e8], R22 ;  /* 0x0002e81601007387 */ /* 0x0003e80000100a00 */
[----:B-1----:R-:W2:Y:S04]  /*2f510*/  LDL.LU.64 R22, [R1+0x3958] ;  /* 0x0039580001167983 */ /* 0x002ea80000300a00 */
[----:B------:R-:W3:Y:S04]  /*2f520*/  LDL.LU.64 R20, [R1+0x3950] ;  /* 0x0039500001147983 */ /* 0x000ee80000300a00 */
[----:B0-----:R-:W-:Y:S04]  /*2f530*/  STL.64 [R1+0x38f8], R18 ;  /* 0x0038f81201007387 */ /* 0x001fe80000100a00 */
[----:B------:R0:W-:Y:S04]  /*2f540*/  STL.64 [R1+0x38f0], R16 ;  /* 0x0038f01001007387 */ /* 0x0001e80000100a00 */
[----:B0-----:R-:W4:Y:S04]  /*2f550*/  LDL.LU.64 R16, [R1+0x540] ;  /* 0x0005400001107983 */ /* 0x001f280000300a00 */
[----:B------:R-:W4:Y:S02]  /*2f560*/  LDL.LU.64 R18, [R1+0x548] ;  /* 0x0005480001127983 */ /* 0x000f240000300a00 */
[----:B----4-:R-:W-:Y:S02]  /*2f570*/  HMMA.16816.F32 R8, R4, R8, R16 ;  /* 0x000000080408723c */ /* 0x010fe40000001810 */
[----:B------:R-:W4:Y:S01]  /*2f580*/  LDL R18, [R1+0x17f8] ;  /* 0x0017f80001127983 */ /* 0x000f220000100800 */
[----:B--2---:R-:W-:-:S02]  /*2f590*/  IMAD.MOV.U32 R16, RZ, RZ, R23 ;  /* 0x000000ffff107224 */ /* 0x004fc400078e0017 */
[----:B------:R-:W-:-:S14]  /*2f5a0*/  IMAD.MOV.U32 R17, RZ, RZ, R22 ;  /* 0x000000ffff117224 */ /* 0x000fdc00078e0016 */
[----:B------:R3:W-:Y:S04]  /*2f5b0*/  STL.64 [R1+0x2d0], R8 ;  /* 0x0002d00801007387 */ /* 0x0007e80000100a00 */
[----:B------:R-:W-:Y:S04]  /*2f5c0*/  STL.64 [R1+0x2d8], R10 ;  /* 0x0002d80a01007387 */ /* 0x000fe80000100a00 */
[----:B------:R-:W-:Y:S01]  /*2f5d0*/  STL.64 [R1+0x3928], R16 ;  /* 0x0039281001007387 */ /* 0x000fe20000100a00 */
[----:B---3--:R-:W-:Y:S02]  /*2f5e0*/  IMAD.MOV.U32 R8, RZ, RZ, R21 ;  /* 0x000000ffff087224 */ /* 0x008fe400078e0015 */
[----:B------:R-:W-:-:S02]  /*2f5f0*/  IMAD.MOV.U32 R9, RZ, RZ, R20 ;  /* 0x000000ffff097224 */ /* 0x000fc400078e0014 */
[----:B------:R-:W0:Y:S04]  /*2f600*/  LDSM.16.MT88.4 R20, [R0+UR5+0x80] ;  /* 0x000080050014783b */ /* 0x000e280008004200 */
[----:B------:R1:W-:Y:S04]  /*2f610*/  STL.64 [R1+0x3930], R8 ;  /* 0x0039300801007387 */ /* 0x0003e80000100a00 */
[----:B-1----:R-:W2:Y:S04]  /*2f620*/  LDL.LU.64 R8, [R1+0x4c0] ;  /* 0x0004c00001087983 */ /* 0x002ea80000300a00 */
[----:B------:R-:W2:Y:S04]  /*2f630*/  LDL.LU.64 R10, [R1+0x4c8] ;  /* 0x0004c800010a7983 */ /* 0x000ea80000300a00 */
[----:B0-----:R0:W-:Y:S04]  /*2f640*/  STL.64 [R1+0x3890], R22 ;  /* 0x0038901601007387 */ /* 0x0011e80000100a00 */
[----:B------:R-:W-:Y:S04]  /*2f650*/  STL.64 [R1+0x3888], R20 ;  /* 0x0038881401007387 */ /* 0x000fe80000100a00 */
[----:B------:R1:W-:Y:S01]  /*2f660*/  STL [R1+0x3738], R0 ;  /* 0x0037380001007387 */ /* 0x0003e20000100800 */
[----:B0-----:R-:W-:-:S02]  /*2f670*/  IMAD.MOV.U32 R22, RZ, RZ, R24 ;  /* 0x000000ffff167224 */ /* 0x001fc400078e0018 */
[----:B-1----:R-:W-:Y:S01]  /*2f680*/  IMAD.MOV.U32 R0, RZ, RZ, R25 ;  /* 0x000000ffff007224 */ /* 0x002fe200078e0019 */
[----:B--2---:R-:W-:Y:S01]  /*2f690*/  HMMA.16816.F32 R8, R4, R24, R8 ;  /* 0x000000180408723c */ /* 0x004fe20000001808 */
[----:B----4-:R-:W0:-:S15]  /*2f6a0*/  LDSM.16.MT88.4 R24, [R18+UR5] ;  /* 0x000000051218783b */ /* 0x010e1e0008004200 */
[----:B------:R-:W-:-:S03]  /*2f6b0*/  NOP ;  /* 0x0000000000007918 */ /* 0x000fc60000000000 */
[----:B------:R-:W-:Y:S04]  /*2f6c0*/  STL.64 [R1+0x2c0], R8 ;  /* 0x0002c00801007387 */ /* 0x000fe80000100a00 */
[----:B------:R-:W-:Y:S04]  /*2f6d0*/  STL.64 [R1+0x2c8], R10 ;  /* 0x0002c80a01007387 */ /* 0x000fe80000100a00 */
[----:B------:R1:W-:Y:S04]  /*2f6e0*/  STL [R1+0x3948], R22 ;  /* 0x0039481601007387 */ /* 0x0003e80000100800 */
[----:B------:R-:W2:Y:S04]  /*2f6f0*/  LDL.LU.64 R20, [R1+0x350] ;  /* 0x0003500001147983 */ /* 0x000ea80000300a00 */
[----:B-1----:R-:W2:Y:S04]  /*2f700*/  LDL.LU.64 R22, [R1+0x358] ;  /* 0x0003580001167983 */ /* 0x002ea80000300a00 */
[----:B------:R-:W3:Y:S04]  /*2f710*/  LDL.LU.64 R8, [R1+0x7d0] ;  /* 0x0007d00001087983 */ /* 0x000ee80000300a00 */
[----:B------:R-:W3:Y:S04]  /*2f720*/  LDL.LU.64 R10, [R1+0x7d8] ;  /* 0x0007d800010a7983 */ /* 0x000ee80000300a00 */
[----:B0-----:R-:W-:Y:S04]  /*2f730*/  STL.64 [R1+0x3800], R26 ;  /* 0x0038001a01007387 */ /* 0x001fe80000100a00 */
[----:B------:R0:W-:Y:S04]  /*2f740*/  STL.64 [R1+0x37f8], R24 ;  /* 0x0037f81801007387 */ /* 0x0001e80000100a00 */
[----:B0-----:R-:W4:Y:S01]  /*2f750*/  LDL.64 R24, [R1+0x50] ;  /* 0x0000500001187983 */ /* 0x001f220000100a00 */
[----:B--2---:R-:W-:Y:S03]  /*2f760*/  HMMA.16816.F32 R4, R4, R12, R20 ;  /* 0x0000000c0404723c */ /* 0x004fe60000001814 */
[----:B----4-:R-:W-:Y:S04]  /*2f770*/  STL.64 [R1+0x3910], R24 ;  /* 0x0039101801007387 */ /* 0x010fe80000100a00 */
[----:B------:R-:W2:Y:S04]  /*2f780*/  LDL.LU R22, [R1+0x3948] ;  /* 0x0039480001167983 */ /* 0x000ea80000300800 */
[----:B------:R-:W3:Y:S04]  /*2f790*/  LDL.LU.64 R14, [R1+0x3940] ;  /* 0x00394000010e7983 */ /* 0x000ee80000300a00 */
[----:B------:R-:W3:Y:S04]  /*2f7a0*/  LDL.LU.64 R12, [R1+0x3938] ;  /* 0x00393800010c7983 */ /* 0x000ee80000300a00 */
[----:B------:R-:W-:Y:S04]  /*2f7b0*/  STL.64 [R1+0x210], R4 ;  /* 0x0002100401007387 */ /* 0x000fe80000100a00 */
[----:B------:R-:W-:Y:S04]  /*2f7c0*/  STL.64 [R1+0x218], R6 ;  /* 0x0002180601007387 */ /* 0x000fe80000100a00 */
[----:B------:R0:W1:Y:S04]  /*2f7d0*/  LDSM.16.MT88.4 R4, [R18+UR5+0x80] ;  /* 0x000080051204783b */ /* 0x0000680008004200 */
[----:B------:R-:W4:Y:S04]  /*2f7e0*/  LDL.LU.64 R16, [R1+0x780] ;  /* 0x0007800001107983 */ /* 0x000f280000300a00 */
[----:B0-----:R-:W4:Y:S04]  /*2f7f0*/  LDL.LU.64 R18, [R1+0x788] ;  /* 0x0007880001127983 */ /* 0x001f280000300a00 */
[----:B-1----:R-:W-:Y:S04]  /*2f800*/  STL.64 [R1+0x37a8], R6 ;  /* 0x0037a80601007387 */ /* 0x002fe80000100a00 */
[----:B------:R0:W-:Y:S04]  /*2f810*/  STL.64 [R1+0x37a0], R4 ;  /* 0x0037a00401007387 */ /* 0x0001e80000100a00 */
[----:B0-----:R-:W2:Y:S01]  /*2f820*/  LDL.64 R4, [R1+0x70] ;  /* 0x0000700001047983 */ /* 0x001ea20000100a00 */
[----:B------:R-:W-:-:S02]  /*2f830*/  IMAD.MOV.U32 R24, RZ, RZ, R29 ;  /* 0x000000ffff187224 */ /* 0x000fc400078e001d */
[----:B------:R-:W-:-:S07]  /*2f840*/  IMAD.MOV.U32 R25, RZ, RZ, R28 ;  /* 0x000000ffff197224 */ /* 0x000fce00078e001c */
[----:B---3--:R-:W-:Y:S01]  /*2f850*/  HMMA.16816.F32 R24, R12, R24, R8 ;  /* 0x000000180c18723c */ /* 0x008fe20000001808 */
[----:B--2---:R0:W-:Y:S04]  /*2f860*/  STL.64 [R1+0x3900], R4 ;  /* 0x0039000401007387 */ /* 0x0041e80000100a00 */
[----:B0-----:R-:W2:Y:S04]  /*2f870*/  LDL.LU.64 R4, [R1+0x700] ;  /* 0x0007000001047983 */ /* 0x001ea80000300a00 */
[----:B------:R-:W2:Y:S04]  /*2f880*/  LDL.LU.64 R6, [R1+0x708] ;  /* 0x0007080001067983 */ /* 0x000ea80000300a00 */
[----:B------:R-:W4:Y:S01]  /*2f890*/  LDL.LU.64 R8, [R1+0x3930] ;  /* 0x0039300001087983 */ /* 0x000f220000300a00 */
[----:B------:R-:W-:-:S02]  /*2f8a0*/  IMAD.MOV.U32 R21, RZ, RZ, R2 ;  /* 0x000000ffff157224 */ /* 0x000fc400078e0002 */
[----:B------:R-:W-:-:S03]  /*2f8b0*/  IMAD.MOV.U32 R20, RZ, RZ, R3 ;  /* 0x000000ffff147224 */ /* 0x000fc600078e0003 */
[----:B------:R-:W-:Y:S02]  /*2f8c0*/  IMAD.MOV.U32 R2, RZ, RZ, R27 ;  /* 0x000000ffff027224 */ /* 0x000fe400078e001b */
[----:B------:R-:W-:Y:S02]  /*2f8d0*/  IMAD.MOV.U32 R3, RZ, RZ, R26 ;  /* 0x000000ffff037224 */ /* 0x000fe400078e001a */
[----:B------:R-:W-:Y:S01]  /*2f8e0*/  IMAD.MOV.U32 R28, RZ, RZ, R25 ;  /* 0x000000ffff1c7224 */ /* 0x000fe200078e0019 */
[----:B------:R0:W-:Y:S04]  /*2f8f0*/  STL [R1+0x180], R24 ;  /* 0x0001801801007387 */ /* 0x0001e80000100800 */
[----:B0-----:R-:W3:Y:S04]  /*2f900*/  LDL.LU.64 R24, [R1+0x670] ;  /* 0x0006700001187983 */ /* 0x001ee80000300a00 */
[----:B------:R-:W3:Y:S04]  /*2f910*/  LDL.LU.64 R26, [R1+0x678] ;  /* 0x00067800011a7983 */ /* 0x000ee80000300a00 */
[----:B------:R-:W-:Y:S04]  /*2f920*/  STL [R1+0x35e8], R2 ;  /* 0x0035e80201007387 */ /* 0x000fe80000100800 */
[----:B------:R-:W-:Y:S04]  /*2f930*/  STL [R1+0x35e4], R3 ;  /* 0x0035e40301007387 */ /* 0x000fe80000100800 */
[----:B------:R-:W-:Y:S01]  /*2f940*/  STL [R1+0x35e0], R28 ;  /* 0x0035e01c01007387 */ /* 0x000fe20000100800 */
[----:B----4-:R-:W-:Y:S03]  /*2f950*/  HMMA.16816.F32 R8, R12, R8, R16 ;  /* 0x000000080c08723c */ /* 0x010fe60000001810 */
[----:B------:R-:W2:-:S15]  /*2f960*/  LDL.LU.64 R16, [R1+0x3928] ;  /* 0x0039280001107983 */ /* 0x000e9e0000300a00 */
[----:B------:R-:W-:Y:S01]  /*2f970*/  NOP ;  /* 0x0000000000007918 */ /* 0x000fe20000000000 */
[----:B------:R-:W-:Y:S04]  /*2f980*/  STL.64 [R1+0x170], R8 ;  /* 0x0001700801007387 */ /* 0x000fe80000100a00 */
[----:B------:R0:W-:Y:S04]  /*2f990*/  STL.64 [R1+0x178], R10 ;  /* 0x0001780a01007387 */ /* 0x0001e80000100a00 */
[----:B0-----:R-:W4:Y:S04]  /*2f9a0*/  LDL.LU.64 R10, [R1+0x3920] ;  /* 0x00392000010a7983 */ /* 0x001f280000300a00 */
[----:B------:R-:W3:Y:S01]  /*2f9b0*/  LDL.LU.64 R8, [R1+0x3918] ;  /* 0x0039180001087983 */ /* 0x000ee20000300a00 */
[----:B--2---:R-:W-:-:S15]  /*2f9c0*/  HMMA.16816.F32 R4, R12, R16, R4 ;  /* 0x000000100c04723c */ /* 0x004fde0000001804 */
[----:B------:R-:W-:-:S04]  /*2f9d0*/  NOP ;  /* 0x0000000000007918 */ /* 0x000fc80000000000 */
[----:B------:R-:W-:Y:S02]  /*2f9e0*/  IMAD.MOV.U32 R28, RZ, RZ, R7 ;  /* 0x000000ffff1c7224 */ /* 0x000fe400078e0007 */
[----:B------:R-:W-:Y:S01]  /*2f9f0*/  IMAD.MOV.U32 R3, RZ, RZ, R6 ;  /* 0x000000ffff037224 */ /* 0x000fe200078e0006 */
[C---:B---3--:R-:W-:Y:S01]  /*2fa00*/  HMMA.16816.F32 R24, R12.reuse, R8, R24 ;  /* 0x000000080c18723c */ /* 0x048fe20000001818 */
[----:B------:R-:W-:Y:S01]  /*2fa10*/  IMAD.MOV.U32 R2, RZ, RZ, R5 ;  /* 0x000000ffff027224 */ /* 0x000fe200078e0005 */
[----:B------:R-:W-:Y:S04]  /*2fa20*/  STL [R1+0x160], R4 ;  /* 0x0001600401007387 */ /* 0x000fe80000100800 */
[----:B------:R-:W2:Y:S04]  /*2fa30*/  LDL.LU.64 R16, [R1+0x560] ;  /* 0x0005600001107983 */ /* 0x000ea80000300a00 */
[----:B------:R-:W2:Y:S04]  /*2fa40*/  LDL.LU.64 R18, [R1+0x568] ;  /* 0x0005680001127983 */ /* 0x000ea80000300a00 */
[----:B------:R-:W-:Y:S04]  /*2fa50*/  STL [R1+0x36c0], R28 ;  /* 0x0036c01c01007387 */ /* 0x000fe80000100800 */
[----:B------:R-:W-:Y:S04]  /*2fa60*/  STL [R1+0x36bc], R3 ;  /* 0x0036bc0301007387 */ /* 0x000fe80000100800 */
[----:B------:R-:W-:Y:S04]  /*2fa70*/  STL [R1+0x36b8], R2 ;  /* 0x0036b80201007387 */ /* 0x000fe80000100800 */
[----:B------:R0:W-:Y:S04]  /*2fa80*/  STL.64 [R1+0x150], R24 ;  /* 0x0001501801007387 */ /* 0x0001e80000100a00 */
[----:B------:R-:W-:Y:S04]  /*2fa90*/  STL.64 [R1+0x158], R26 ;  /* 0x0001581a01007387 */ /* 0x000fe80000100a00 */
[----:B0-----:R-:W2:Y:S04]  /*2faa0*/  LDL.LU.64 R24, [R1+0x3910] ;  /* 0x0039100001187983 */ /* 0x001ea80000300a00 */
[----:B----4-:R-:W-:Y:S04]  /*2fab0*/  STL.64 [R1+0x38b8], R10 ;  /* 0x0038b80a01007387 */ /* 0x010fe80000100a00 */
[----:B------:R0:W-:Y:S04]  /*2fac0*/  STL.64 [R1+0x38b0], R8 ;  /* 0x0038b00801007387 */ /* 0x0001e80000100a00 */
[----:B0-----:R-:W3:Y:S04]  /*2fad0*/  LDL.64 R8, [R1] ;  /* 0x0000000001087983 */ /* 0x001ee80000100a00 */
[----:B---3--:R0:W-:Y:S04]  /*2fae0*/  STL.64 [R1+0x38d0], R8 ;  /* 0x0038d00801007387 */ /* 0x0081e80000100a00 */
[----:B0-----:R-:W3:Y:S04]  /*2faf0*/  LDL.64 R8, [R1+0x10] ;  /* 0x0000100001087983 */ /* 0x001ee80000100a00 */
[----:B---3--:R0:W-:Y:S04]  /*2fb00*/  STL.64 [R1+0x38d8], R8 ;  /* 0x0038d80801007387 */ /* 0x0081e80000100a00 */
[----:B0-----:R-:W3:Y:S04]  /*2fb10*/  LDL.64 R8, [R1+0x20] ;  /* 0x0000200001087983 */ /* 0x001ee80000100a00 */
[----:B---3--:R0:W-:Y:S04]  /*2fb20*/  STL.64 [R1+0x3908], R8 ;  /* 0x0039080801007387 */ /* 0x0081e80000100a00 */
[----:B0-----:R-:W3:Y:S04]  /*2fb30*/  LDL.LU.64 R8, [R1+0x5f0] ;  /* 0x0005f00001087983 */ /* 0x001ee80000300a00 */
[----:B------:R-:W3:Y:S01]  /*2fb40*/  LDL.LU.64 R10, [R1+0x5f8] ;  /* 0x0005f800010a7983 */ /* 0x000ee20000300a00 */
[----:B------:R-:W-:Y:S01]  /*2fb50*/  MOV R4, R22 ;  /* 0x0000001600047202 */ /* 0x000fe20000000f00 */
[C---:B--2---:R-:W-:Y:S08]  /*2fb60*/  HMMA.16816.F32 R16, R12.reuse, R24, R16 ;  /* 0x000000180c10723c */ /* 0x044ff00000001810 */
[----:B---3--:R-:W-:Y:S01]  /*2fb70*/  HMMA.16816.F32 R20, R12, R20, R8 ;  /* 0x000000140c14723c */ /* 0x008fe20000001808 */
[----:B------:R-:W2:-:S15]  /*2fb80*/  LDL.LU.64 R8, [R1+0x4e0] ;  /* 0x0004e00001087983 */ /* 0x000e9e0000300a00 */
[----:B------:R-:W-:-:S03]  /*2fb90*/  NOP ;  /* 0x0000000000007918 */ /* 0x000fc60000000000 */
[----:B------:R-:W-:Y:S04]  /*2fba0*/  STL.64 [R1+0x140], R20 ;  /* 0x0001401401007387 */ /* 0x000fe80000100a00 */
[----:B------:R-:W-:Y:S04]  /*2fbb0*/  STL.64 [R1+0x148], R22 ;  /* 0x0001481601007387 */ /* 0x000fe80000100a00 */
[----:B------:R-:W2:Y:S04]  /*2fbc0*/  LDL.LU.64 R10, [R1+0x4e8] ;  /* 0x0004e800010a7983 */ /* 0x000ea80000300a00 */
[----:B------:R0:W-:Y:S04]  /*2fbd0*/  STL.64 [R1+0x130], R16 ;  /* 0x0001301001007387 */ /* 0x0001e80000100a00 */
[----:B------:R1:W-:Y:S04]  /*2fbe0*/  STL.64 [R1+0x138], R18 ;  /* 0x0001381201007387 */ /* 0x0003e80000100a00 */
[----:B0-----:R-:W3:Y:S04]  /*2fbf0*/  LDL.LU.64 R16, [R1+0x340] ;  /* 0x0003400001107983 */ /* 0x001ee80000300a00 */
[----:B-1----:R-:W3:Y:S04]  /*2fc00*/  LDL.LU.64 R18, [R1+0x348] ;  /* 0x0003480001127983 */ /* 0x002ee80000300a00 */
[----:B------:R-:W4:Y:S04]  /*2fc10*/  LDL.LU.64 R20, [R1+0x740] ;  /* 0x0007400001147983 */ /* 0x000f280000300a00 */
[----:B------:R-:W2:Y:S04]  /*2fc20*/  LDL.LU.64 R22, [R1+0x748] ;  /* 0x0007480001167983 */ /* 0x000ea80000300a00 */
[----:B--2---:R-:W-:Y:S04]  /*2fc30*/  STL.64 [R1+0x38e8], R22 ;  /* 0x0038e81601007387 */ /* 0x004fe80000100a00 */
[----:B----4-:R0:W-:Y:S04]  /*2fc40*/  STL.64 [R1+0x38e0], R20 ;  /* 0x0038e01401007387 */ /* 0x0101e80000100a00 */
[----:B0-----:R-:W2:Y:S04]  /*2fc50*/  LDL.LU.64 R20, [R1+0x7c0] ;  /* 0x0007c00001147983 */ /* 0x001ea80000300a00 */
[----:B------:R-:W2:Y:S04]  /*2fc60*/  LDL.LU.64 R22, [R1+0x7c8] ;  /* 0x0007c80001167983 */ /* 0x000ea80000300a00 */
[----:B------:R0:W-:Y:S04]  /*2fc70*/  STL.64 [R1+0x38a0], R24 ;  /* 0x0038a01801007387 */ /* 0x0001e80000100a00 */
[----:B0-----:R-:W4:Y:S01]  /*2fc80*/  LDL.64 R24, [R1+0x30] ;  /* 0x0000300001187983 */ /* 0x001f220000100a00 */
[----:B------:R-:W-:-:S07]  /*2fc90*/  IMAD.MOV.U32 R5, RZ, RZ, R0 ;  /* 0x000000ffff057224 */ /* 0x000fce00078e0000 */
[C---:B------:R-:W-:Y:S01]  /*2fca0*/  HMMA.16816.F32 R4, R12.reuse, R4, R8 ;  /* 0x000000040c04723c */ /* 0x040fe20000001808 */
[----:B----4-:R0:W-:Y:S04]  /*2fcb0*/  STL.64 [R1+0x38a8], R24 ;  /* 0x0038a81801007387 */ /* 0x0101e80000100a00 */
[----:B0-----:R-:W4:Y:S04]  /*2fcc0*/  LDL.LU.64 R24, [R1+0x650] ;  /* 0x0006500001187983 */ /* 0x001f280000300a00 */
[----:B------:R-:W2:Y:S04]  /*2fcd0*/  LDL.LU.64 R26, [R1+0x658] ;  /* 0x00065800011a7983 */ /* 0x000ea80000300a00 */
[----:B--2---:R-:W-:Y:S04]  /*2fce0*/  STL.64 [R1+0x38c8], R26 ;  /* 0x0038c81a01007387 */ /* 0x004fe80000100a00 */
[----:B----4-:R0:W-:Y:S04]  /*2fcf0*/  STL.64 [R1+0x38c0], R24 ;  /* 0x0038c01801007387 */ /* 0x0101e80000100a00 */
[----:B0-----:R-:W2:Y:S04]  /*2fd00*/  LDL.LU.64 R24, [R1+0x6c0] ;  /* 0x0006c00001187983 */ /* 0x001ea80000300a00 */
[----:B------:R-:W2:Y:S04]  /*2fd10*/  LDL.LU.64 R26, [R1+0x6c8] ;  /* 0x0006c800011a7983 */ /* 0x000ea80000300a00 */
[----:B------:R-:W4:Y:S04]  /*2fd20*/  LDL.LU.64 R8, [R1+0x3908] ;  /* 0x0039080001087983 */ /* 0x000f280000300a00 */
[----:B------:R0:W-:Y:S04]  /*2fd30*/  STL.64 [R1+0x120], R4 ;  /* 0x0001200401007387 */ /* 0x0001e80000100a00 */
[----:B------:R-:W-:Y:S04]  /*2fd40*/  STL.64 [R1+0x128], R6 ;  /* 0x0001280601007387 */ /* 0x000fe80000100a00 */
[----:B0-----:R-:W3:Y:S02]  /*2fd50*/  LDL.LU.64 R4, [R1+0x3900] ;  /* 0x0039000001047983 */ /* 0x001ee40000300a00 */
[----:B---3--:R-:W-:Y:S02]  /*2fd60*/  HMMA.16816.F32 R12, R12, R4, R16 ;  /* 0x000000040c0c723c */ /* 0x008fe40000001810 */
[----:B------:R-:W3:Y:S04]  /*2fd70*/  LDL.LU.64 R18, [R1+0x38f8] ;  /* 0x0038f80001127983 */ /* 0x000ee80000300a00 */
[----:B------:R-:W3:Y:S04]  /*2fd80*/  LDL.LU.64 R16, [R1+0x38f0] ;  /* 0x0038f00001107983 */ /* 0x000ee80000300a00 */
[----:B------:R0:W-:Y:S01]  /*2fd90*/  STL.64 [R1+0x3898], R4 ;  /* 0x0038980401007387 */ /* 0x0001e20000100a00 */
[----:B----4-:R-:W-:-:S03]  /*2fda0*/  IMAD.MOV.U32 R3, RZ, RZ, R9 ;  /* 0x000000ffff037224 */ /* 0x010fc600078e0009 */
[----:B0-----:R-:W4:Y:S05]  /*2fdb0*/  LDL.LU.64 R4, [R1+0x520] ;  /* 0x0005200001047983 */ /* 0x001f2a0000300a00 */
[----:B------:R0:W-:Y:S04]  /*2fdc0*/  STL.64 [R1+0xb0], R12 ;  /* 0x0000b00c01007387 */ /* 0x0001e80000100a00 */
[----:B------:R1:W-:Y:S04]  /*2fdd0*/  STL.64 [R1+0xb8], R14 ;  /* 0x0000b80e01007387 */ /* 0x0003e80000100a00 */
[----:B------:R-:W4:Y:S04]  /*2fde0*/  LDL.LU.64 R6, [R1+0x528] ;  /* 0x0005280001067983 */ /* 0x000f280000300a00 */
[----:B0-----:R-:W2:Y:S01]  /*2fdf0*/  LDL.LU.64 R12, [R1+0x60] ;  /* 0x00006000010c7983 */ /* 0x001ea20000300a00 */
[----:B-1----:R-:W-:Y:S01]  /*2fe00*/  IMAD.MOV.U32 R14, RZ, RZ, R8 ;  /* 0x000000ffff0e7224 */ /* 0x002fe200078e0008 */
[----:B---3--:R-:W-:-:S15]  /*2fe10*/  HMMA.16816.F32 R20, R16, R8, R20 ;  /* 0x000000081014723c */ /* 0x008fde0000001814 */
[----:B------:R-:W-:-:S04]  /*2fe20*/  NOP ;  /* 0x0000000000007918 */ /* 0x000fc80000000000 */
[----:B------:R-:W-:Y:S04]  /*2fe30*/  STL.64 [R1+0x100], R20 ;  /* 0x0001001401007387 */ /* 0x000fe80000100a00 */
[----:B------:R0:W-:Y:S04]  /*2fe40*/  STL.64 [R1+0x108], R22 ;  /* 0x0001081601007387 */ /* 0x0001e80000100a00 */
[----:B0-----:R-:W3:Y:S04]  /*2fe50*/  LDL.LU.64 R22, [R1+0x38e8] ;  /* 0x0038e80001167983 */ /* 0x001ee80000300a00 */
[----:B------:R-:W3:Y:S04]  /*2fe60*/  LDL.LU.64 R20, [R1+0x38e0] ;  /* 0x0038e00001147983 */ /* 0x000ee80000300a00 */
[----:B------:R-:W3:Y:S02]  /*2fe70*/  LDL.LU.64 R8, [R1+0x38d8] ;  /* 0x0038d80001087983 */ /* 0x000ee40000300a00 */
[----:B---3--:R-:W-:Y:S01]  /*2fe80*/  HMMA.16816.F32 R20, R16, R8, R20 ;  /* 0x000000081014723c */ /* 0x008fe20000001814 */
[----:B------:R-:W-:-:S15]  /*2fe90*/  IMAD.MOV.U32 R15, RZ, RZ, R9 ;  /* 0x000000ffff0f7224 */ /* 0x000fde00078e0009 */
[----:B------:R-:W-:-:S03]  /*2fea0*/  NOP ;  /* 0x0000000000007918 */ /* 0x000fc60000000000 */
[----:B------:R0:W-:Y:S04]  /*2feb0*/  STL.64 [R1+0xf0], R20 ;  /* 0x0000f01401007387 */ /* 0x0001e80000100a00 */
[----:B------:R-:W-:Y:S01]  /*2fec0*/  STL.64 [R1+0xf8], R22 ;  /* 0x0000f81601007387 */ /* 0x000fe20000100a00 */
[----:B0-----:R-:W-:-:S03]  /*2fed0*/  IMAD.MOV.U32 R20, RZ, RZ, R8 ;  /* 0x000000ffff147224 */ /* 0x001fc600078e0008 */
[----:B------:R-:W2:Y:S02]  /*2fee0*/  LDL.LU.64 R8, [R1+0x38d0] ;  /* 0x0038d00001087983 */ /* 0x000ea40000300a00 */
        /* <DEDUP_REMOVED lines=9> */
[----:B------:R-:W2:Y:S02]  /*2ff80*/  LDL.LU.64 R8, [R1+0x38b0] ;  /* 0x0038b00001087983 */ /* 0x000ea40000300a00 */
[----:B--2---:R-:W-:-:S15]  /*2ff90*/  HMMA.16816.F32 R24, R16, R8, R24 ;  /* 0x000000081018723c */ /* 0x004fde0000001818 */
[----:B------:R-:W-:-:S04]  /*2ffa0*/  NOP ;  /* 0x0000000000007918 */ /* 0x000fc80000000000 */
[----:B------:R0:W-:Y:S04]  /*2ffb0*/  STL.64 [R1+0xd0], R24 ;  /* 0x0000d01801007387 */ /* 0x0001e80000100a00 */
[----:B------:R-:W-:Y:S04]  /*2ffc0*/  STL.64 [R1+0xd8], R26 ;  /* 0x0000d81a01007387 */ /* 0x000fe80000100a00 */
[----:B0-----:R-:W2:Y:S04]  /*2ffd0*/  LDL.LU.64 R24, [R1+0x38a8] ;  /* 0x0038a80001187983 */ /* 0x001ea80000300a00 */
[----:B---3--:R-:W-:Y:S04]  /*2ffe0*/  STL.64 [R1+0x3848], R10 ;  /* 0x0038480a01007387 */ /* 0x008fe80000100a00 */
[----:B------:R0:W-:Y:S04]  /*2fff0*/  STL.64 [R1+0x3840], R8 ;  /* 0x0038400801007387 */ /* 0x0001e80000100a00 */
[----:B0-----:R-:W2:Y:S04]  /*30000*/  LDL.LU.64 R8, [R1+0x5b0] ;  /* 0x0005b00001087983 */ /* 0x001ea80000300a00 */
[----:B------:R-:W2:Y:S02]  /*30010*/  LDL.LU.64 R10, [R1+0x5b8] ;  /* 0x0005b800010a7983 */ /* 0x000ea40000300a00 */
[----:B--2---:R-:W-:-:S15]  /*30020*/  HMMA.16816.F32 R8, R16, R24, R8 ;  /* 0x000000181008723c */ /* 0x004fde0000001808 */
[----:B------:R-:W-:-:S04]  /*30030*/  NOP ;  /* 0x0000000000007918 */ /* 0x000fc80000000000 */
[----:B------:R0:W-:Y:S04]  /*30040*/  STL.64 [R1+0x200], R8 ;  /* 0x0002000801007387 */ /* 0x0001e80000100a00 */
[----:B------:R1:W-:Y:S01]  /*30050*/  STL.64 [R1+0x208], R10 ;  /* 0x0002080a01007387 */ /* 0x0003e20000100a00 */
[----:B0-----:R-:W-:Y:S02]  /*30060*/  IMAD.MOV.U32 R9, RZ, RZ, R24 ;  /* 0x000000ffff097224 */ /* 0x001fe400078e0018 */
[----:B------:R-:W-:Y:S02]  /*30070*/  IMAD.MOV.U32 R8, RZ, RZ, R25 ;  /* 0x000000ffff087224 */ /* 0x000fe400078e0019 */
[----:B------:R-:W4:Y:S02]  /*30080*/  LDL.LU.64 R24, [R1+0x38a0] ;  /* 0x0038a00001187983 */ /* 0x000f240000300a00 */
[----:B----4-:R-:W-:Y:S01]  /*30090*/  HMMA.16816.F32 R4, R16, R24, R4 ;  /* 0x000000181004723c */ /* 0x010fe20000001804 */
[----:B-1----:R-:W-:-:S02]  /*300a0*/  IMAD.MOV.U32 R11, RZ, RZ, R24 ;  /* 0x000000ffff0b7224 */ /* 0x002fc400078e0018 */
[----:B------:R-:W-:-:S15]  /*300b0*/  IMAD.MOV.U32 R10, RZ, RZ, R25 ;  /* 0x000000ffff0a7224 */ /* 0x000fde00078e0019 */
[----:B------:R-:W-:Y:S01]  /*300c0*/  NOP ;  /* 0x0000000000007918 */ /* 0x000fe20000000000 */
[----:B------:R0:W-:Y:S04]  /*300d0*/  STL.64 [R1+0x2b0], R4 ;  /* 0x0002b00401007387 */ /* 0x0001e80000100a00 */
[----:B------:R1:W-:Y:S01]  /*300e0*/  STL [R1+0x2b8], R6 ;  /* 0x0002b80601007387 */ /* 0x0003e20000100800 */
[----:B------:R-:W-:-:S03]  /*300f0*/  IMAD.MOV.U32 R29, RZ, RZ, R7 ;  /* 0x000000ffff1d7224 */ /* 0x000fc600078e0007 */
[----:B0-----:R-:W2:Y:S04]  /*30100*/  LDL.LU.64 R4, [R1+0x400] ;  /* 0x0004000001047983 */ /* 0x001ea80000300a00 */
[----:B-1----:R-:W2:Y:S04]  /*30110*/  LDL.LU.64 R6, [R1+0x408] ;  /* 0x0004080001067983 */ /* 0x002ea80000300a00 */
[----:B------:R-:W3:Y:S04]  /*30120*/  LDL.LU.64 R24, [R1+0x360] ;  /* 0x0003600001187983 */ /* 0x000ee80000300a00 */
[----:B------:R-:W4:Y:S04]  /*30130*/  LDL.LU.64 R26, [R1+0x368] ;  /* 0x00036800011a7983 */ /* 0x000f280000300a00 */
[----:B----4-:R-:W-:Y:S04]  /*30140*/  STL.64 [R1+0x3810], R26 ;  /* 0x0038101a01007387 */ /* 0x010fe80000100a00 */
[----:B---3--:R0:W-:Y:S02]  /*30150*/  STL.64 [R1+0x3808], R24 ;  /* 0x0038081801007387 */ /* 0x0081e40000100a00 */
[----:B0-----:R-:W-:-:S02]  /*30160*/  IMAD.MOV.U32 R24, RZ, RZ, R11 ;  /* 0x000000ffff187224 */ /* 0x001fc400078e000b */
[----:B------:R-:W-:-:S05]  /*30170*/  IMAD.MOV.U32 R25, RZ, RZ, R10 ;  /* 0x000000ffff197224 */ /* 0x000fca00078e000a */
[----:B------:R0:W-:Y:S02]  /*30180*/  STL.64 [R1+0x3820], R24 ;  /* 0x0038201801007387 */ /* 0x0001e40000100a00 */
[----:B0-----:R-:W-:Y:S02]  /*30190*/  IMAD.MOV.U32 R24, RZ, RZ, R9 ;  /* 0x000000ffff187224 */ /* 0x001fe400078e0009 */
[----:B------:R-:W-:Y:S02]  /*301a0*/  IMAD.MOV.U32 R25, RZ, RZ, R8 ;  /* 0x000000ffff197224 */ /* 0x000fe400078e0008 */
[----:B------:R-:W3:Y:S04]  /*301b0*/  LDL.LU.64 R8, [R1+0x6a0] ;  /* 0x0006a00001087983 */ /* 0x000ee80000300a00 */
[----:B------:R-:W4:Y:S04]  /*301c0*/  LDL.LU.64 R10, [R1+0x6a8] ;  /* 0x0006a800010a7983 */ /* 0x000f280000300a00 */
[----:B----4-:R-:W-:Y:S04]  /*301d0*/  STL.64 [R1+0x3858], R10 ;  /* 0x0038580a01007387 */ /* 0x010fe80000100a00 */
[----:B---3--:R0:W-:Y:S02]  /*301e0*/  STL.64 [R1+0x3850], R8 ;  /* 0x0038500801007387 */ /* 0x0081e40000100a00 */
[----:B0-----:R-:W-:-:S02]  /*301f0*/  IMAD.MOV.U32 R8, RZ, RZ, R20 ;  /* 0x000000ffff087224 */ /* 0x001fc400078e0014 */
[----:B------:R-:W-:-:S05]  /*30200*/  IMAD.MOV.U32 R9, RZ, RZ, R15 ;  /* 0x000000ffff097224 */ /* 0x000fca00078e000f */
[----:B------:R-:W-:Y:S04]  /*30210*/  STL.64 [R1+0x3870], R8 ;  /* 0x0038700801007387 */ /* 0x000fe80000100a00 */
[----:B------:R-:W3:Y:S04]  /*30220*/  LDL.LU.64 R20, [R1+0x330] ;  /* 0x0003300001147983 */ /* 0x000ee80000300a00 */
[----:B------:R-:W3:Y:S04]  /*30230*/  LDL.LU.64 R22, [R1+0x338] ;  /* 0x0003380001167983 */ /* 0x000ee80000300a00 */
[----:B------:R0:W-:Y:S04]  /*30240*/  STL.64 [R1+0x3838], R24 ;  /* 0x0038381801007387 */ /* 0x0001e80000100a00 */
[----:B0-----:R-:W4:Y:S04]  /*30250*/  LDL.LU.64 R24, [R1+0x620] ;  /* 0x0006200001187983 */ /* 0x001f280000300a00 */
[----:B------:R-:W3:Y:S01]  /*30260*/  LDL.LU.64 R26, [R1+0x628] ;  /* 0x00062800011a7983 */ /* 0x000ee20000300a00 */
[----:B--2---:R-:W-:Y:S03]  /*30270*/  HMMA.16816.F32 R4, R16, R12, R4 ;  /* 0x0000000c1004723c */ /* 0x004fe60000001804 */
[----:B---3--:R-:W-:Y:S04]  /*30280*/  STL.64 [R1+0x3868], R26 ;  /* 0x0038681a01007387 */ /* 0x008fe80000100a00 */
[----:B----4-:R0:W-:Y:S04]  /*30290*/  STL.64 [R1+0x3860], R24 ;  /* 0x0038601801007387 */ /* 0x0101e80000100a00 */
[----:B0-----:R-:W2:Y:S04]  /*302a0*/  LDL.LU.64 R24, [R1+0x720] ;  /* 0x0007200001187983 */ /* 0x001ea80000300a00 */
[----:B------:R-:W3:Y:S01]  /*302b0*/  LDL.LU.64 R26, [R1+0x728] ;  /* 0x00072800011a7983 */ /* 0x000ee20000300a00 */
[----:B------:R-:W-:-:S03]  /*302c0*/  IMAD.MOV.U32 R8, RZ, RZ, R14 ;  /* 0x000000ffff087224 */ /* 0x000fc600078e000e */
[----:B---3--:R-:W-:Y:S04]  /*302d0*/  STL.64 [R1+0x3880], R26 ;  /* 0x0038801a01007387 */ /* 0x008fe80000100a00 */
[----:B--2---:R0:W-:Y:S04]  /*302e0*/  STL.64 [R1+0x3878], R24 ;  /* 0x0038781801007387 */ /* 0x0041e80000100a00 */
[----:B0-----:R-:W2:Y:S04]  /*302f0*/  LDL.LU.64 R24, [R1+0x7a0] ;  /* 0x0007a00001187983 */ /* 0x001ea80000300a00 */
[----:B------:R-:W2:Y:S04]  /*30300*/  LDL.LU.64 R26, [R1+0x7a8] ;  /* 0x0007a800011a7983 */ /* 0x000ea80000300a00 */
[----:B------:R-:W-:Y:S04]  /*30310*/  STL [R1+0x373c], R29 ;  /* 0x00373c1d01007387 */ /* 0x000fe80000100800 */
[----:B------:R0:W-:Y:S04]  /*30320*/  STL.64 [R1+0x3d0], R4 ;  /* 0x0003d00401007387 */ /* 0x0001e80000100a00 */
[----:B------:R-:W-:Y:S04]  /*30330*/  STL.64 [R1+0x3d8], R6 ;  /* 0x0003d80601007387 */ /* 0x000fe80000100a00 */
[----:B0-----:R-:W3:Y:S04]  /*30340*/  LDL.LU.64 R4, [R1+0x3898] ;  /* 0x0038980001047983 */ /* 0x001ee80000300a00 */
[----:B------:R0:W-:Y:S04]  /*30350*/  STL.64 [R1+0x3818], R12 ;  /* 0x0038180c01007387 */ /* 0x0001e80000100a00 */
[----:B0-----:R-:W4:Y:S04]  /*30360*/  LDL.LU.64 R12, [R1+0x3f0] ;  /* 0x0003f000010c7983 */ /* 0x001f280000300a00 */
[----:B------:R-:W2:Y:S01]  /*30370*/  LDL.LU.64 R14, [R1+0x3f8] ;  /* 0x0003f800010e7983 */ /* 0x000ea20000300a00 */
[----:B---3--:R-:W-:Y:S03]  /*30380*/  HMMA.16816.F32 R16, R16, R4, R20 ;  /* 0x000000041010723c */ /* 0x008fe60000001814 */
[----:B--2---:R-:W-:Y:S04]  /*30390*/  STL.64 [R1+0x3830], R14 ;  /* 0x0038300e01007387 */ /* 0x004fe80000100a00 */
[----:B----4-:R0:W-:Y:S04]  /*303a0*/  STL.64 [R1+0x3828], R12 ;  /* 0x0038280c01007387 */ /* 0x0101e80000100a00 */
[----:B0-----:R-:W2:Y:S04]  /*303b0*/  LDL.LU.64 R12, [R1+0x580] ;  /* 0x00058000010c7983 */ /* 0x001ea80000300a00 */
[----:B------:R-:W2:Y:S04]  /*303c0*/  LDL.LU.64 R14, [R1+0x588] ;  /* 0x00058800010e7983 */ /* 0x000ea80000300a00 */
[----:B------:R-:W3:Y:S04]  /*303d0*/  LDL.LU.64 R22, [R1+0x3890] ;  /* 0x0038900001167983 */ /* 0x000ee80000300a00 */
[----:B------:R-:W3:Y:S01]  /*303e0*/  LDL.LU.64 R20, [R1+0x3888] ;  /* 0x0038880001147983 */ /* 0x000ee20000300a00 */
[----:B------:R-:W-:-:S03]  /*303f0*/  MOV R9, R3 ;  /* 0x0000000300097202 */ /* 0x000fc60000000f00 */
[----:B------:R-:W-:Y:S04]  /*30400*/  STL.64 [R1+0x3c0], R16 ;  /* 0x0003c01001007387 */ /* 0x000fe80000100a00 */
[----:B------:R-:W-:Y:S01]  /*30410*/  STL.64 [R1+0x3c8], R18 ;  /* 0x0003c81201007387 */ /* 0x000fe20000100a00 */
[----:B---3--:R-:W-:Y:S03]  /*30420*/  HMMA.16816.F32 R8, R20, R8, R24 ;  /* 0x000000081408723c */ /* 0x008fe60000001818 */
[----:B------:R-:W3:Y:S04]  /*30430*/  LDL.LU.64 R26, [R1+0x3880] ;  /* 0x00388000011a7983 */ /* 0x000ee80000300a00 */
[----:B------:R-:W3:-:S12]  /*30440*/  LDL.LU.64 R24, [R1+0x3878] ;  /* 0x0038780001187983 */ /* 0x000ed80000300a00 */
[----:B------:R0:W-:Y:S04]  /*30450*/  STL.64 [R1+0x440], R8 ;  /* 0x0004400801007387 */ /* 0x0001e80000100a00 */
[----:B------:R3:W-:Y:S04]  /*30460*/  STL.64 [R1+0x448], R10 ;  /* 0x0004480a01007387 */ /* 0x0007e80000100a00 */
[----:B0-----:R-:W3:Y:S02]  /*30470*/  LDL.LU.64 R8, [R1+0x3870] ;  /* 0x0038700001087983 */ /* 0x001ee40000300a00 */
[----:B---3--:R-:W-:Y:S02]  /*30480*/  HMMA.16816.F32 R8, R20, R8, R24 ;  /* 0x000000081408723c */ /* 0x008fe40000001818 */
[----:B------:R-:W3:Y:S04]  /*30490*/  LDL.LU.64 R26, [R1+0x3868] ;  /* 0x00386800011a7983 */ /* 0x000ee80000300a00 */
[----:B------:R-:W3:-:S13]  /*304a0*/  LDL.LU.64 R24, [R1+0x3860] ;  /* 0x0038600001187983 */ /* 0x000eda0000300a00 */
[----:B------:R-:W-:Y:S04]  /*304b0*/  STL.64 [R1+0x430], R8 ;  /* 0x0004300801007387 */ /* 0x000fe80000100a00 */
[----:B------:R0:W-:Y:S04]  /*304c0*/  STL.64 [R1+0x438], R10 ;  /* 0x0004380a01007387 */ /* 0x0001e80000100a00 */
[----:B0-----:R-:W4:Y:S04]  /*304d0*/  LDL.LU.64 R10, [R1+0x3858] ;  /* 0x00385800010a7983 */ /* 0x001f280000300a00 */
[----:B------:R-:W4:Y:S01]  /*304e0*/  LDL.LU.64 R8, [R1+0x3850] ;  /* 0x0038500001087983 */ /* 0x000f220000300a00 */
[----:B------:R-:W-:-:S02]  /*304f0*/  IMAD.MOV.U32 R16, RZ, RZ, R2 ;  /* 0x000000ffff107224 */ /* 0x000fc400078e0002 */
[----:B------:R-:W-:-:S07]  /*30500*/  IMAD.MOV.U32 R17, RZ, RZ, R0 ;  /* 0x000000ffff117224 */ /* 0x000fce00078e0000 */
[----:B----4-:R-:W-:-:S15]  /*30510*/  HMMA.16816.F32 R8, R20, R16, R8 ;  /* 0x000000101408723c */ /* 0x010fde0000001808 */
[----:B------:R-:W-:-:S04]  /*30520*/  NOP ;  /* 0x0000000000007918 */ /* 0x000fc80000000000 */
[----:B------:R-:W-:Y:S04]  /*30530*/  STL.64 [R1+0x420], R8 ;  /* 0x0004200801007387 */ /* 0x000fe80000100a00 */
[----:B------:R0:W-:Y:S04]  /*30540*/  STL.64 [R1+0x428], R10 ;  /* 0x0004280a01007387 */ /* 0x0001e80000100a00 */
[----:B0-----:R-:W4:Y:S04]  /*30550*/  LDL.LU.64 R10, [R1+0x3848] ;  /* 0x00384800010a7983 */ /* 0x001f280000300a00 */
[----:B------:R-:W3:Y:S04]  /*30560*/  LDL.LU.64 R8, [R1+0x3840] ;  /* 0x0038400001087983 */ /* 0x000ee80000300a00 */
[----:B------:R0:W-:Y:S04]  /*30570*/  STL.64 [R1+0x37e8], R16 ;  /* 0x0037e81001007387 */ /* 0x0001e80000100a00 */
[----:B0-----:R-:W2:Y:S01]  /*30580*/  LDL.64 R16, [R1+0x20] ;  /* 0x0000200001107983 */ /* 0x001ea20000100a00 */
[----:B---3--:R-:W-:-:S15]  /*30590*/  HMMA.16816.F32 R24, R20, R8, R24 ;  /* 0x000000081418723c */ /* 0x008fde0000001818 */
[----:B------:R-:W-:-:S04]  /*305a0*/  NOP ;  /* 0x0000000000007918 */ /* 0x000fc80000000000 */
[----:B------:R0:W-:Y:S04]  /*305b0*/  STL.64 [R1+0x410], R24 ;  /* 0x0004101801007387 */ /* 0x0001e80000100a00 */
[----:B------:R-:W-:Y:S04]  /*305c0*/  STL.64 [R1+0x418], R26 ;  /* 0x0004181a01007387 */ /* 0x000fe80000100a00 */
[----:B0-----:R-:W2:Y:S04]  /*305d0*/  LDL.LU.64 R24, [R1+0x3838] ;  /* 0x0038380001187983 */ /* 0x001ea80000300a00 */
[----:B----4-:R-:W-:Y:S04]  /*305e0*/  STL.64 [R1+0x37e0], R10 ;  /* 0x0037e00a01007387 */ /* 0x010fe80000100a00 */
[----:B------:R0:W-:Y:S04]  /*305f0*/  STL.64 [R1+0x37d8], R8 ;  /* 0x0037d80801007387 */ /* 0x0001e80000100a00 */
[----:B0-----:R-:W3:Y:S04]  /*30600*/  LDL.LU.64 R8, [R1+0x250] ;  /* 0x0002500001087983 */ /* 0x001ee80000300a00 */
[----:B------:R-:W3:Y:S01]  /*30610*/  LDL.LU.64 R10, [R1+0x258] ;  /* 0x00025800010a7983 */ /* 0x000ee20000300a00 */
[----:B--2---:R-:W-:Y:S03]  /*30620*/  HMMA.16816.F32 R24, R20, R24, R12 ;  /* 0x000000181418723c */ /* 0x004fe6000000180c */
[----:B------:R-:W2:Y:S04]  /*30630*/  LDL.LU.64 R14, [R1+0x3830] ;  /* 0x00383000010e7983 */ /* 0x000ea80000300a00 */
[----:B------:R-:W2:-:S12]  /*30640*/  LDL.LU.64 R12, [R1+0x3828] ;  /* 0x00382800010c7983 */ /* 0x000e980000300a00 */
[----:B------:R0:W-:Y:S04]  /*30650*/  STL.64 [R1+0x400], R24 ;  /* 0x0004001801007387 */ /* 0x0001e80000100a00 */
[----:B------:R2:W-:Y:S04]  /*30660*/  STL.64 [R1+0x408], R26 ;  /* 0x0004081a01007387 */ /* 0x0005e80000100a00 */
[----:B0-----:R-:W2:Y:S02]  /*30670*/  LDL.LU.64 R24, [R1+0x3820] ;  /* 0x0038200001187983 */ /* 0x001ea40000300a00 */
[----:B--2---:R-:W-:Y:S02]  /*30680*/  HMMA.16816.F32 R24, R20, R24, R12 ;  /* 0x000000181418723c */ /* 0x004fe4000000180c */
[----:B------:R-:W2:-:S15]  /*30690*/  LDL.LU.64 R12, [R1+0x3818] ;  /* 0x00381800010c7983 */ /* 0x000e9e0000300a00 */
[----:B------:R-:W-:Y:S02]  /*306a0*/  NOP ;  /* 0x0000000000007918 */ /* 0x000fe40000000000 */
[----:B------:R-:W-:Y:S04]  /*306b0*/  STL.64 [R1+0x3f0], R24 ;  /* 0x0003f01801007387 */ /* 0x000fe80000100a00 */
[----:B------:R0:W-:Y:S04]  /*306c0*/  STL.64 [R1+0x3f8], R26 ;  /* 0x0003f81a01007387 */ /* 0x0001e80000100a00 */
[----:B0-----:R-:W2:Y:S04]  /*306d0*/  LDL.LU.64 R26, [R1+0x3810] ;  /* 0x00381000011a7983 */ /* 0x001ea80000300a00 */
[----:B------:R-:W2:Y:S02]  /*306e0*/  LDL.LU.64 R24, [R1+0x3808] ;  /* 0x0038080001187983 */ /* 0x000ea40000300a00 */
[----:B--2---:R-:W-:-:S15]  /*306f0*/  HMMA.16816.F32 R24, R20, R12, R24 ;  /* 0x0000000c1418723c */ /* 0x004fde0000001818 */
[----:B------:R-:W-:-:S04]  /*30700*/  NOP ;  /* 0x0000000000007918 */ /* 0x000fc80000000000 */
[----:B------:R-:W-:Y:S04]  /*30710*/  STL.64 [R1+0x3e0], R24 ;  /* 0x0003e01801007387 */ /* 0x000fe80000100a00 */
[----:B------:R0:W-:Y:S04]  /*30720*/  STL.64 [R1+0x3e8], R26 ;  /* 0x0003e81a01007387 */ /* 0x0001e80000100a00 */
[----:B0-----:R-:W2:Y:S04]  /*30730*/  LDL.LU.64 R26, [R1+0x3800] ;  /* 0x00380000011a7983 */ /* 0x001ea80000300a00 */
[----:B------:R-:W2:Y:S04]  /*30740*/  LDL.LU.64 R24, [R1+0x37f8] ;  /* 0x0037f80001187983 */ /* 0x000ea80000300a00 */
[----:B------:R0:W-:Y:S04]  /*30750*/  STL.64 [R1+0x37b0], R12 ;  /* 0x0037b00c01007387 */ /* 0x0001e80000100a00 */
[----:B0-----:R-:W4:Y:S01]  /*30760*/  LDL.64 R12, [R1+0x10] ;  /* 0x00001000010c7983 */ /* 0x001f220000100a00 */
[----:B---3--:R-:W-:Y:S03]  /*30770*/  HMMA.16816.F32 R20, R20, R4, R8 ;  /* 0x000000041414723c */ /* 0x008fe60000001808 */
[----:B----4-:R0:W-:Y:S04]  /*30780*/  STL.64 [R1+0x37f0], R12 ;  /* 0x0037f00c01007387 */ /* 0x0101e80000100a00 */
[----:B0-----:R-:W2:Y:S04]  /*30790*/  LDL.LU.64 R12, [R1+0x790] ;  /* 0x00079000010c7983 */ /* 0x001ea80000300a00 */
[----:B------:R-:W2:Y:S04]  /*307a0*/  LDL.LU.64 R14, [R1+0x798] ;  /* 0x00079800010e7983 */ /* 0x000ea80000300a00 */
[----:B------:R-:W3:Y:S04]  /*307b0*/  LDL.LU.64 R8, [R1+0x680] ;  /* 0x0006800001087983 */ /* 0x000ee80000300a00 */
[----:B------:R-:W3:Y:S04]  /*307c0*/  LDL.LU.64 R10, [R1+0x688] ;  /* 0x00068800010a7983 */ /* 0x000ee80000300a00 */
[----:B------:R0:W-:Y:S04]  /*307d0*/  STL.64 [R1+0x340], R20 ;  /* 0x0003401401007387 */ /* 0x0001e80000100a00 */
[----:B------:R-:W-:Y:S04]  /*307e0*/  STL.64 [R1+0x348], R22 ;  /* 0x0003481601007387 */ /* 0x000fe80000100a00 */
[----:B------:R1:W-:Y:S04]  /*307f0*/  STL.64 [R1+0x37b8], R4 ;  /* 0x0037b80401007387 */ /* 0x0003e80000100a00 */
[----:B0-----:R-:W4:Y:S04]  /*30800*/  LDL.64 R20, [R1+0x50] ;  /* 0x0000500001147983 */ /* 0x001f280000100a00 */
[----:B-1----:R-:W3:Y:S01]  /*30810*/  LDL.64 R4, [R1+0x30] ;  /* 0x0000300001047983 */ /* 0x002ee20000100a00 */
[----:B------:R-:W-:-:S02]  /*30820*/  IMAD.MOV.U32 R2, RZ, RZ, R16 ;  /* 0x000000ffff027224 */ /* 0x000fc400078e0010 */
[----:B------:R-:W-:Y:S01]  /*30830*/  IMAD.MOV.U32 R0, RZ, RZ, R17 ;  /* 0x000000ffff007224 */ /* 0x000fe200078e0011 */
[C---:B--2---:R-:W-:Y:S01]  /*30840*/  HMMA.16816.F32 R12, R24.reuse, R16, R12 ;  /* 0x00000010180c723c */ /* 0x044fe2000000180c */
[----:B----4-:R0:W-:Y:S04]  /*30850*/  STL.64 [R1+0x37c0], R20 ;  /* 0x0037c01401007387 */ /* 0x0101e80000100a00 */
[----:B0-----:R-:W2:Y:S04]  /*30860*/  LDL.LU.64 R20, [R1+0x710] ;  /* 0x0007100001147983 */ /* 0x001ea80000300a00 */
[----:B------:R-:W2:Y:S10]  /*30870*/  LDL.LU.64 R22, [R1+0x718] ;  /* 0x0007180001167983 */ /* 0x000eb40000300a00 */
[----:B------:R0:W-:Y:S04]  /*30880*/  STL.64 [R1+0x3b0], R12 ;  /* 0x0003b00c01007387 */ /* 0x0001e80000100a00 */
[----:B------:R-:W-:Y:S04]  /*30890*/  STL.64 [R1+0x3b8], R14 ;  /* 0x0003b80e01007387 */ /* 0x000fe80000100a00 */
[----:B0-----:R-:W2:Y:S04]  /*308a0*/  LDL.LU.64 R12, [R1+0x37f0] ;  /* 0x0037f000010c7983 */ /* 0x001ea80000300a00 */
[----:B------:R-:W3:Y:S01]  /*308b0*/  LDL.LU.64 R16, [R1+0x37e8] ;  /* 0x0037e80001107983 */ /* 0x000ee20000300a00 */
[----:B--2---:R-:W-:Y:S01]  /*308c0*/  HMMA.16816.F32 R20, R24, R12, R20 ;  /* 0x0000000c1814723c */ /* 0x004fe20000001814 */
[----:B------:R-:W-:-:S02]  /*308d0*/  IMAD.MOV.U32 R6, RZ, RZ, R12 ;  /* 0x000000ffff067224 */ /* 0x000fc400078e000c */
[----:B------:R-:W-:-:S05]  /*308e0*/  IMAD.MOV.U32 R3, RZ, RZ, R13 ;  /* 0x000000ffff037224 */ /* 0x000fca00078e000d */
[C---:B---3--:R-:W-:Y:S11]  /*308f0*/  HMMA.16816.F32 R16, R24.reuse, R16, R8 ;  /* 0x000000101810723c */ /* 0x048ff60000001808 */
[----:B------:R-:W-:Y:S04]  /*30900*/  STL.64 [R1+0x3a0], R20 ;  /* 0x0003a01401007387 */ /* 0x000fe80000100a00 */
[----:B------:R-:W-:Y:S04]  /*30910*/  STL.64 [R1+0x3a8], R22 ;  /* 0x0003a81601007387 */ /* 0x000fe80000100a00 */
[----:B------:R-:W-:Y:S04]  /*30920*/  STL [R1+0x37d0], R6 ;  /* 0x0037d00601007387 */ /* 0x000fe80000100800 */
[----:B------:R0:W-:Y:S04]  /*30930*/  STL.64 [R1+0x37c8], R4 ;  /* 0x0037c80401007387 */ /* 0x0001e80000100a00 */
[----:B0-----:R-:W2:Y:S04]  /*30940*/  LDL.LU.64 R4, [R1+0x600] ;  /* 0x0006000001047983 */ /* 0x001ea80000300a00 */
[----:B------:R-:W2:Y:S04]  /*30950*/  LDL.LU.64 R6, [R1+0x608] ;  /* 0x0006080001067983 */ /* 0x000ea80000300a00 */
[----:B------:R-:W3:Y:S04]  /*30960*/  LDL.LU.64 R20, [R1+0x370] ;  /* 0x0003700001147983 */ /* 0x000ee80000300a00 */
[----:B------:R-:W3:Y:S04]  /*30970*/  LDL.LU.64 R22, [R1+0x378] ;  /* 0x0003780001167983 */ /* 0x000ee80000300a00 */
[----:B------:R-:W4:Y:S04]  /*30980*/  LDL.LU.64 R12, [R1+0x4f0] ;  /* 0x0004f000010c7983 */ /* 0x000f280000300a00 */
[----:B------:R-:W4:Y:S04]  /*30990*/  LDL.LU.64 R14, [R1+0x4f8] ;  /* 0x0004f800010e7983 */ /* 0x000f280000300a00 */
[----:B------:R-:W2:Y:S04]  /*309a0*/  LDL R28, [R1+0x534] ;  /* 0x00053400011c7983 */ /* 0x000ea80000100800 */
[----:B------:R-:W2:Y:S04]  /*309b0*/  LDL.LU.64 R10, [R1+0x37e0] ;  /* 0x0037e000010a7983 */ /* 0x000ea80000300a00 */
[----:B------:R-:W2:Y:S04]  /*309c0*/  LDL.LU.64 R8, [R1+0x37d8] ;  /* 0x0037d80001087983 */ /* 0x000ea80000300a00 */
[----:B------:R0:W-:Y:S04]  /*309d0*/  STL.64 [R1+0x390], R16 ;  /* 0x0003901001007387 */ /* 0x0001e80000100a00 */
[----:B------:R1:W-:Y:S04]  /*309e0*/  STL.64 [R1+0x398], R18 ;  /* 0x0003981201007387 */ /* 0x0003e80000100a00 */
[----:B0-----:R-:W3:Y:S04]  /*309f0*/  LDL.LU.64 R16, [R1+0x490] ;  /* 0x0004900001107983 */ /* 0x001ee80000300a00 */
[----:B-1----:R-:W3:Y:S01]  /*30a00*/  LDL.LU.64 R18, [R1+0x498] ;  /* 0x0004980001127983 */ /* 0x002ee20000300a00 */
[----:B--2---:R-:W-:-:S15]  /*30a10*/  HMMA.16816.F32 R4, R24, R8, R4 ;  /* 0x000000081804723c */ /* 0x004fde0000001804 */
[----:B------:R-:W-:-:S04]  /*30a20*/  NOP ;  /* 0x0000000000007918 */ /* 0x000fc80000000000 */
[----:B------:R-:W-:Y:S04]  /*30a30*/  STL.64 [R1+0x380], R4 ;  /* 0x0003800401007387 */ /* 0x000fe80000100a00 */
[----:B------:R0:W-:Y:S04]  /*30a40*/  STL.64 [R1+0x388], R6 ;  /* 0x0003880601007387 */ /* 0x0001e80000100a00 */
[----:B0-----:R-:W2:Y:S04]  /*30a50*/  LDL.LU R6, [R1+0x37d0] ;  /* 0x0037d00001067983 */ /* 0x001ea80000300800 */
[----:B------:R-:W3:Y:S04]  /*30a60*/  LDL.LU.64 R4, [R1+0x37c8] ;  /* 0x0037c80001047983 */ /* 0x000ee80000300a00 */
[----:B------:R-:W-:Y:S04]  /*30a70*/  STL.64 [R1+0x3758], R10 ;  /* 0x0037580a01007387 */ /* 0x000fe80000100a00 */
[----:B------:R0:W-:Y:S04]  /*30a80*/  STL.64 [R1+0x3750], R8 ;  /* 0x0037500801007387 */ /* 0x0001e80000100a00 */
[----:B0-----:R-:W2:Y:S01]  /*30a90*/  LDL.64 R8, [R1] ;  /* 0x0000000001087983 */ /* 0x001ea20000100a00 */
[----:B---3--:R-:W-:Y:S03]  /*30aa0*/  HMMA.16816.F32 R20, R24, R4, R20 ;  /* 0x000000041814723c */ /* 0x008fe60000001814 */
[----:B--2---:R0:W-:Y:S02]  /*30ab0*/  STL.64 [R1+0x3770], R8 ;  /* 0x0037700801007387 */ /* 0x0041e40000100a00 */
[----:B0-----:R-:W-:-:S02]  /*30ac0*/  IMAD.MOV.U32 R8, RZ, RZ, R6 ;  /* 0x000000ffff087224 */ /* 0x001fc400078e0006 */
[----:B------:R-:W-:-:S05]  /*30ad0*/  IMAD.MOV.U32 R9, RZ, RZ, R3 ;  /* 0x000000ffff097224 */ /* 0x000fca00078e0003 */
[----:B------:R-:W-:Y:S07]  /*30ae0*/  STL.64 [R1+0x3788], R8 ;  /* 0x0037880801007387 */ /* 0x000fee0000100a00 */
[----:B------:R0:W-:Y:S04]  /*30af0*/  STL.64 [R1+0x370], R20 ;  /* 0x0003701401007387 */ /* 0x0001e80000100a00 */
[----:B------:R-:W-:Y:S04]  /*30b00*/  STL.64 [R1+0x378], R22 ;  /* 0x0003781601007387 */ /* 0x000fe80000100a00 */
[----:B0-----:R-:W4:Y:S01]  /*30b10*/  LDL.LU.64 R20, [R1+0x37c0] ;  /* 0x0037c00001147983 */ /* 0x001f220000300a00 */
[----:B------:R-:W-:-:S02]  /*30b20*/  IMAD.MOV.U32 R11, RZ, RZ, R4 ;  /* 0x000000ffff0b7224 */ /* 0x000fc400078e0004 */
[----:B------:R-:W-:Y:S02]  /*30b30*/  IMAD.MOV.U32 R10, RZ, RZ, R5 ;  /* 0x000000ffff0a7224 */ /* 0x000fe400078e0005 */
[----:B------:R-:W2:Y:S01]  /*30b40*/  LDL.LU.64 R4, [R1+0x37b8] ;  /* 0x0037b80001047983 */ /* 0x000ea20000300a00 */
[----:B----4-:R-:W-:-:S15]  /*30b50*/  HMMA.16816.F32 R12, R24, R20, R12 ;  /* 0x00000014180c723c */ /* 0x010fde000000180c */
[----:B------:R-:W-:-:S04]  /*30b60*/  NOP ;  /* 0x0000000000007918 */ /* 0x000fc80000000000 */
[----:B------:R0:W-:Y:S04]  /*30b70*/  STL.64 [R1+0x360], R12 ;  /* 0x0003600c01007387 */ /* 0x0001e80000100a00 */
[----:B------:R1:W-:Y:S04]  /*30b80*/  STL.64 [R1+0x368], R14 ;  /* 0x0003680e01007387 */ /* 0x0003e80000100a00 */
[----:B0-----:R-:W3:Y:S01]  /*30b90*/  LDL.LU.64 R12, [R1+0x37b0] ;  /* 0x0037b000010c7983 */ /* 0x001ee20000300a00 */
[----:B------:R-:W-:Y:S02]  /*30ba0*/  IMAD.MOV.U32 R9, RZ, RZ, R0 ;  /* 0x000000ffff097224 */ /* 0x000fe400078e0000 */
[----:B------:R-:W-:-:S02]  /*30bb0*/  IMAD.MOV.U32 R29, RZ, RZ, R20 ;  /* 0x000000ffff1d7224 */ /* 0x000fc400078e0014 */
[----:B------:R-:W-:Y:S02]  /*30bc0*/  IMAD.MOV.U32 R0, RZ, RZ, R21 ;  /* 0x000000ffff007224 */ /* 0x000fe400078e0015 */
[----:B------:R-:W-:Y:S01]  /*30bd0*/  IMAD.MOV.U32 R8, RZ, RZ, R2 ;  /* 0x000000ffff087224 */ /* 0x000fe200078e0002 */
[----:B---3--:R-:W-:Y:S01]  /*30be0*/  HMMA.16816.F32 R16, R24, R12, R16 ;  /* 0x0000000c1810723c */ /* 0x008fe20000001810 */
[----:B------:R-:W-:Y:S02]  /*30bf0*/  IMAD.MOV.U32 R3, RZ, RZ, R12 ;  /* 0x000000ffff037224 */ /* 0x000fe400078e000c */
[----:B------:R-:W-:-:S15]  /*30c00*/  IMAD.MOV.U32 R2, RZ, RZ, R13 ;  /* 0x000000ffff027224 */ /* 0x000fde00078e000d */
[----:B------:R-:W-:Y:S01]  /*30c10*/  NOP ;  /* 0x0000000000007918 */ /* 0x000fe20000000000 */
[----:B------:R-:W-:Y:S04]  /*30c20*/  STL.64 [R1+0x350], R16 ;  /* 0x0003501001007387 */ /* 0x000fe80000100a00 */
[----:B------:R-:W-:Y:S04]  /*30c30*/  STL.64 [R1+0x358], R18 ;  /* 0x0003581201007387 */ /* 0x000fe80000100a00 */
[----:B------:R-:W2:Y:S04]  /*30c40*/  LDL.LU.64 R20, [R1+0x240] ;  /* 0x0002400001147983 */ /* 0x000ea80000300a00 */
[----:B------:R-:W2:Y:S04]  /*30c50*/  LDL.LU.64 R22, [R1+0x248] ;  /* 0x0002480001167983 */ /* 0x000ea80000300a00 */
[----:B------:R-:W3:Y:S04]  /*30c60*/  LDL.LU.64 R12, [R1+0x5c0] ;  /* 0x0005c000010c7983 */ /* 0x000ee80000300a00 */
[----:B-1----:R-:W4:Y:S04]  /*30c70*/  LDL.LU.64 R14, [R1+0x5c8] ;  /* 0x0005c800010e7983 */ /* 0x002f280000300a00 */
[----:B----4-:R-:W-:Y:S04]  /*30c80*/  STL.64 [R1+0x3768], R14 ;  /* 0x0037680e01007387 */ /* 0x010fe80000100a00 */
[----:B---3--:R0:W-:Y:S04]  /*30c90*/  STL.64 [R1+0x3760], R12 ;  /* 0x0037600c01007387 */ /* 0x0081e80000100a00 */
[----:B0-----:R-:W3:Y:S04]  /*30ca0*/  LDL.LU.64 R12, [R1+0x660] ;  /* 0x00066000010c7983 */ /* 0x001ee80000300a00 */
[----:B------:R-:W4:Y:S01]  /*30cb0*/  LDL.LU.64 R14, [R1+0x668] ;  /* 0x00066800010e7983 */ /* 0x000f220000300a00 */
[----:B--2---:R-:W-:Y:S03]  /*30cc0*/  HMMA.16816.F32 R24, R24, R4, R20 ;  /* 0x000000041818723c */ /* 0x004fe60000001814 */
[----:B----4-:R-:W-:Y:S04]  /*30cd0*/  STL.64 [R1+0x3780], R14 ;  /* 0x0037800e01007387 */ /* 0x010fe80000100a00 */
[----:B---3--:R0:W-:Y:S04]  /*30ce0*/  STL.64 [R1+0x3778], R12 ;  /* 0x0037780c01007387 */ /* 0x0081e80000100a00 */
[----:B0-----:R-:W2:Y:S04]  /*30cf0*/  LDL.LU.64 R12, [R1+0x6e0] ;  /* 0x0006e000010c7983 */ /* 0x001ea80000300a00 */
[----:B------:R-:W3:Y:S01]  /*30d00*/  LDL.LU.64 R14, [R1+0x6e8] ;  /* 0x0006e800010e7983 */ /* 0x000ee20000300a00 */
[----:B------:R-:W-:-:S02]  /*30d10*/  IMAD.MOV.U32 R21, RZ, RZ, R4 ;  /* 0x000000ffff157224 */ /* 0x000fc400078e0004 */
[----:B------:R-:W-:Y:S01]  /*30d20*/  IMAD.MOV.U32 R20, RZ, RZ, R5 ;  /* 0x000000ffff147224 */ /* 0x000fe200078e0005 */
[----:B---3--:R-:W-:Y:S04]  /*30d30*/  STL.64 [R1+0x3798], R14 ;  /* 0x0037980e01007387 */ /* 0x008fe80000100a00 */
[----:B--2---:R0:W-:Y:S04]  /*30d40*/  STL.64 [R1+0x3790], R12 ;  /* 0x0037900c01007387 */ /* 0x0041e80000100a00 */
[----:B0-----:R-:W2:Y:S04]  /*30d50*/  LDL.LU.64 R12, [R1+0x760] ;  /* 0x00076000010c7983 */ /* 0x001ea80000300a00 */
[----:B------:R-:W2:Y:S04]  /*30d60*/  LDL.LU.64 R14, [R1+0x768] ;  /* 0x00076800010e7983 */ /* 0x000ea80000300a00 */
[----:B------:R-:W3:Y:S04]  /*30d70*/  LDL R16, [R1+0x17f4] ;  /* 0x0017f40001107983 */ /* 0x000ee80000100800 */
[----:B------:R0:W-:Y:S04]  /*30d80*/  STL.64 [R1+0x2a0], R24 ;  /* 0x0002a01801007387 */ /* 0x0001e80000100a00 */
[----:B------:R-:W-:Y:S04]  /*30d90*/  STL.64 [R1+0x2a8], R26 ;  /* 0x0002a81a01007387 */ /* 0x000fe80000100a00 */
[----:B------:R-:W2:Y:S04]  /*30da0*/  LDL.LU.64 R6, [R1+0x37a8] ;  /* 0x0037a80001067983 */ /* 0x000ea80000300a00 */
[----:B------:R-:W2:Y:S01]  /*30db0*/  LDL.LU.64 R4, [R1+0x37a0] ;  /* 0x0037a00001047983 */ /* 0x000ea20000300a00 */
[----:B0-----:R-:W-:Y:S01]  /*30dc0*/  IMAD.MOV.U32 R24, RZ, RZ, R11 ;  /* 0x000000ffff187224 */ /* 0x001fe200078e000b */
[----:B------:R-:W-:-:S02]  /*30dd0*/  MOV R25, R10 ;  /* 0x0000000a00197202 */ /* 0x000fc40000000f00 */
[----:B--2---:R-:W-:Y:S01]  /*30de0*/  HMMA.16816.F32 R8, R4, R8, R12 ;  /* 0x000000080408723c */ /* 0x004fe2000000180c */
[----:B------:R-:W2:Y:S04]  /*30df0*/  LDL.LU.64 R14, [R1+0x3798] ;  /* 0x00379800010e7983 */ /* 0x000ea80000300a00 */
[----:B------:R-:W2:-:S14]  /*30e00*/  LDL.LU.64 R12, [R1+0x3790] ;  /* 0x00379000010c7983 */ /* 0x000e9c0000300a00 */
[----:B------:R0:W-:Y:S04]  /*30e10*/  STL.64 [R1+0x290], R8 ;  /* 0x0002900801007387 */ /* 0x0001e80000100a00 */
[----:B------:R2:W-:Y:S04]  /*30e20*/  STL.64 [R1+0x298], R10 ;  /* 0x0002980a01007387 */ /* 0x0005e80000100a00 */
[----:B0-----:R-:W2:Y:S02]  /*30e30*/  LDL.LU.64 R8, [R1+0x3788] ;  /* 0x0037880001087983 */ /* 0x001ea40000300a00 */
[----:B--2---:R-:W-:Y:S02]  /*30e40*/  HMMA.16816.F32 R8, R4, R8, R12 ;  /* 0x000000080408723c */ /* 0x004fe4000000180c */
[----:B------:R-:W2:Y:S04]  /*30e50*/  LDL.LU.64 R14, [R1+0x3780] ;  /* 0x00378000010e7983 */ /* 0x000ea80000300a00 */
[----:B------:R-:W2:-:S13]  /*30e60*/  LDL.LU.64 R12, [R1+0x3778] ;  /* 0x00377800010c7983 */ /* 0x000e9a0000300a00 */
[----:B------:R0:W-:Y:S04]  /*30e70*/  STL.64 [R1+0x280], R8 ;  /* 0x0002800801007387 */ /* 0x0001e80000100a00 */
[----:B------:R-:W-:Y:S04]  /*30e80*/  STL.64 [R1+0x288], R10 ;  /* 0x0002880a01007387 */ /* 0x000fe80000100a00 */
[----:B0-----:R-:W2:Y:S02]  /*30e90*/  LDL.LU.64 R8, [R1+0x3770] ;  /* 0x0037700001087983 */ /* 0x001ea40000300a00 */
[----:B--2---:R-:W-:Y:S01]  /*30ea0*/  HMMA.16816.F32 R12, R4, R8, R12 ;  /* 0x00000008040c723c */ /* 0x004fe2000000180c */
[----:B------:R-:W-:-:S02]  /*30eb0*/  IMAD.MOV.U32 R23, RZ, RZ, R8 ;  /* 0x000000ffff177224 */ /* 0x000fc400078e0008 */
[----:B------:R-:W-:-:S15]  /*30ec0*/  IMAD.MOV.U32 R22, RZ, RZ, R9 ;  /* 0x000000ffff167224 */ /* 0x000fde00078e0009 */
[----:B------:R-:W-:Y:S01]  /*30ed0*/  NOP ;  /* 0x0000000000007918 */ /* 0x000fe20000000000 */
[----:B------:R-:W-:Y:S04]  /*30ee0*/  STL.64 [R1+0x270], R12 ;  /* 0x0002700c01007387 */ /* 0x000fe80000100a00 */
[----:B------:R0:W-:Y:S04]  /*30ef0*/  STL.64 [R1+0x278], R14 ;  /* 0x0002780e01007387 */ /* 0x0001e80000100a00 */
[----:B0-----:R-:W2:Y:S04]  /*30f00*/  LDL.LU.64 R14, [R1+0x3768] ;  /* 0x00376800010e7983 */ /* 0x001ea80000300a00 */
[----:B------:R-:W2:Y:S04]  /*30f10*/  LDL.LU.64 R12, [R1+0x3760] ;  /* 0x00376000010c7983 */ /* 0x000ea80000300a00 */
[----:B------:R-:W4:Y:S04]  /*30f20*/  LDL.LU.64 R10, [R1+0x3758] ;  /* 0x00375800010a7983 */ /* 0x000f280000300a00 */
[----:B------:R-:W2:Y:S04]  /*30f30*/  LDL.LU.64 R8, [R1+0x3750] ;  /* 0x0037500001087983 */ /* 0x000ea80000300a00 */
[----:B------:R-:W-:Y:S04]  /*30f40*/  STL.64 [R1+0x3748], R22 ;  /* 0x0037481601007387 */ /* 0x000fe80000100a00 */
[----:B------:R0:W-:Y:S04]  /*30f50*/  STL.64 [R1+0x3740], R20 ;  /* 0x0037401401007387 */ /* 0x0001e80000100a00 */
[----:B0-----:R-:W3:Y:S04]  /*30f60*/  LDL.LU.64 R20, [R1+0x550] ;  /* 0x0005500001147983 */ /* 0x001ee80000300a00 */
[----:B------:R-:W3:Y:S01]  /*30f70*/  LDL.LU.64 R22, [R1+0x558] ;  /* 0x0005580001167983 */ /* 0x000ee20000300a00 */
[----:B--2---:R-:W-:Y:S03]  /*30f80*/  HMMA.16816.F32 R12, R4, R8, R12 ;  /* 0x00000008040c723c */ /* 0x004fe6000000180c */
[----:B----4-:R-:W-:Y:S04]  /*30f90*/  STL.64 [R1+0x36f8], R10 ;  /* 0x0036f80a01007387 */ /* 0x010fe80000100a00 */
[----:B------:R0:W-:-:S12]  /*30fa0*/  STL.64 [R1+0x36f0], R8 ;  /* 0x0036f00801007387 */ /* 0x0001d80000100a00 */
[----:B------:R-:W-:Y:S04]  /*30fb0*/  STL.64 [R1+0x260], R12 ;  /* 0x0002600c01007387 */ /* 0x000fe80000100a00 */
[----:B------:R-:W-:Y:S04]  /*30fc0*/  STL.64 [R1+0x268], R14 ;  /* 0x0002680e01007387 */ /* 0x000fe80000100a00 */
[----:B0-----:R-:W2:Y:S04]  /*30fd0*/  LDL.LU.64 R8, [R1+0x500] ;  /* 0x0005000001087983 */ /* 0x001ea80000300a00 */
[----:B------:R-:W2:Y:S01]  /*30fe0*/  LDL.LU.64 R10, [R1+0x508] ;  /* 0x00050800010a7983 */ /* 0x000ea20000300a00 */
[----:B---3--:R-:W-:Y:S03]  /*30ff0*/  HMMA.16816.F32 R24, R4, R24, R20 ;  /* 0x000000180418723c */ /* 0x008fe60000001814 */
[----:B------:R-:W3:Y:S04]  /*31000*/  LDL.LU.64 R22, [R1+0x3748] ;  /* 0x0037480001167983 */ /* 0x000ee80000300a00 */
[----:B------:R-:W-:Y:S04]  /*31010*/  LDSM.16.MT88.4 R12, [R16+UR5] ;  /* 0x00000005100c783b */ /* 0x000fe80008004200 */
[----:B------:R-:W0:Y:S04]  /*31020*/  LDSM.16.MT88.4 R16, [R16+UR5+0x80] ;  /* 0x000080051010783b */ /* 0x000e280008004200 */
[----:B------:R-:W4:Y:S04]  /*31030*/  LDL.LU.64 R20, [R1+0x3740] ;  /* 0x0037400001147983 */ /* 0x000f280000300a00 */
[----:B0-----:R-:W-:Y:S04]  /*31040*/  STL.64 [R1+0x36d0], R18 ;  /* 0x0036d01201007387 */ /* 0x001fe80000100a00 */
[----:B------:R-:W-:Y:S04]  /*31050*/  STL.64 [R1+0x250], R24 ;  /* 0x0002501801007387 */ /* 0x000fe80000100a00 */
[----:B------:R-:W-:Y:S04]  /*31060*/  STL.64 [R1+0x258], R26 ;  /* 0x0002581a01007387 */ /* 0x000fe80000100a00 */
[----:B------:R0:W-:Y:S02]  /*31070*/  STL.64 [R1+0x36c8], R16 ;  /* 0x0036c81001007387 */ /* 0x0001e40000100a00 */
[----:B0-----:R-:W-:-:S02]  /*31080*/  IMAD.MOV.U32 R16, RZ, RZ, R29 ;  /* 0x000000ffff107224 */ /* 0x001fc400078e001d */
[----:B------:R-:W-:Y:S01]  /*31090*/  IMAD.MOV.U32 R17, RZ, RZ, R0 ;  /* 0x000000ffff117224 */ /* 0x000fe200078e0000 */
[----:B------:R-:W4:Y:S04]  /*310a0*/  LDL.LU R29, [R1+0x373c] ;  /* 0x00373c00011d7983 */ /* 0x000f280000300800 */
[----:B------:R-:W4:Y:S04]  /*310b0*/  LDL.LU R0, [R1+0x3738] ;  /* 0x0037380001007983 */ /* 0x000f280000300800 */
[----:B------:R-:W4:Y:S04]  /*310c0*/  LDL.LU.64 R24, [R1+0x4a0] ;  /* 0x0004a00001187983 */ /* 0x000f280000300a00 */
[----:B------:R-:W4:Y:S01]  /*310d0*/  LDL.LU.64 R26, [R1+0x4a8] ;  /* 0x0004a800011a7983 */ /* 0x000f220000300a00 */
[----:B--2---:R-:W-:-:S15]  /*310e0*/  HMMA.16816.F32 R8, R4, R16, R8 ;  /* 0x000000100408723c */ /* 0x004fde0000001808 */
[----:B------:R-:W-:-:S04]  /*310f0*/  NOP ;  /* 0x0000000000007918 */ /* 0x000fc80000000000 */
[----:B------:R3:W-:Y:S04]  /*31100*/  STL.64 [R1+0x240], R8 ;  /* 0x0002400801007387 */ /* 0x0007e80000100a00 */
[----:B------:R-:W-:Y:S01]  /*31110*/  STL.64 [R1+0x248], R10 ;  /* 0x0002480a01007387 */ /* 0x000fe20000100a00 */
[----:B---3--:R-:W-:Y:S02]  /*31120*/  IMAD.MOV.U32 R8, RZ, RZ, R23 ;  /* 0x000000ffff087224 */ /* 0x008fe400078e0017 */
[----:B------:R-:W-:-:S05]  /*31130*/  IMAD.MOV.U32 R9, RZ, RZ, R22 ;  /* 0x000000ffff097224 */ /* 0x000fca00078e0016 */
[----:B------:R0:W-:Y:S04]  /*31140*/  STL.64 [R1+0x3708], R8 ;  /* 0x0037080801007387 */ /* 0x0001e80000100a00 */
[----:B0-----:R-:W2:Y:S04]  /*31150*/  LDL.LU.64 R8, [R1+0x10] ;  /* 0x0000100001087983 */ /* 0x001ea80000300a00 */
[----:B--2---:R4:W-:Y:S02]  /*31160*/  STL.64 [R1+0x3720], R8 ;  /* 0x0037200801007387 */ /* 0x0049e40000100a00 */
[----:B----4-:R-:W-:-:S02]  /*31170*/  IMAD.MOV.U32 R8, RZ, RZ, R21 ;  /* 0x000000ffff087224 */ /* 0x010fc400078e0015 */
[----:B------:R-:W-:Y:S02]  /*31180*/  IMAD.MOV.U32 R9, RZ, RZ, R20 ;  /* 0x000000ffff097224 */ /* 0x000fe400078e0014 */
[----:B------:R-:W0:Y:S04]  /*31190*/  LDSM.16.MT88.4 R20, [R28+UR5+0x1000] ;  /* 0x001000051c14783b */ /* 0x000e280008004200 */
[----:B------:R1:W-:Y:S04]  /*311a0*/  STL.64 [R1+0x36e8], R16 ;  /* 0x0036e81001007387 */ /* 0x0003e80000100a00 */
[----:B-1----:R-:W2:Y:S04]  /*311b0*/  LDL.LU.64 R16, [R1+0x470] ;  /* 0x0004700001107983 */ /* 0x002ea80000300a00 */
[----:B------:R-:W2:Y:S04]  /*311c0*/  LDL.LU.64 R18, [R1+0x478] ;  /* 0x0004780001127983 */ /* 0x000ea80000300a00 */
[----:B0-----:R-:W-:Y:S04]  /*311d0*/  STL.64 [R1+0x3630], R22 ;  /* 0x0036301601007387 */ /* 0x001fe80000100a00 */
[----:B------:R0:W-:Y:S02]  /*311e0*/  STL.64 [R1+0x3628], R20 ;  /* 0x0036281401007387 */ /* 0x0001e40000100a00 */
[----:B0-----:R-:W-:-:S02]  /*311f0*/  IMAD.MOV.U32 R20, RZ, RZ, R3 ;  /* 0x000000ffff147224 */ /* 0x001fc400078e0003 */
[----:B------:R-:W-:-:S07]  /*31200*/  IMAD.MOV.U32 R21, RZ, RZ, R2 ;  /* 0x000000ffff157224 */ /* 0x000fce00078e0002 */
[----:B------:R-:W-:-:S15]  /*31210*/  HMMA.16816.F32 R24, R4, R20, R24 ;  /* 0x000000140418723c */ /* 0x000fde0000001818 */
[----:B------:R-:W-:-:S04]  /*31220*/  NOP ;  /* 0x0000000000007918 */ /* 0x000fc80000000000 */
[----:B------:R-:W-:Y:S04]  /*31230*/  STL.64 [R1+0x230], R24 ;  /* 0x0002301801007387 */ /* 0x000fe80000100a00 */
[----:B------:R-:W-:Y:S04]  /*31240*/  STL.64 [R1+0x238], R26 ;  /* 0x0002381a01007387 */ /* 0x000fe80000100a00 */
[----:B------:R-:W0:Y:S04]  /*31250*/  LDSM.16.MT88.4 R24, [R28+UR5+0x1080] ;  /* 0x001080051c18783b */ /* 0x000e280008004200 */
[----:B0-----:R-:W-:Y:S04]  /*31260*/  STL.64 [R1+0x35b0], R26 ;  /* 0x0035b01a01007387 */ /* 0x001fe80000100a00 */
[----:B------:R0:W-:Y:S04]  /*31270*/  STL.64 [R1+0x35a8], R24 ;  /* 0x0035a81801007387 */ /* 0x0001e80000100a00 */
[----:B0-----:R-:W3:Y:S01]  /*31280*/  LDL.LU.64 R24, [R1+0x30] ;  /* 0x0000300001187983 */ /* 0x001ee20000300a00 */
[----:B--2---:R-:W-:Y:S03]  /*31290*/  HMMA.16816.F32 R4, R4, R8, R16 ;  /* 0x000000080404723c */ /* 0x004fe60000001810 */
[----:B---3--:R0:W-:Y:S04]  /*312a0*/  STL.64 [R1+0x3700], R24 ;  /* 0x0037001801007387 */ /* 0x0081e80000100a00 */
[----:B------:R-:W2:Y:S04]  /*312b0*/  LDL.LU.64 R8, [R1+0x7b0] ;  /* 0x0007b00001087983 */ /* 0x000ea80000300a00 */
[----:B------:R-:W2:Y:S08]  /*312c0*/  LDL.LU.64 R10, [R1+0x7b8] ;  /* 0x0007b800010a7983 */ /* 0x000eb00000300a00 */
[----:B------:R-:W-:Y:S04]  /*312d0*/  STL.64 [R1+0x110], R4 ;  /* 0x0001100401007387 */ /* 0x000fe80000100a00 */
[----:B------:R-:W-:Y:S04]  /*312e0*/  STL.64 [R1+0x118], R6 ;  /* 0x0001180601007387 */ /* 0x000fe80000100a00 */
[----:B------:R-:W1:Y:S04]  /*312f0*/  LDSM.16.MT88.4 R4, [R0+UR5+0x1000] ;  /* 0x001000050004783b */ /* 0x000e680008004200 */
[----:B0-----:R-:W3:Y:S04]  /*31300*/  LDL.LU.64 R24, [R1+0x6b0] ;  /* 0x0006b00001187983 */ /* 0x001ee80000300a00 */
[----:B------:R-:W4:Y:S04]  /*31310*/  LDL.LU.64 R26, [R1+0x6b8] ;  /* 0x0006b800011a7983 */ /* 0x000f280000300a00 */
[----:B----4-:R-:W-:Y:S04]  /*31320*/  STL.64 [R1+0x3718], R26 ;  /* 0x0037181a01007387 */ /* 0x010fe80000100a00 */
[----:B---3--:R0:W-:Y:S04]  /*31330*/  STL.64 [R1+0x3710], R24 ;  /* 0x0037101801007387 */ /* 0x0081e80000100a00 */
[----:B0-----:R-:W3:Y:S04]  /*31340*/  LDL.LU.64 R24, [R1+0x730] ;  /* 0x0007300001187983 */ /* 0x001ee80000300a00 */
[----:B------:R-:W4:Y:S04]  /*31350*/  LDL.LU.64 R26, [R1+0x738] ;  /* 0x00073800011a7983 */ /* 0x000f280000300a00 */
[----:B----4-:R-:W-:Y:S04]  /*31360*/  STL.64 [R1+0x3730], R26 ;  /* 0x0037301a01007387 */ /* 0x010fe80000100a00 */
[----:B---3--:R0:W-:Y:S04]  /*31370*/  STL.64 [R1+0x3728], R24 ;  /* 0x0037281801007387 */ /* 0x0081e80000100a00 */
[----:B0-----:R-:W2:Y:S04]  /*31380*/  LDL.LU.64 R24, [R1+0x20] ;  /* 0x0000200001187983 */ /* 0x001ea80000300a00 */
[----:B------:R-:W3:Y:S04]  /*31390*/  LDL.LU.64 R16, [R1+0x5a0] ;  /* 0x0005a00001107983 */ /* 0x000ee80000300a00 */
[----:B------:R-:W3:Y:S04]  /*313a0*/  LDL.LU.64 R18, [R1+0x5a8] ;  /* 0x0005a80001127983 */ /* 0x000ee80000300a00 */
[----:B-1----:R-:W-:Y:S04]  /*313b0*/  STL.64 [R1+0x3530], R6 ;  /* 0x0035300601007387 */ /* 0x002fe80000100a00 */
[----:B------:R0:W-:Y:S04]  /*313c0*/  STL.64 [R1+0x3528], R4 ;  /* 0x0035280401007387 */ /* 0x0001e80000100a00 */
[----:B0-----:R-:W4:Y:S04]  /*313d0*/  LDL.LU.64 R4, [R1+0x70] ;  /* 0x0000700001047983 */ /* 0x001f280000300a00 */
[----:B------:R-:W3:Y:S01]  /*313e0*/  LDL.64 R6, [R1+0x78] ;  /* 0x0000780001067983 */ /* 0x000ee20000100a00 */
[----:B--2---:R-:W-:Y:S01]  /*313f0*/  HMMA.16816.F32 R8, R12, R24, R8 ;  /* 0x000000180c08723c */ /* 0x004fe20000001808 */
[----:B------:R-:W-:-:S02]  /*31400*/  IMAD.MOV.U32 R23, RZ, RZ, R24 ;  /* 0x000000ffff177224 */ /* 0x000fc400078e0018 */
[----:B------:R-:W-:Y:S01]  /*31410*/  IMAD.MOV.U32 R22, RZ, RZ, R25 ;  /* 0x000000ffff167224 */ /* 0x000fe200078e0019 */
[----:B---3--:R-:W-:Y:S04]  /*31420*/  STL.64 [R1+0x36e0], R6 ;  /* 0x0036e00601007387 */ /* 0x008fe80000100a00 */
[----:B----4-:R0:W-:Y:S04]  /*31430*/  STL.64 [R1+0x36d8], R4 ;  /* 0x0036d80401007387 */ /* 0x0101e80000100a00 */
[----:B0-----:R-:W2:Y:S04]  /*31440*/  LDL.LU.64 R4, [R1+0x640] ;  /* 0x0006400001047983 */ /* 0x001ea80000300a00 */
[----:B------:R-:W2:Y:S04]  /*31450*/  LDL.LU.64 R6, [R1+0x648] ;  /* 0x0006480001067983 */ /* 0x000ea80000300a00 */
[----:B------:R-:W3:Y:S04]  /*31460*/  LDL.LU.64 R26, [R1+0x3730] ;  /* 0x00373000011a7983 */ /* 0x000ee80000300a00 */
[----:B------:R-:W3:Y:S04]  /*31470*/  LDL.LU.64 R24, [R1+0x3728] ;  /* 0x0037280001187983 */ /* 0x000ee80000300a00 */
[----:B------:R0:W-:Y:S04]  /*31480*/  STL.64 [R1+0x1f0], R8 ;  /* 0x0001f00801007387 */ /* 0x0001e80000100a00 */
[----:B------:R-:W-:Y:S04]  /*31490*/  STL [R1+0x1f8], R10 ;  /* 0x0001f80a01007387 */ /* 0x000fe80000100800 */
[----:B0-----:R-:W3:Y:S01]  /*314a0*/  LDL.LU.64 R8, [R1+0x3720] ;  /* 0x0037200001087983 */ /* 0x001ee20000300a00 */
[----:B------:R-:W-:-:S05]  /*314b0*/  IMAD.MOV.U32 R0, RZ, RZ, R11 ;  /* 0x000000ffff007224 */ /* 0x000fca00078e000b */
[----:B------:R0:W-:Y:S01]  /*314c0*/  STL [R1+0x34b8], R0 ;  /* 0x0034b80001007387 */ /* 0x0001e20000100800 */
[----:B---3--:R-:W-:Y:S01]  /*314d0*/  HMMA.16816.F32 R24, R12, R8, R24 ;  /* 0x000000080c18723c */ /* 0x008fe20000001818 */
[----:B------:R-:W-:Y:S02]  /*314e0*/  IMAD.MOV.U32 R2, RZ, RZ, R8 ;  /* 0x000000ffff027224 */ /* 0x000fe400078e0008 */
[----:B0-----:R-:W-:-:S15]  /*314f0*/  IMAD.MOV.U32 R0, RZ, RZ, R9 ;  /* 0x000000ffff007224 */ /* 0x001fde00078e0009 */
[----:B------:R-:W-:Y:S01]  /*31500*/  NOP ;  /* 0x0000000000007918 */ /* 0x000fe20000000000 */
[----:B------:R-:W-:Y:S04]  /*31510*/  STL.64 [R1+0x1e0], R24 ;  /* 0x0001e01801007387 */ /* 0x000fe80000100a00 */
[----:B------:R0:W-:Y:S04]  /*31520*/  STL.64 [R1+0x1e8], R26 ;  /* 0x0001e81a01007387 */ /* 0x0001e80000100a00 */
[----:B0-----:R-:W3:Y:S04]  /*31530*/  LDL.LU.64 R26, [R1+0x3718] ;  /* 0x00371800011a7983 */ /* 0x001ee80000300a00 */
[----:B------:R-:W3:Y:S04]  /*31540*/  LDL.LU.64 R24, [R1+0x3710] ;  /* 0x0037100001187983 */ /* 0x000ee80000300a00 */
[----:B------:R-:W3:Y:S02]  /*31550*/  LDL.LU.64 R8, [R1+0x3708] ;  /* 0x0037080001087983 */ /* 0x000ee40000300a00 */
[----:B---3--:R-:W-:Y:S02]  /*31560*/  HMMA.16816.F32 R8, R12, R8, R24 ;  /* 0x000000080c08723c */ /* 0x008fe40000001818 */
[----:B------:R-:W3:-:S15]  /*31570*/  LDL.LU.64 R24, [R1+0x3700] ;  /* 0x0037000001187983 */ /* 0x000ede0000300a00 */
[----:B------:R-:W-:Y:S02]  /*31580*/  NOP ;  /* 0x0000000000007918 */ /* 0x000fe40000000000 */
[----:B------:R-:W-:Y:S04]  /*31590*/  STL.64 [R1+0x1d0], R8 ;  /* 0x0001d00801007387 */ /* 0x000fe80000100a00 */
[----:B------:R0:W-:Y:S04]  /*315a0*/  STL.64 [R1+0x1d8], R10 ;  /* 0x0001d80a01007387 */ /* 0x0001e80000100a00 */
[----:B0-----:R-:W4:Y:S04]  /*315b0*/  LDL.LU.64 R10, [R1+0x36f8] ;  /* 0x0036f800010a7983 */ /* 0x001f280000300a00 */
[----:B------:R-:W2:Y:S01]  /*315c0*/  LDL.LU.64 R8, [R1+0x36f0] ;  /* 0x0036f00001087983 */ /* 0x000ea20000300a00 */
[----:B---3--:R-:W-:Y:S01]  /*315d0*/  HMMA.16816.F32 R16, R12, R24, R16 ;  /* 0x000000180c10723c */ /* 0x008fe20000001810 */
[----:B------:R-:W-:-:S02]  /*315e0*/  IMAD.MOV.U32 R28, RZ, RZ, R24 ;  /* 0x000000ffff1c7224 */ /* 0x000fc400078e0018 */
[----:B------:R-:W-:-:S05]  /*315f0*/  IMAD.MOV.U32 R3, RZ, RZ, R25 ;  /* 0x000000ffff037224 */ /* 0x000fca00078e0019 */
[----:B--2---:R-:W-:-:S15]  /*31600*/  HMMA.16816.F32 R4, R12, R8, R4 ;  /* 0x000000080c04723c */ /* 0x004fde0000001804 */
[----:B------:R-:W-:-:S04]  /*31610*/  NOP ;  /* 0x0000000000007918 */ /* 0x000fc80000000000 */
[----:B------:R0:W-:Y:S04]  /*31620*/  STL.64 [R1+0x1c0], R4 ;  /* 0x0001c00401007387 */ /* 0x0001e80000100a00 */
[----:B------:R1:W-:Y:S04]  /*31630*/  STL.64 [R1+0x1c8], R6 ;  /* 0x0001c80601007387 */ /* 0x0003e80000100a00 */
[----:B0-----:R-:W2:Y:S04]  /*31640*/  LDL.LU.64 R4, [R1+0x510] ;  /* 0x0005100001047983 */ /* 0x001ea80000300a00 */
[----:B-1----:R-:W2:Y:S04]  /*31650*/  LDL.LU.64 R6, [R1+0x518] ;  /* 0x0005180001067983 */ /* 0x002ea80000300a00 */
[----:B----4-:R-:W-:Y:S04]  /*31660*/  STL.64 [R1+0x3680], R10 ;  /* 0x0036800a01007387 */ /* 0x010fe80000100a00 */
[----:B------:R0:W-:Y:S04]  /*31670*/  STL.64 [R1+0x3678], R8 ;  /* 0x0036780801007387 */ /* 0x0001e80000100a00 */
[----:B0-----:R-:W3:Y:S04]  /*31680*/  LDL.LU.64 R8, [R1+0x220] ;  /* 0x0002200001087983 */ /* 0x001ee80000300a00 */
[----:B------:R-:W3:Y:S04]  /*31690*/  LDL.LU.64 R10, [R1+0x228] ;  /* 0x00022800010a7983 */ /* 0x000ee80000300a00 */
[----:B------:R0:W-:Y:S04]  /*316a0*/  STL.64 [R1+0x1b0], R16 ;  /* 0x0001b01001007387 */ /* 0x0001e80000100a00 */
[----:B------:R-:W-:Y:S04]  /*316b0*/  STL.64 [R1+0x1b8], R18 ;  /* 0x0001b81201007387 */ /* 0x000fe80000100a00 */
[----:B0-----:R-:W2:Y:S04]  /*316c0*/  LDL.LU.64 R16, [R1+0x36e8] ;  /* 0x0036e80001107983 */ /* 0x001ea80000300a00 */
[----:B------:R-:W4:Y:S04]  /*316d0*/  LDL.LU R24, [R1+0x2f0] ;  /* 0x0002f00001187983 */ /* 0x000f280000300800 */
[----:B------:R-:W4:Y:S04]  /*316e0*/  LDL.LU R25, [R1+0x2f4] ;  /* 0x0002f40001197983 */ /* 0x000f280000300800 */
[----:B------:R-:W2:Y:S04]  /*316f0*/  LDL.LU R26, [R1+0x2f8] ;  /* 0x0002f800011a7983 */ /* 0x000ea80000300800 */
[----:B------:R-:W2:Y:S04]  /*31700*/  LDL.LU R27, [R1+0x2fc] ;  /* 0x0002fc00011b7983 */ /* 0x000ea80000300800 */
[----:B--2---:R-:W-:Y:S04]  /*31710*/  STL.64 [R1+0x3600], R26 ;  /* 0x0036001a01007387 */ /* 0x004fe80000100a00 */
[----:B----4-:R0:W-:Y:S04]  /*31720*/  STL.64 [R1+0x35f8], R24 ;  /* 0x0035f81801007387 */ /* 0x0101e80000100a00 */
[----:B0-----:R-:W2:Y:S04]  /*31730*/  LDL.LU.64 R24, [R1] ;  /* 0x0000000001187983 */ /* 0x001ea80000300a00 */
[----:B------:R-:W4:Y:S01]  /*31740*/  LDL.64 R26, [R1+0x8] ;  /* 0x00000800011a7983 */ /* 0x000f220000100a00 */
[C---:B------:R-:W-:Y:S03]  /*31750*/  HMMA.16816.F32 R16, R12.reuse, R16, R4 ;  /* 0x000000100c10723c */ /* 0x040fe60000001804 */
[----:B----4-:R-:W-:Y:S04]  /*31760*/  STL.64 [R1+0x3690], R26 ;  /* 0x0036901a01007387 */ /* 0x010fe80000100a00 */
[----:B--2---:R0:W-:Y:S04]  /*31770*/  STL.64 [R1+0x3688], R24 ;  /* 0x0036881801007387 */ /* 0x0041e80000100a00 */
[----:B0-----:R-:W2:Y:S04]  /*31780*/  LDL.LU.64 R24, [R1+0x4b0] ;  /* 0x0004b00001187983 */ /* 0x001ea80000300a00 */
[----:B------:R-:W2:Y:S04]  /*31790*/  LDL.LU.64 R26, [R1+0x4b8] ;  /* 0x0004b800011a7983 */ /* 0x000ea80000300a00 */
[----:B------:R-:W4:Y:S04]  /*317a0*/  LDL.LU.64 R6, [R1+0x36e0] ;  /* 0x0036e00001067983 */ /* 0x000f280000300a00 */
[----:B------:R-:W3:Y:S04]  /*317b0*/  LDL.LU.64 R4, [R1+0x36d8] ;  /* 0x0036d80001047983 */ /* 0x000ee80000300a00 */
[----:B------:R-:W-:Y:S04]  /*317c0*/  STL.64 [R1+0x1a0], R16 ;  /* 0x0001a01001007387 */ /* 0x000fe80000100a00 */
[----:B------:R0:W-:Y:S04]  /*317d0*/  STL.64 [R1+0x1a8], R18 ;  /* 0x0001a81201007387 */ /* 0x0001e80000100a00 */
[----:B0-----:R-:W3:Y:S04]  /*317e0*/  LDL.LU.64 R18, [R1+0x36d0] ;  /* 0x0036d00001127983 */ /* 0x001ee80000300a00 */
[----:B------:R-:W3:Y:S04]  /*317f0*/  LDL.LU.64 R16, [R1+0x36c8] ;  /* 0x0036c80001107983 */ /* 0x000ee80000300a00 */
[----:B------:R-:W-:Y:S01]  /*31800*/  STL.64 [R1+0x3648], R20 ;  /* 0x0036481401007387 */ /* 0x000fe20000100a00 */
[----:B--2---:R-:W-:-:S15]  /*31810*/  HMMA.16816.F32 R24, R12, R20, R24 ;  /* 0x000000140c18723c */ /* 0x004fde0000001818 */
[----:B------:R-:W-:-:S04]  /*31820*/  NOP ;  /* 0x0000000000007918 */ /* 0x000fc80000000000 */
[----:B------:R0:W-:Y:S04]  /*31830*/  STL.64 [R1+0x190], R24 ;  /* 0x0001901801007387 */ /* 0x0001e80000100a00 */
[----:B------:R1:W-:Y:S04]  /*31840*/  STL.64 [R1+0x198], R26 ;  /* 0x0001981a01007387 */ /* 0x0003e80000100a00 */
[----:B0-----:R-:W2:Y:S04]  /*31850*/  LDL.LU.64 R24, [R1+0x6d0] ;  /* 0x0006d00001187983 */ /* 0x001ea80000300a00 */
[----:B-1----:R-:W2:Y:S01]  /*31860*/  LDL.LU.64 R26, [R1+0x6d8] ;  /* 0x0006d800011a7983 */ /* 0x002ea20000300a00 */
[----:B---3--:R-:W-:-:S15]  /*31870*/  HMMA.16816.F32 R8, R12, R4, R8 ;  /* 0x000000040c08723c */ /* 0x008fde0000001808 */
[----:B------:R-:W-:-:S04]  /*31880*/  NOP ;  /* 0x0000000000007918 */ /* 0x000fc80000000000 */
[----:B------:R0:W-:Y:S04]  /*31890*/  STL.64 [R1+0xc0], R8 ;  /* 0x0000c00801007387 */ /* 0x0001e80000100a00 */
[----:B------:R1:W-:Y:S04]  /*318a0*/  STL.64 [R1+0xc8], R10 ;  /* 0x0000c80a01007387 */ /* 0x0003e80000100a00 */
[----:B--2---:R-:W-:Y:S04]  /*318b0*/  STL.64 [R1+0x36a0], R26 ;  /* 0x0036a01a01007387 */ /* 0x004fe80000100a00 */
[----:B------:R2:W-:Y:S04]  /*318c0*/  STL.64 [R1+0x3698], R24 ;  /* 0x0036981801007387 */ /* 0x0005e80000100a00 */
[----:B0-----:R-:W3:Y:S04]  /*318d0*/  LDL.LU.64 R8, [R1+0x630] ;  /* 0x0006300001087983 */ /* 0x001ee80000300a00 */
[----:B-1----:R-:W3:Y:S01]  /*318e0*/  LDL.LU.64 R10, [R1+0x638] ;  /* 0x00063800010a7983 */ /* 0x002ee20000300a00 */
[----:B--2---:R-:W-:-:S02]  /*318f0*/  IMAD.MOV.U32 R24, RZ, RZ, R23 ;  /* 0x000000ffff187224 */ /* 0x004fc400078e0017 */
[----:B------:R-:W-:Y:S01]  /*31900*/  IMAD.MOV.U32 R25, RZ, RZ, R22 ;  /* 0x000000ffff197224 */ /* 0x000fe200078e0016 */
[----:B---3--:R-:W-:Y:S04]  /*31910*/  STL.64 [R1+0x36b0], R10 ;  /* 0x0036b00a01007387 */ /* 0x008fe80000100a00 */
[----:B------:R0:W-:Y:S04]  /*31920*/  STL.64 [R1+0x36a8], R8 ;  /* 0x0036a80801007387 */ /* 0x0001e80000100a00 */
[----:B0-----:R-:W2:Y:S04]  /*31930*/  LDL.LU.64 R8, [R1+0x770] ;  /* 0x0007700001087983 */ /* 0x001ea80000300a00 */
[----:B------:R-:W2:Y:S04]  /*31940*/  LDL.LU.64 R10, [R1+0x778] ;  /* 0x00077800010a7983 */ /* 0x000ea80000300a00 */
[----:B------:R-:W3:Y:S04]  /*31950*/  LDL.LU.64 R20, [R1+0x480] ;  /* 0x0004800001147983 */ /* 0x000ee80000300a00 */
[----:B------:R-:W2:Y:S04]  /*31960*/  LDL.LU.64 R22, [R1+0x488] ;  /* 0x0004880001167983 */ /* 0x000ea80000300a00 */
[----:B--2---:R-:W-:Y:S04]  /*31970*/  STL.64 [R1+0x3658], R22 ;  /* 0x0036581601007387 */ /* 0x004fe80000100a00 */
[----:B---3--:R0:W-:Y:S02]  /*31980*/  STL.64 [R1+0x3650], R20 ;  /* 0x0036501401007387 */ /* 0x0081e40000100a00 */
[----:B0-----:R-:W-:Y:S01]  /*31990*/  MOV R20, R28 ;  /* 0x0000001c00147202 */ /* 0x001fe20000000f00 */
[----:B------:R-:W-:Y:S01]  /*319a0*/  IMAD.MOV.U32 R21, RZ, RZ, R3 ;  /* 0x000000ffff157224 */ /* 0x000fe200078e0003 */
[----:B------:R-:W2:Y:S04]  /*319b0*/  LDL.LU R28, [R1+0x36c0] ;  /* 0x0036c000011c7983 */ /* 0x000ea80000300800 */
[----:B------:R-:W3:Y:S04]  /*319c0*/  LDL.LU R3, [R1+0x36bc] ;  /* 0x0036bc0001037983 */ /* 0x000ee80000300800 */
[----:B------:R0:W-:Y:S04]  /*319d0*/  STL.64 [R1+0x3670], R20 ;  /* 0x0036701401007387 */ /* 0x0001e80000100a00 */
[----:B0-----:R-:W2:Y:S04]  /*319e0*/  LDL.LU.64 R20, [R1+0x570] ;  /* 0x0005700001147983 */ /* 0x001ea80000300a00 */
[----:B------:R-:W2:Y:S04]  /*319f0*/  LDL.LU.64 R22, [R1+0x578] ;  /* 0x0005780001167983 */ /* 0x000ea80000300a00 */
[----:B----4-:R-:W-:Y:S04]  /*31a00*/  STL.64 [R1+0x3640], R6 ;  /* 0x0036400601007387 */ /* 0x010fe80000100a00 */
[----:B------:R0:W-:Y:S02]  /*31a10*/  STL.64 [R1+0x3638], R4 ;  /* 0x0036380401007387 */ /* 0x0001e40000100a00 */
[----:B0-----:R-:W-:-:S02]  /*31a20*/  IMAD.MOV.U32 R4, RZ, RZ, R2 ;  /* 0x000000ffff047224 */ /* 0x001fc400078e0002 */
[----:B------:R-:W4:Y:S04]  /*31a30*/  LDL.LU R2, [R1+0x36b8] ;  /* 0x0036b80001027983 */ /* 0x000f280000300800 */
[----:B------:R-:W2:Y:S04]  /*31a40*/  LDL.LU.64 R12, [R1+0x50] ;  /* 0x00005000010c7983 */ /* 0x000ea80000300a00 */
[----:B------:R-:W2:Y:S01]  /*31a50*/  LDL.64 R14, [R1+0x58] ;  /* 0x00005800010e7983 */ /* 0x000ea20000100a00 */
[----:B------:R-:W-:Y:S03]  /*31a60*/  HMMA.16816.F32 R24, R16, R24, R8 ;  /* 0x000000181018723c */ /* 0x000fe60000001808 */
[----:B--2---:R-:W-:Y:S04]  /*31a70*/  STL.64 [R1+0x3668], R14 ;  /* 0x0036680e01007387 */ /* 0x004fe80000100a00 */
[----:B------:R0:W-:Y:S04]  /*31a80*/  STL.64 [R1+0x3660], R12 ;  /* 0x0036600c01007387 */ /* 0x0001e80000100a00 */
[----:B0-----:R-:W2:Y:S04]  /*31a90*/  LDL.LU.64 R12, [R1+0x4d0] ;  /* 0x0004d000010c7983 */ /* 0x001ea80000300a00 */
[----:B------:R-:W2:Y:S04]  /*31aa0*/  LDL.LU.64 R14, [R1+0x4d8] ;  /* 0x0004d800010e7983 */ /* 0x000ea80000300a00 */
[----:B------:R-:W2:Y:S04]  /*31ab0*/  LDL.LU.64 R10, [R1+0x36b0] ;  /* 0x0036b000010a7983 */ /* 0x000ea80000300a00 */
[----:B------:R-:W2:Y:S04]  /*31ac0*/  LDL.LU.64 R8, [R1+0x36a8] ;  /* 0x0036a80001087983 */ /* 0x000ea80000300a00 */
[----:B------:R-:W-:Y:S04]  /*31ad0*/  STL.64 [R1+0xa0], R24 ;  /* 0x0000a01801007387 */ /* 0x000fe80000100a00 */
[----:B------:R0:W-:Y:S04]  /*31ae0*/  STL.64 [R1+0xa8], R26 ;  /* 0x0000a81a01007387 */ /* 0x0001e80000100a00 */
[----:B0-----:R-:W2:Y:S04]  /*31af0*/  LDL.LU.64 R26, [R1+0x36a0] ;  /* 0x0036a000011a7983 */ /* 0x001ea80000300a00 */
[----:B------:R-:W2:Y:S01]  /*31b00*/  LDL.LU.64 R24, [R1+0x3698] ;  /* 0x0036980001187983 */ /* 0x000ea20000300a00 */
[----:B------:R-:W-:-:S07]  /*31b10*/  IMAD.MOV.U32 R5, RZ, RZ, R0 ;  /* 0x000000ffff057224 */ /* 0x000fce00078e0000 */
[----:B--2---:R-:W-:Y:S01]  /*31b20*/  HMMA.16816.F32 R4, R16, R4, R24 ;  /* 0x000000041004723c */ /* 0x004fe20000001818 */
[----:B------:R-:W2:Y:S04]  /*31b30*/  LDL.LU.64 R26, [R1+0x3690] ;  /* 0x00369000011a7983 */ /* 0x000ea80000300a00 */
[----:B------:R-:W2:-:S14]  /*31b40*/  LDL.LU.64 R24, [R1+0x3688] ;  /* 0x0036880001187983 */ /* 0x000e9c0000300a00 */
        /* <DEDUP_REMOVED lines=8> */
[----:B0-----:R-:W2:Y:S04]  /*31bd0*/  LDL.LU.64 R10, [R1+0x3680] ;  /* 0x00368000010a7983 */ /* 0x001ea80000300a00 */
[----:B------:R-:W2:Y:S04]  /*31be0*/  LDL.LU.64 R8, [R1+0x3678] ;  /* 0x0036780001087983 */ /* 0x000ea80000300a00 */
[----:B------:R0:W-:Y:S04]  /*31bf0*/  STL.64 [R1+0x3610], R26 ;  /* 0x0036101a01007387 */ /* 0x0001e80000100a00 */
[----:B0-----:R-:W3:Y:S01]  /*31c00*/  LDL.64 R26, [R1+0x18] ;  /* 0x00001800011a7983 */ /* 0x001ee20000100a00 */
[----:B--2---:R-:W-:Y:S03]  /*31c10*/  HMMA.16816.F32 R20, R16, R8, R20 ;  /* 0x000000081014723c */ /* 0x004fe60000001814 */
[----:B---3--:R0:W-:Y:S04]  /*31c20*/  STL.64 [R1+0x3618], R26 ;  /* 0x0036181a01007387 */ /* 0x0081e80000100a00 */
[----:B0-----:R-:W2:-:S12]  /*31c30*/  LDL.64 R26, [R1+0x28] ;  /* 0x00002800011a7983 */ /* 0x001e980000100a00 */
[----:B------:R0:W-:Y:S04]  /*31c40*/  STL.64 [R1+0x40], R20 ;  /* 0x0000401401007387 */ /* 0x0001e80000100a00 */
[----:B------:R-:W-:Y:S04]  /*31c50*/  STL.64 [R1+0x48], R22 ;  /* 0x0000481601007387 */ /* 0x000fe80000100a00 */
[----:B0-----:R-:W3:Y:S04]  /*31c60*/  LDL.LU.64 R20, [R1+0x3670] ;  /* 0x0036700001147983 */ /* 0x001ee80000300a00 */
[----:B------:R0:W-:Y:S04]  /*31c70*/  STL.64 [R1+0x3620], R10 ;  /* 0x0036200a01007387 */ /* 0x0001e80000100a00 */
[----:B------:R-:W2:Y:S04]  /*31c80*/  LDL.LU R8, [R1+0x320] ;  /* 0x0003200001087983 */ /* 0x000ea80000300800 */
[----:B------:R-:W2:Y:S04]  /*31c90*/  LDL.LU R9, [R1+0x324] ;  /* 0x0003240001097983 */ /* 0x000ea80000300800 */
[----:B0-----:R-:W2:Y:S04]  /*31ca0*/  LDL.LU R10, [R1+0x328] ;  /* 0x00032800010a7983 */ /* 0x001ea80000300800 */
[----:B------:R-:W2:Y:S01]  /*31cb0*/  LDL.LU R11, [R1+0x32c] ;  /* 0x00032c00010b7983 */ /* 0x000ea20000300800 */
[----:B---3--:R-:W-:Y:S03]  /*31cc0*/  HMMA.16816.F32 R20, R16, R20, R12 ;  /* 0x000000141014723c */ /* 0x008fe6000000180c */
[----:B------:R-:W3:Y:S04]  /*31cd0*/  LDL.LU.64 R14, [R1+0x3668] ;  /* 0x00366800010e7983 */ /* 0x000ee80000300a00 */
[----:B------:R-:W2:-:S12]  /*31ce0*/  LDL.LU.64 R12, [R1+0x3660] ;  /* 0x00366000010c7983 */ /* 0x000e980000300a00 */
[----:B------:R-:W-:Y:S04]  /*31cf0*/  STL.64 [R1+0x220], R20 ;  /* 0x0002201401007387 */ /* 0x000fe80000100a00 */
[----:B------:R0:W-:Y:S04]  /*31d00*/  STL.64 [R1+0x228], R22 ;  /* 0x0002281601007387 */ /* 0x0001e80000100a00 */
[----:B0-----:R-:W2:Y:S04]  /*31d10*/  LDL.LU.64 R22, [R1+0x3658] ;  /* 0x0036580001167983 */ /* 0x001ea80000300a00 */
[----:B------:R-:W2:Y:S02]  /*31d20*/  LDL.LU.64 R20, [R1+0x3650] ;  /* 0x0036500001147983 */ /* 0x000ea40000300a00 */
[----:B--2---:R-:W-:-:S15]  /*31d30*/  HMMA.16816.F32 R20, R16, R12, R20 ;  /* 0x0000000c1014723c */ /* 0x004fde0000001814 */
[----:B------:R-:W-:-:S04]  /*31d40*/  NOP ;  /* 0x0000000000007918 */ /* 0x000fc80000000000 */
[----:B------:R0:W-:Y:S04]  /*31d50*/  STL.64 [R1+0x330], R20 ;  /* 0x0003301401007387 */ /* 0x0001e80000100a00 */
[----:B------:R-:W-:Y:S04]  /*31d60*/  STL.64 [R1+0x338], R22 ;  /* 0x0003381601007387 */ /* 0x000fe80000100a00 */
[----:B0-----:R-:W2:Y:S04]  /*31d70*/  LDL.LU.64 R20, [R1+0x3648] ;  /* 0x0036480001147983 */ /* 0x001ea80000300a00 */
[----:B---3--:R0:W-:Y:S04]  /*31d80*/  STL.64 [R1+0x35f0], R14 ;  /* 0x0035f00e01007387 */ /* 0x0081e80000100a00 */
[----:B------:R-:W3:Y:S04]  /*31d90*/  LDL.LU.64 R12, [R1+0x460] ;  /* 0x00046000010c7983 */ /* 0x000ee80000300a00 */
[----:B0-----:R-:W3:Y:S01]  /*31da0*/  LDL.LU.64 R14, [R1+0x468] ;  /* 0x00046800010e7983 */ /* 0x001ee20000300a00 */
[----:B--2---:R-:W-:Y:S03]  /*31db0*/  HMMA.16816.F32 R20, R16, R20, R4 ;  /* 0x000000141014723c */ /* 0x004fe60000001804 */
[----:B------:R-:W2:Y:S04]  /*31dc0*/  LDL.LU.64 R6, [R1+0x3640] ;  /* 0x0036400001067983 */ /* 0x000ea80000300a00 */
[----:B------:R-:W3:-:S12]  /*31dd0*/  LDL.LU.64 R4, [R1+0x3638] ;  /* 0x0036380001047983 */ /* 0x000ed80000300a00 */
[----:B------:R-:W-:Y:S04]  /*31de0*/  STL.64 [R1+0x450], R20 ;  /* 0x0004501401007387 */ /* 0x000fe80000100a00 */
[----:B------:R0:W-:Y:S04]  /*31df0*/  STL.64 [R1+0x458], R22 ;  /* 0x0004581601007387 */ /* 0x0001e80000100a00 */
[----:B0-----:R-:W4:Y:S04]  /*31e00*/  LDL.LU.64 R22, [R1+0x3630] ;  /* 0x0036300001167983 */ /* 0x001f280000300a00 */
[----:B------:R-:W4:Y:S01]  /*31e10*/  LDL.LU.64 R20, [R1+0x3628] ;  /* 0x0036280001147983 */ /* 0x000f220000300a00 */
[----:B---3--:R-:W-:Y:S03]  /*31e20*/  HMMA.16816.F32 R12, R16, R4, R12 ;  /* 0x00000004100c723c */ /* 0x008fe6000000180c */
[----:B--2---:R0:W-:Y:S04]  /*31e30*/  STL.64 [R1+0x35b8], R6 ;  /* 0x0035b80601007387 */ /* 0x0041e80000100a00 */
[----:B------:R-:W2:-:S12]  /*31e40*/  LDL.LU R4, [R1+0x310] ;  /* 0x0003100001047983 */ /* 0x000e980000300800 */
[----:B------:R-:W-:Y:S04]  /*31e50*/  STL.64 [R1+0x460], R12 ;  /* 0x0004600c01007387 */ /* 0x000fe80000100a00 */
[----:B------:R-:W-:Y:S04]  /*31e60*/  STL.64 [R1+0x468], R14 ;  /* 0x0004680e01007387 */ /* 0x000fe80000100a00 */
[----:B------:R-:W2:Y:S04]  /*31e70*/  LDL.LU R5, [R1+0x314] ;  /* 0x0003140001057983 */ /* 0x000ea80000300800 */
[----:B0-----:R-:W2:Y:S04]  /*31e80*/  LDL.LU R6, [R1+0x318] ;  /* 0x0003180001067983 */ /* 0x001ea80000300800 */
[----:B------:R-:W2:Y:S04]  /*31e90*/  LDL.LU R7, [R1+0x31c] ;  /* 0x00031c0001077983 */ /* 0x000ea80000300800 */
[----:B------:R-:W3:Y:S04]  /*31ea0*/  LDL R18, [R1+0x38] ;  /* 0x0000380001127983 */ /* 0x000ee80000100800 */
[----:B------:R-:W3:Y:S01]  /*31eb0*/  LDL R19, [R1+0x3c] ;  /* 0x00003c0001137983 */ /* 0x000ee20000100800 */
[----:B----4-:R-:W-:Y:S01]  /*31ec0*/  HMMA.16816.F32 R8, R20, R26, R8 ;  /* 0x0000001a1408723c */ /* 0x010fe20000001808 */
[----:B------:R-:W-:-:S02]  /*31ed0*/  IMAD.MOV.U32 R0, RZ, RZ, R27 ;  /* 0x000000ffff007224 */ /* 0x000fc400078e001b */
[----:B---3--:R0:W-:Y:S04]  /*31ee0*/  STL.64 [R1+0x3608], R18 ;  /* 0x0036081201007387 */ /* 0x0081e80000100a00 */
[----:B------:R-:W3:Y:S04]  /*31ef0*/  LDL.LU R16, [R1+0x300] ;  /* 0x0003000001107983 */ /* 0x000ee80000300800 */
[----:B------:R-:W3:Y:S04]  /*31f00*/  LDL.LU R17, [R1+0x304] ;  /* 0x0003040001117983 */ /* 0x000ee80000300800 */
[----:B0-----:R-:W3:Y:S04]  /*31f10*/  LDL.LU R18, [R1+0x308] ;  /* 0x0003080001127983 */ /* 0x001ee80000300800 */
[----:B------:R-:W3:Y:S04]  /*31f20*/  LDL.LU R19, [R1+0x30c] ;  /* 0x00030c0001137983 */ /* 0x000ee80000300800 */
[----:B------:R-:W4:Y:S04]  /*31f30*/  LDL.LU R12, [R1+0x2e0] ;  /* 0x0002e000010c7983 */ /* 0x000f280000300800 */
[----:B------:R-:W4:Y:S04]  /*31f40*/  LDL.LU R13, [R1+0x2e4] ;  /* 0x0002e400010d7983 */ /* 0x000f280000300800 */
[----:B------:R-:W4:Y:S04]  /*31f50*/  LDL.LU R14, [R1+0x2e8] ;  /* 0x0002e800010e7983 */ /* 0x000f280000300800 */
[----:B------:R-:W4:Y:S04]  /*31f60*/  LDL.LU R15, [R1+0x2ec] ;  /* 0x0002ec00010f7983 */ /* 0x000f280000300800 */
[----:B------:R0:W-:Y:S04]  /*31f70*/  STL.64 [R1+0x320], R8 ;  /* 0x0003200801007387 */ /* 0x0001e80000100a00 */
[----:B------:R1:W-:Y:S01]  /*31f80*/  STL.64 [R1+0x328], R10 ;  /* 0x0003280a01007387 */ /* 0x0003e20000100a00 */
[----:B0-----:R-:W-:-:S03]  /*31f90*/  IMAD.MOV.U32 R8, RZ, RZ, R26 ;  /* 0x000000ffff087224 */ /* 0x001fc600078e001a */
[----:B-1----:R-:W2:Y:S04]  /*31fa0*/  LDL.LU.64 R10, [R1+0x3620] ;  /* 0x00362000010a7983 */ /* 0x002ea80000300a00 */
[----:B------:R-:W2:Y:S02]  /*31fb0*/  LDL.LU.64 R26, [R1+0x3618] ;  /* 0x00361800011a7983 */ /* 0x000ea40000300a00 */
[----:B--2---:R-:W-:-:S15]  /*31fc0*/  HMMA.16816.F32 R4, R20, R26, R4 ;  /* 0x0000001a1404723c */ /* 0x004fde0000001804 */
[----:B------:R-:W-:-:S04]  /*31fd0*/  NOP ;  /* 0x0000000000007918 */ /* 0x000fc80000000000 */
[----:B------:R0:W-:Y:S04]  /*31fe0*/  STL.64 [R1+0x310], R4 ;  /* 0x0003100401007387 */ /* 0x0001e80000100a00 */
[----:B------:R1:W-:Y:S01]  /*31ff0*/  STL.64 [R1+0x318], R6 ;  /* 0x0003180601007387 */ /* 0x0003e20000100a00 */
[----:B0-----:R-:W-:Y:S02]  /*32000*/  IMAD.MOV.U32 R5, RZ, RZ, R26 ;  /* 0x000000ffff057224 */ /* 0x001fe400078e001a */
[----:B------:R-:W-:Y:S02]  /*32010*/  IMAD.MOV.U32 R4, RZ, RZ, R27 ;  /* 0x000000ffff047224 */ /* 0x000fe400078e001b */
[----:B------:R-:W3:Y:S02]  /*32020*/  LDL.LU.64 R26, [R1+0x3610] ;  /* 0x00361000011a7983 */ /* 0x000ee40000300a00 */
[----:B---3--:R-:W-:Y:S01]  /*32030*/  HMMA.16816.F32 R16, R20, R26, R16 ;  /* 0x0000001a1410723c */ /* 0x008fe20000001810 */
[----:B-1----:R-:W-:-:S02]  /*32040*/  IMAD.MOV.U32 R7, RZ, RZ, R26 ;  /* 0x000000ffff077224 */ /* 0x002fc400078e001a */
[----:B------:R-:W-:-:S15]  /*32050*/  IMAD.MOV.U32 R6, RZ, RZ, R27 ;  /* 0x000000ffff067224 */ /* 0x000fde00078e001b */
[----:B------:R-:W-:Y:S01]  /*32060*/  NOP ;  /* 0x0000000000007918 */ /* 0x000fe20000000000 */
[----:B------:R-:W-:Y:S04]  /*32070*/  STL.64 [R1+0x300], R16 ;  /* 0x0003001001007387 */ /* 0x000fe80000100a00 */
[----:B------:R0:W-:Y:S04]  /*32080*/  STL.64 [R1+0x308], R18 ;  /* 0x0003081201007387 */ /* 0x0001e80000100a00 */
[----:B0-----:R-:W4:Y:S04]  /*32090*/  LDL.LU.64 R18, [R1+0x3608] ;  /* 0x0036080001127983 */ /* 0x001f280000300a00 */
[----:B------:R-:W2:Y:S04]  /*320a0*/  LDL.LU.64 R26, [R1+0x3600] ;  /* 0x00360000011a7983 */ /* 0x000ea80000300a00 */
[----:B------:R-:W2:Y:S04]  /*320b0*/  LDL.LU.64 R24, [R1+0x35f8] ;  /* 0x0035f80001187983 */ /* 0x000ea80000300a00 */
[----:B------:R0:W-:Y:S01]  /*320c0*/  STL.64 [R1+0x3568], R10 ;  /* 0x0035680a01007387 */ /* 0x0001e20000100a00 */
[----:B--2---:R-:W-:Y:S01]  /*320d0*/  HMMA.16816.F32 R24, R20, R10, R24 ;  /* 0x0000000a1418723c */ /* 0x004fe20000001818 */
[----:B0-----:R-:W-:-:S02]  /*320e0*/  IMAD.MOV.U32 R10, RZ, RZ, R7 ;  /* 0x000000ffff0a7224 */ /* 0x001fc400078e0007 */
[----:B------:R-:W-:-:S15]  /*320f0*/  IMAD.MOV.U32 R11, RZ, RZ, R6 ;  /* 0x000000ffff0b7224 */ /* 0x000fde00078e0006 */
[----:B------:R-:W-:Y:S01]  /*32100*/  NOP ;  /* 0x0000000000007918 */ /* 0x000fe20000000000 */
[----:B------:R-:W-:Y:S04]  /*32110*/  STL.64 [R1+0x2f0], R24 ;  /* 0x0002f01801007387 */ /* 0x000fe80000100a00 */
[----:B------:R-:W-:Y:S04]  /*32120*/  STL.64 [R1+0x2f8], R26 ;  /* 0x0002f81a01007387 */ /* 0x000fe80000100a00 */
[----:B------:R0:W-:Y:S02]  /*32130*/  STL.64 [R1+0x3578], R10 ;  /* 0x0035780a01007387 */ /* 0x0001e40000100a00 */
[----:B0-----:R-:W-:-:S02]  /*32140*/  IMAD.MOV.U32 R11, RZ, RZ, R4 ;  /* 0x000000ffff0b7224 */ /* 0x001fc400078e0004 */
[----:B------:R-:W-:Y:S01]  /*32150*/  IMAD.MOV.U32 R10, RZ, RZ, R5 ;  /* 0x000000ffff0a7224 */ /* 0x000fe200078e0005 */
[----:B------:R-:W2:Y:S04]  /*32160*/  LDL.LU R4, [R1+0x2c0] ;  /* 0x0002c00001047983 */ /* 0x000ea80000300800 */
[----:B------:R-:W2:Y:S04]  /*32170*/  LDL.LU R5, [R1+0x2c4] ;  /* 0x0002c40001057983 */ /* 0x000ea80000300800 */
[----:B------:R-:W3:Y:S04]  /*32180*/  LDL.LU R6, [R1+0x2c8] ;  /* 0x0002c80001067983 */ /* 0x000ee80000300800 */
[----:B------:R-:W3:Y:S01]  /*32190*/  LDL.LU R7, [R1+0x2cc] ;  /* 0x0002cc0001077983 */ /* 0x000ee20000300800 */
[----:B----4-:R-:W-:Y:S03]  /*321a0*/  HMMA.16816.F32 R12, R20, R18, R12 ;  /* 0x00000012140c723c */ /* 0x010fe6000000180c */
[----:B---3--:R-:W-:Y:S04]  /*321b0*/  STL.64 [R1+0x35d8], R6 ;  /* 0x0035d80601007387 */ /* 0x008fe80000100a00 */
[----:B--2---:R0:W-:Y:S04]  /*321c0*/  STL.64 [R1+0x35d0], R4 ;  /* 0x0035d00401007387 */ /* 0x0041e80000100a00 */
[----:B0-----:R-:W2:Y:S04]  /*321d0*/  LDL.LU R4, [R1+0x2d0] ;  /* 0x0002d00001047983 */ /* 0x001ea80000300800 */
[----:B------:R-:W2:Y:S04]  /*321e0*/  LDL.LU R5, [R1+0x2d4] ;  /* 0x0002d40001057983 */ /* 0x000ea80000300800 */
[----:B------:R-:W2:Y:S04]  /*321f0*/  LDL.LU R6, [R1+0x2d8] ;  /* 0x0002d80001067983 */ /* 0x000ea80000300800 */
[----:B------:R-:W2:Y:S04]  /*32200*/  LDL.LU R7, [R1+0x2dc] ;  /* 0x0002dc0001077983 */ /* 0x000ea80000300800 */
[----:B------:R-:W3:Y:S04]  /*32210*/  LDL.LU R24, [R1+0x210] ;  /* 0x0002100001187983 */ /* 0x000ee80000300800 */
[----:B------:R-:W3:Y:S04]  /*32220*/  LDL.LU R25, [R1+0x214] ;  /* 0x0002140001197983 */ /* 0x000ee80000300800 */
[----:B------:R-:W4:Y:S04]  /*32230*/  LDL.LU R26, [R1+0x218] ;  /* 0x00021800011a7983 */ /* 0x000f280000300800 */
[----:B------:R-:W4:Y:S04]  /*32240*/  LDL.LU R27, [R1+0x21c] ;  /* 0x00021c00011b7983 */ /* 0x000f280000300800 */
[----:B----4-:R0:W-:Y:S04]  /*32250*/  STL.64 [R1+0x35c8], R26 ;  /* 0x0035c81a01007387 */ /* 0x0101e80000100a00 */
[----:B---3--:R-:W-:Y:S04]  /*32260*/  STL.64 [R1+0x35c0], R24 ;  /* 0x0035c01801007387 */ /* 0x008fe80000100a00 */
[----:B0-----:R-:W3:Y:S04]  /*32270*/  LDL.64 R26, [R1+0x68] ;  /* 0x00006800011a7983 */ /* 0x001ee80000100a00 */
[----:B------:R-:W-:Y:S04]  /*32280*/  STL.64 [R1+0x3590], R10 ;  /* 0x0035900a01007387 */ /* 0x000fe80000100a00 */
[----:B------:R-:W-:Y:S04]  /*32290*/  STL.64 [R1+0x2e0], R12 ;  /* 0x0002e00c01007387 */ /* 0x000fe80000100a00 */
[----:B------:R0:W-:Y:S04]  /*322a0*/  STL.64 [R1+0x2e8], R14 ;  /* 0x0002e80e01007387 */ /* 0x0001e80000100a00 */
[----:B0-----:R-:W2:Y:S04]  /*322b0*/  LDL.LU.64 R14, [R1+0x35f0] ;  /* 0x0035f000010e7983 */ /* 0x001ea80000300a00 */
[----:B------:R0:W-:Y:S04]  /*322c0*/  STL.64 [R1+0x3570], R18 ;  /* 0x0035701201007387 */ /* 0x0001e80000100a00 */
[----:B------:R-:W4:Y:S01]  /*322d0*/  LDL.LU R16, [R1+0x160] ;  /* 0x0001600001107983 */ /* 0x000f220000300800 */
[----:B------:R-:W-:-:S03]  /*322e0*/  IMAD.MOV.U32 R17, RZ, RZ, R2 ;  /* 0x000000ffff117224 */ /* 0x000fc600078e0002 */
[----:B------:R-:W2:Y:S01]  /*322f0*/  LDL.LU R2, [R1+0x35e8] ;  /* 0x0035e80001027983 */ /* 0x000ea20000300800 */
[----:B0-----:R-:W-:Y:S02]  /*32300*/  IMAD.MOV.U32 R18, RZ, RZ, R3 ;  /* 0x000000ffff127224 */ /* 0x001fe400078e0003 */
[----:B------:R-:W-:Y:S01]  /*32310*/  IMAD.MOV.U32 R19, RZ, RZ, R28 ;  /* 0x000000ffff137224 */ /* 0x000fe200078e001c */
[----:B------:R-:W2:Y:S04]  /*32320*/  LDL.LU R3, [R1+0x35e4] ;  /* 0x0035e40001037983 */ /* 0x000ea80000300800 */
[----:B------:R-:W2:Y:S04]  /*32330*/  LDL.LU R28, [R1+0x35e0] ;  /* 0x0035e000011c7983 */ /* 0x000ea80000300800 */
[----:B------:R-:W-:Y:S04]  /*32340*/  STL.64 [R1+0x3588], R18 ;  /* 0x0035881201007387 */ /* 0x000fe80000100a00 */
[----:B----4-:R0:W-:Y:S04]  /*32350*/  STL.64 [R1+0x3580], R16 ;  /* 0x0035801001007387 */ /* 0x0101e80000100a00 */
[----:B0-----:R-:W4:Y:S04]  /*32360*/  LDL.LU R16, [R1+0x170] ;  /* 0x0001700001107983 */ /* 0x001f280000300800 */
[----:B------:R-:W4:Y:S04]  /*32370*/  LDL.LU R17, [R1+0x174] ;  /* 0x0001740001117983 */ /* 0x000f280000300800 */
[----:B------:R-:W3:Y:S04]  /*32380*/  LDL.LU R18, [R1+0x178] ;  /* 0x0001780001127983 */ /* 0x000ee80000300800 */
[----:B------:R-:W3:Y:S01]  /*32390*/  LDL.LU R19, [R1+0x17c] ;  /* 0x00017c0001137983 */ /* 0x000ee20000300800 */
[----:B--2---:R-:W-:Y:S03]  /*323a0*/  HMMA.16816.F32 R4, R20, R14, R4 ;  /* 0x0000000e1404723c */ /* 0x004fe60000001804 */
[----:B---3--:R0:W-:Y:S04]  /*323b0*/  STL.64 [R1+0x35a0], R18 ;  /* 0x0035a01201007387 */ /* 0x0081e80000100a00 */
[----:B----4-:R1:W-:Y:S01]  /*323c0*/  STL.64 [R1+0x3598], R16 ;  /* 0x0035981001007387 */ /* 0x0103e20000100a00 */
[----:B0-----:R-:W-:-:S03]  /*323d0*/  MOV R18, R3 ;  /* 0x0000000300127202 */ /* 0x001fc60000000f00 */
[----:B-1----:R-:W2:Y:S01]  /*323e0*/  LDL.LU R16, [R1+0x180] ;  /* 0x0001800001107983 */ /* 0x002ea20000300800 */
[----:B------:R-:W-:-:S07]  /*323f0*/  IMAD.MOV.U32 R19, RZ, RZ, R2 ;  /* 0x000000ffff137224 */ /* 0x000fce00078e0002 */
[----:B------:R-:W-:Y:S01]  /*32400*/  IMAD.MOV.U32 R3, RZ, RZ, R6 ;  /* 0x000000ffff037224 */ /* 0x000fe200078e0006 */
[----:B------:R0:W-:Y:S01]  /*32410*/  STL.64 [R1+0x2d0], R4 ;  /* 0x0002d00401007387 */ /* 0x0001e20000100a00 */
[----:B------:R-:W-:-:S03]  /*32420*/  IMAD.MOV.U32 R2, RZ, RZ, R7 ;  /* 0x000000ffff027224 */ /* 0x000fc600078e0007 */
[----:B------:R-:W3:Y:S04]  /*32430*/  LDL.LU.64 R6, [R1+0x35d8] ;  /* 0x0035d80001067983 */ /* 0x000ee80000300a00 */
[----:B0-----:R-:W3:Y:S01]  /*32440*/  LDL.LU.64 R4, [R1+0x35d0] ;  /* 0x0035d00001047983 */ /* 0x001ee20000300a00 */
[----:B------:R-:W-:-:S03]  /*32450*/  IMAD.MOV.U32 R11, RZ, RZ, R0 ;  /* 0x000000ffff0b7224 */ /* 0x000fc600078e0000 */
[----:B------:R0:W-:Y:S04]  /*32460*/  STL [R1+0x34bc], R2 ;  /* 0x0034bc0201007387 */ /* 0x0001e80000100800 */
[----:B------:R-:W-:Y:S01]  /*32470*/  STL [R1+0x32e8], R3 ;  /* 0x0032e80301007387 */ /* 0x000fe20000100800 */
[----:B------:R-:W-:Y:S02]  /*32480*/  IMAD.MOV.U32 R0, RZ, RZ, R27 ;  /* 0x000000ffff007224 */ /* 0x000fe400078e001b */
[----:B------:R-:W-:Y:S02]  /*32490*/  IMAD.MOV.U32 R17, RZ, RZ, R28 ;  /* 0x000000ffff117224 */ /* 0x000fe400078e001c */
[----:B0-----:R-:W-:Y:S01]  /*324a0*/  IMAD.MOV.U32 R2, RZ, RZ, R26 ;  /* 0x000000ffff027224 */ /* 0x001fe200078e001a */
[----:B---3--:R-:W-:Y:S01]  /*324b0*/  HMMA.16816.F32 R4, R20, R26, R4 ;  /* 0x0000001a1404723c */ /* 0x008fe20000001804 */
[----:B------:R-:W3:Y:S04]  /*324c0*/  LDL.LU.64 R26, [R1+0x35c8] ;  /* 0x0035c800011a7983 */ /* 0x000ee80000300a00 */
[----:B------:R-:W3:-:S14]  /*324d0*/  LDL.LU.64 R24, [R1+0x35c0] ;  /* 0x0035c00001187983 */ /* 0x000edc0000300a00 */
[----:B------:R-:W-:Y:S04]  /*324e0*/  STL.64 [R1+0x2c0], R4 ;  /* 0x0002c00401007387 */ /* 0x000fe80000100a00 */
[----:B------:R0:W-:Y:S01]  /*324f0*/  STL [R1+0x2c8], R6 ;  /* 0x0002c80601007387 */ /* 0x0001e20000100800 */
[----:B------:R-:W-:-:S03]  /*32500*/  IMAD.MOV.U32 R28, RZ, RZ, R7 ;  /* 0x000000ffff1c7224 */ /* 0x000fc600078e0007 */
[----:B0-----:R-:W3:Y:S04]  /*32510*/  LDL.LU.64 R6, [R1+0x35b8] ;  /* 0x0035b80001067983 */ /* 0x001ee80000300a00 */
[----:B------:R-:W-:Y:S01]  /*32520*/  STL [R1+0x34c0], R28 ;  /* 0x0034c01c01007387 */ /* 0x000fe20000100800 */
[----:B---3--:R-:W-:Y:S03]  /*32530*/  HMMA.16816.F32 R20, R20, R6, R24 ;  /* 0x000000061414723c */ /* 0x008fe60000001818 */
[----:B------:R-:W2:Y:S04]  /*32540*/  LDL.LU.64 R26, [R1+0x35b0] ;  /* 0x0035b000011a7983 */ /* 0x000ea80000300a00 */
[----:B------:R-:W2:Y:S04]  /*32550*/  LDL.LU.64 R24, [R1+0x35a8] ;  /* 0x0035a80001187983 */ /* 0x000ea80000300a00 */
[----:B------:R0:W-:Y:S04]  /*32560*/  STL.64 [R1+0x3548], R6 ;  /* 0x0035480601007387 */ /* 0x0001e80000100a00 */
[----:B------:R-:W3:Y:S04]  /*32570*/  LDL.LU R4, [R1+0x140] ;  /* 0x0001400001047983 */ /* 0x000ee80000300800 */
[----:B------:R-:W-:Y:S04]  /*32580*/  STL.64 [R1+0x210], R20 ;  /* 0x0002101401007387 */ /* 0x000fe80000100a00 */
[----:B------:R1:W-:Y:S04]  /*32590*/  STL.64 [R1+0x218], R22 ;  /* 0x0002181601007387 */ /* 0x0003e80000100a00 */
[----:B------:R-:W3:Y:S04]  /*325a0*/  LDL.LU R5, [R1+0x144] ;  /* 0x0001440001057983 */ /* 0x000ee80000300800 */
[----:B0-----:R-:W3:Y:S04]  /*325b0*/  LDL.LU R6, [R1+0x148] ;  /* 0x0001480001067983 */ /* 0x001ee80000300800 */
[----:B------:R-:W3:Y:S04]  /*325c0*/  LDL.LU R7, [R1+0x14c] ;  /* 0x00014c0001077983 */ /* 0x000ee80000300800 */
[----:B-1----:R-:W4:Y:S01]  /*325d0*/  LDL R23, [R1+0x17f8] ;  /* 0x0017f80001177983 */ /* 0x002f220000100800 */
[----:B------:R-:W-:-:S07]  /*325e0*/  IMAD.MOV.U32 R10, RZ, RZ, R8 ;  /* 0x000000ffff0a7224 */ /* 0x000fce00078e0008 */
[C---:B--2---:R-:W-:Y:S01]  /*325f0*/  HMMA.16816.F32 R8, R24.reuse, R10, R16 ;  /* 0x0000000a1808723c */ /* 0x044fe20000001810 */
[----:B----4-:R0:W-:Y:S04]  /*32600*/  STL [R1+0x3560], R23 ;  /* 0x0035601701007387 */ /* 0x0101e80000100800 */
[----:B------:R-:W2:Y:S04]  /*32610*/  LDL.LU R20, [R1+0x150] ;  /* 0x0001500001147983 */ /* 0x000ea80000300800 */
[----:B------:R-:W2:Y:S04]  /*32620*/  LDL.LU R21, [R1+0x154] ;  /* 0x0001540001157983 */ /* 0x000ea80000300800 */
[----:B------:R-:W2:Y:S04]  /*32630*/  LDL.LU R22, [R1+0x158] ;  /* 0x0001580001167983 */ /* 0x000ea80000300800 */
[----:B0-----:R-:W2:Y:S04]  /*32640*/  LDL.LU R23, [R1+0x15c] ;  /* 0x00015c0001177983 */ /* 0x001ea80000300800 */
[----:B------:R-:W4:Y:S04]  /*32650*/  LDL.LU.64 R18, [R1+0x35a0] ;  /* 0x0035a00001127983 */ /* 0x000f280000300a00 */
[----:B------:R-:W4:Y:S04]  /*32660*/  LDL.LU.64 R16, [R1+0x3598] ;  /* 0x0035980001107983 */ /* 0x000f280000300a00 */
[----:B------:R-:W-:Y:S04]  /*32670*/  STL.64 [R1+0x180], R8 ;  /* 0x0001800801007387 */ /* 0x000fe80000100a00 */
[----:B------:R0:W-:Y:S04]  /*32680*/  STL.64 [R1+0x188], R10 ;  /* 0x0001880a01007387 */ /* 0x0001e80000100a00 */
[----:B0-----:R-:W4:Y:S02]  /*32690*/  LDL.LU.64 R10, [R1+0x3590] ;  /* 0x00359000010a7983 */ /* 0x001f240000300a00 */
[----:B----4-:R-:W-:Y:S02]  /*326a0*/  HMMA.16816.F32 R8, R24, R10, R16 ;  /* 0x0000000a1808723c */ /* 0x010fe40000001810 */
[----:B------:R-:W4:Y:S04]  /*326b0*/  LDL.LU.64 R18, [R1+0x3588] ;  /* 0x0035880001127983 */ /* 0x000f280000300a00 */
[----:B------:R-:W4:-:S13]  /*326c0*/  LDL.LU.64 R16, [R1+0x3580] ;  /* 0x0035800001107983 */ /* 0x000f1a0000300a00 */
[----:B------:R-:W-:Y:S04]  /*326d0*/  STL.64 [R1+0x170], R8 ;  /* 0x0001700801007387 */ /* 0x000fe80000100a00 */
[----:B------:R0:W-:Y:S04]  /*326e0*/  STL.64 [R1+0x178], R10 ;  /* 0x0001780a01007387 */ /* 0x0001e80000100a00 */
[----:B0-----:R-:W4:Y:S02]  /*326f0*/  LDL.LU.64 R10, [R1+0x3578] ;  /* 0x00357800010a7983 */ /* 0x001f240000300a00 */
[----:B----4-:R-:W-:Y:S02]  /*32700*/  HMMA.16816.F32 R8, R24, R10, R16 ;  /* 0x0000000a1808723c */ /* 0x010fe40000001810 */
[----:B------:R-:W3:-:S15]  /*32710*/  LDL.LU.64 R18, [R1+0x3570] ;  /* 0x0035700001127983 */ /* 0x000ede0000300a00 */
[----:B------:R-:W-:Y:S02]  /*32720*/  NOP ;  /* 0x0000000000007918 */ /* 0x000fe40000000000 */
[----:B------:R-:W-:Y:S04]  /*32730*/  STL.64 [R1+0x160], R8 ;  /* 0x0001600801007387 */ /* 0x000fe80000100a00 */
[----:B------:R0:W-:Y:S04]  /*32740*/  STL.64 [R1+0x168], R10 ;  /* 0x0001680a01007387 */ /* 0x0001e80000100a00 */
[----:B0-----:R-:W2:Y:S01]  /*32750*/  LDL.LU.64 R10, [R1+0x3568] ;  /* 0x00356800010a7983 */ /* 0x001ea20000300a00 */
[C---:B---3--:R-:W-:Y:S08]  /*32760*/  HMMA.16816.F32 R4, R24.reuse, R18, R4 ;  /* 0x000000121804723c */ /* 0x048ff00000001804 */
[----:B--2---:R-:W-:Y:S01]  /*32770*/  HMMA.16816.F32 R20, R24, R10, R20 ;  /* 0x0000000a1814723c */ /* 0x004fe20000001814 */
[----:B------:R-:W-:-:S15]  /*32780*/  STL.64 [R1+0x3508], R10 ;  /* 0x0035080a01007387 */ /* 0x000fde0000100a00 */
[----:B------:R-:W-:-:S03]  /*32790*/  NOP ;  /* 0x0000000000007918 */ /* 0x000fc60000000000 */
[----:B------:R-:W-:Y:S04]  /*327a0*/  STL.64 [R1+0x150], R20 ;  /* 0x0001501401007387 */ /* 0x000fe80000100a00 */
[----:B------:R-:W-:Y:S04]  /*327b0*/  STL.64 [R1+0x158], R22 ;  /* 0x0001581601007387 */ /* 0x000fe80000100a00 */
[----:B------:R0:W-:Y:S04]  /*327c0*/  STL.64 [R1+0x34e0], R18 ;  /* 0x0034e01201007387 */ /* 0x0001e80000100a00 */
[----:B------:R-:W2:Y:S04]  /*327d0*/  LDL.LU R16, [R1+0xd0] ;  /* 0x0000d00001107983 */ /* 0x000ea80000300800 */
[----:B------:R-:W-:Y:S04]  /*327e0*/  STL.64 [R1+0x140], R4 ;  /* 0x0001400401007387 */ /* 0x000fe80000100a00 */
[----:B------:R-:W-:Y:S04]  /*327f0*/  STL.64 [R1+0x148], R6 ;  /* 0x0001480601007387 */ /* 0x000fe80000100a00 */
[----:B------:R-:W2:Y:S04]  /*32800*/  LDL.LU R17, [R1+0xd4] ;  /* 0x0000d40001117983 */ /* 0x000ea80000300800 */
[----:B0-----:R-:W3:Y:S04]  /*32810*/  LDL.LU R18, [R1+0xd8] ;  /* 0x0000d80001127983 */ /* 0x001ee80000300800 */
[----:B------:R-:W3:Y:S04]  /*32820*/  LDL.LU R19, [R1+0xdc] ;  /* 0x0000dc0001137983 */ /* 0x000ee80000300800 */
[----:B------:R-:W4:Y:S04]  /*32830*/  LDL.LU R20, [R1+0x130] ;  /* 0x0001300001147983 */ /* 0x000f280000300800 */
[----:B------:R-:W4:Y:S04]  /*32840*/  LDL.LU R21, [R1+0x134] ;  /* 0x0001340001157983 */ /* 0x000f280000300800 */
[----:B------:R-:W4:Y:S04]  /*32850*/  LDL.LU R22, [R1+0x138] ;  /* 0x0001380001167983 */ /* 0x000f280000300800 */
[----:B------:R-:W4:Y:S04]  /*32860*/  LDL.LU R23, [R1+0x13c] ;  /* 0x00013c0001177983 */ /* 0x000f280000300800 */
[----:B------:R-:W2:Y:S04]  /*32870*/  LDL.LU R8, [R1+0xf0] ;  /* 0x0000f00001087983 */ /* 0x000ea80000300800 */
[----:B------:R-:W2:Y:S04]  /*32880*/  LDL.LU R9, [R1+0xf4] ;  /* 0x0000f40001097983 */ /* 0x000ea80000300800 */
[----:B------:R-:W2:Y:S04]  /*32890*/  LDL.LU R10, [R1+0xf8] ;  /* 0x0000f800010a7983 */ /* 0x000ea80000300800 */
[----:B------:R-:W2:Y:S04]  /*328a0*/  LDL.LU R11, [R1+0xfc] ;  /* 0x0000fc00010b7983 */ /* 0x000ea80000300800 */
[----:B--2---:R-:W-:Y:S04]  /*328b0*/  STL.64 [R1+0x3518], R10 ;  /* 0x0035180a01007387 */ /* 0x004fe80000100a00 */
[----:B------:R0:W-:Y:S04]  /*328c0*/  STL.64 [R1+0x3510], R8 ;  /* 0x0035100801007387 */ /* 0x0001e80000100a00 */
[----:B0-----:R-:W2:Y:S04]  /*328d0*/  LDL.LU R8, [R1+0x100] ;  /* 0x0001000001087983 */ /* 0x001ea80000300800 */
        /* <DEDUP_REMOVED lines=15> */
[----:B---3--:R0:W-:Y:S04]  /*329d0*/  STL.64 [R1+0x34f0], R18 ;  /* 0x0034f01201007387 */ /* 0x0081e80000100a00 */
[----:B------:R-:W-:Y:S04]  /*329e0*/  STL.64 [R1+0x34e8], R16 ;  /* 0x0034e81001007387 */ /* 0x000fe80000100a00 */
[----:B0-----:R-:W3:Y:S01]  /*329f0*/  LDL.64 R18, [R1+0x8] ;  /* 0x0000080001127983 */ /* 0x001ee20000100a00 */
[----:B----4-:R-:W-:Y:S03]  /*32a00*/  HMMA.16816.F32 R20, R24, R14, R20 ;  /* 0x0000000e1814723c */ /* 0x010fe60000001814 */
[----:B---3--:R0:W-:Y:S04]  /*32a10*/  STL.64 [R1+0x3500], R18 ;  /* 0x0035001201007387 */ /* 0x0081e80000100a00 */
[----:B0-----:R-:W3:Y:S01]  /*32a20*/  LDL.64 R18, [R1+0x18] ;  /* 0x0000180001127983 */ /* 0x001ee20000100a00 */
[----:B------:R-:W-:-:S02]  /*32a30*/  IMAD.MOV.U32 R6, RZ, RZ, R2 ;  /* 0x000000ffff067224 */ /* 0x000fc400078e0002 */
[----:B------:R-:W-:Y:S01]  /*32a40*/  IMAD.MOV.U32 R7, RZ, RZ, R0 ;  /* 0x000000ffff077224 */ /* 0x000fe200078e0000 */
[----:B---3--:R0:W-:Y:S04]  /*32a50*/  STL.64 [R1+0x3520], R18 ;  /* 0x0035201201007387 */ /* 0x0081e80000100a00 */
[----:B0-----:R-:W3:Y:S04]  /*32a60*/  LDL.64 R18, [R1+0x28] ;  /* 0x0000280001127983 */ /* 0x001ee80000100a00 */
[----:B------:R0:W-:Y:S04]  /*32a70*/  STL.64 [R1+0x130], R20 ;  /* 0x0001301401007387 */ /* 0x0001e80000100a00 */
[----:B------:R1:W-:Y:S01]  /*32a80*/  STL.64 [R1+0x138], R22 ;  /* 0x0001381601007387 */ /* 0x0003e20000100a00 */
[----:B0-----:R-:W-:-:S03]  /*32a90*/  IMAD.MOV.U32 R20, RZ, RZ, R15 ;  /* 0x000000ffff147224 */ /* 0x001fc600078e000f */
[----:B-1----:R-:W4:Y:S04]  /*32aa0*/  LDL.LU R23, [R1+0x3560] ;  /* 0x0035600001177983 */ /* 0x002f280000300800 */
[----:B------:R-:W3:Y:S01]  /*32ab0*/  LDL R15, [R1+0x17fc] ;  /* 0x0017fc00010f7983 */ /* 0x000ee20000100800 */
[C---:B--2---:R-:W-:Y:S01]  /*32ac0*/  HMMA.16816.F32 R4, R24.reuse, R6, R8 ;  /* 0x000000061804723c */ /* 0x044fe20000001808 */
[----:B------:R-:W-:Y:S02]  /*32ad0*/  IMAD.MOV.U32 R21, RZ, RZ, R14 ;  /* 0x000000ffff157224 */ /* 0x000fe400078e000e */
[----:B---3--:R0:W-:Y:S04]  /*32ae0*/  STL [R1+0x34f8], R15 ;  /* 0x0034f80f01007387 */ /* 0x0081e80000100800 */
[----:B------:R-:W2:Y:S04]  /*32af0*/  LDL.LU R12, [R1+0xe0] ;  /* 0x0000e000010c7983 */ /* 0x000ea80000300800 */
[----:B------:R-:W2:Y:S04]  /*32b00*/  LDL.LU R13, [R1+0xe4] ;  /* 0x0000e400010d7983 */ /* 0x000ea80000300800 */
[----:B------:R-:W2:Y:S04]  /*32b10*/  LDL.LU R14, [R1+0xe8] ;  /* 0x0000e800010e7983 */ /* 0x000ea80000300800 */
[----:B0-----:R-:W2:Y:S04]  /*32b20*/  LDL.LU R15, [R1+0xec] ;  /* 0x0000ec00010f7983 */ /* 0x001ea80000300800 */
[----:B----4-:R-:W-:Y:S04]  /*32b30*/  STL [R1+0x34d8], R23 ;  /* 0x0034d81701007387 */ /* 0x010fe80000100800 */
[----:B------:R0:W-:Y:S04]  /*32b40*/  STL.64 [R1+0x34d0], R20 ;  /* 0x0034d01401007387 */ /* 0x0001e80000100a00 */
[----:B0-----:R-:W3:Y:S04]  /*32b50*/  LDL.LU R20, [R1+0x200] ;  /* 0x0002000001147983 */ /* 0x001ee80000300800 */
[----:B------:R-:W3:Y:S04]  /*32b60*/  LDL.LU R21, [R1+0x204] ;  /* 0x0002040001157983 */ /* 0x000ee80000300800 */
[----:B------:R-:W3:Y:S04]  /*32b70*/  LDL.LU R22, [R1+0x208] ;  /* 0x0002080001167983 */ /* 0x000ee80000300800 */
[----:B------:R-:W3:Y:S04]  /*32b80*/  LDL.LU R23, [R1+0x20c] ;  /* 0x00020c0001177983 */ /* 0x000ee80000300800 */
[----:B------:R-:W4:Y:S04]  /*32b90*/  LDL.LU.64 R10, [R1+0x3558] ;  /* 0x00355800010a7983 */ /* 0x000f280000300a00 */
[----:B------:R-:W4:Y:S04]  /*32ba0*/  LDL.LU.64 R8, [R1+0x3550] ;  /* 0x0035500001087983 */ /* 0x000f280000300a00 */
[----:B------:R-:W-:Y:S04]  /*32bb0*/  STL.64 [R1+0x120], R4 ;  /* 0x0001200401007387 */ /* 0x000fe80000100a00 */
[----:B------:R0:W-:Y:S04]  /*32bc0*/  STL.64 [R1+0x128], R6 ;  /* 0x0001280601007387 */ /* 0x0001e80000100a00 */
[----:B0-----:R-:W4:Y:S02]  /*32bd0*/  LDL.LU.64 R6, [R1+0x3548] ;  /* 0x0035480001067983 */ /* 0x001f240000300a00 */
[----:B----4-:R-:W-:Y:S02]  /*32be0*/  HMMA.16816.F32 R24, R24, R6, R8 ;  /* 0x000000061818723c */ /* 0x010fe40000001808 */
[----:B------:R-:W4:Y:S04]  /*32bf0*/  LDL.LU.64 R10, [R1+0x3540] ;  /* 0x00354000010a7983 */ /* 0x000f280000300a00 */
[----:B------:R-:W4:Y:S01]  /*32c00*/  LDL.LU.64 R8, [R1+0x3538] ;  /* 0x0035380001087983 */ /* 0x000f220000300a00 */
[----:B------:R-:W-:-:S03]  /*32c10*/  IMAD.MOV.U32 R3, RZ, RZ, R7 ;  /* 0x000000ffff037224 */ /* 0x000fc600078e0007 */
[----:B------:R-:W4:Y:S09]  /*32c20*/  LDL.LU.64 R6, [R1+0x3530] ;  /* 0x0035300001067983 */ /* 0x000f320000300a00 */
[----:B------:R-:W-:Y:S04]  /*32c30*/  STL.64 [R1+0xb0], R24 ;  /* 0x0000b01801007387 */ /* 0x000fe80000100a00 */
[----:B------:R0:W-:Y:S04]  /*32c40*/  STL.64 [R1+0xb8], R26 ;  /* 0x0000b81a01007387 */ /* 0x0001e80000100a00 */
[----:B------:R-:W4:Y:S04]  /*32c50*/  LDL.LU.64 R4, [R1+0x3528] ;  /* 0x0035280001047983 */ /* 0x000f280000300a00 */
[----:B0-----:R-:W2:Y:S01]  /*32c60*/  LDL.64 R26, [R1+0x68] ;  /* 0x00006800011a7983 */ /* 0x001ea20000100a00 */
[----:B------:R-:W-:-:S02]  /*32c70*/  IMAD.MOV.U32 R2, RZ, RZ, R18 ;  /* 0x000000ffff027224 */ /* 0x000fc400078e0012 */
[----:B------:R-:W-:Y:S01]  /*32c80*/  IMAD.MOV.U32 R0, RZ, RZ, R19 ;  /* 0x000000ffff007224 */ /* 0x000fe200078e0013 */
[----:B----4-:R-:W-:Y:S01]  /*32c90*/  HMMA.16816.F32 R8, R4, R18, R8 ;  /* 0x000000120408723c */ /* 0x010fe20000001808 */
[----:B--2---:R0:W-:Y:S04]  /*32ca0*/  STL.64 [R1+0x34c8], R26 ;  /* 0x0034c81a01007387 */ /* 0x0041e80000100a00 */
[----:B------:R-:W2:Y:S04]  /*32cb0*/  LDL.LU R24, [R1+0x2b0] ;  /* 0x0002b00001187983 */ /* 0x000ea80000300800 */
[----:B------:R-:W2:Y:S04]  /*32cc0*/  LDL.LU R25, [R1+0x2b4] ;  /* 0x0002b40001197983 */ /* 0x000ea80000300800 */
[----:B0-----:R-:W2:Y:S04]  /*32cd0*/  LDL.LU R26, [R1+0x2b8] ;  /* 0x0002b800011a7983 */ /* 0x001ea80000300800 */
[----:B------:R-:W4:Y:S01]  /*32ce0*/  LDL.LU.64 R18, [R1+0x3520] ;  /* 0x0035200001127983 */ /* 0x000f220000300a00 */
[----:B------:R-:W-:-:S03]  /*32cf0*/  IMAD.MOV.U32 R27, RZ, RZ, R29 ;  /* 0x000000ffff1b7224 */ /* 0x000fc600078e001d */
[----:B------:R-:W-:Y:S04]  /*32d00*/  STL.64 [R1+0x100], R8 ;  /* 0x0001000801007387 */ /* 0x000fe80000100a00 */
[----:B------:R0:W-:Y:S01]  /*32d10*/  STL [R1+0x108], R10 ;  /* 0x0001080a01007387 */ /* 0x0001e20000100800 */
[----:B------:R-:W-:-:S03]  /*32d20*/  IMAD.MOV.U32 R29, RZ, RZ, R11 ;  /* 0x000000ffff1d7224 */ /* 0x000fc600078e000b */
[----:B0-----:R-:W4:Y:S04]  /*32d30*/  LDL.LU.64 R10, [R1+0x3518] ;  /* 0x00351800010a7983 */ /* 0x001f280000300a00 */
[----:B------:R-:W4:Y:S04]  /*32d40*/  LDL.LU.64 R8, [R1+0x3510] ;  /* 0x0035100001087983 */ /* 0x000f280000300a00 */
[----:B------:R-:W-:Y:S04]  /*32d50*/  STL [R1+0x34c4], R2 ;  /* 0x0034c40201007387 */ /* 0x000fe80000100800 */
[----:B------:R-:W-:Y:S01]  /*32d60*/  STL [R1+0x3178], R29 ;  /* 0x0031781d01007387 */ /* 0x000fe20000100800 */
[----:B----4-:R-:W-:-:S15]  /*32d70*/  HMMA.16816.F32 R8, R4, R18, R8 ;  /* 0x000000120408723c */ /* 0x010fde0000001808 */
[----:B------:R-:W-:-:S04]  /*32d80*/  NOP ;  /* 0x0000000000007918 */ /* 0x000fc80000000000 */
[----:B------:R0:W-:Y:S04]  /*32d90*/  STL.64 [R1+0xf0], R8 ;  /* 0x0000f00801007387 */ /* 0x0001e80000100a00 */
[----:B------:R1:W-:Y:S01]  /*32da0*/  STL.64 [R1+0xf8], R10 ;  /* 0x0000f80a01007387 */ /* 0x0003e20000100a00 */
[----:B0-----:R-:W-:-:S03]  /*32db0*/  IMAD.MOV.U32 R9, RZ, RZ, R18 ;  /* 0x000000ffff097224 */ /* 0x001fc600078e0012 */
[----:B-1----:R-:W4:Y:S01]  /*32dc0*/  LDL.LU.64 R10, [R1+0x3508] ;  /* 0x00350800010a7983 */ /* 0x002f220000300a00 */
[----:B------:R-:W-:-:S03]  /*32dd0*/  IMAD.MOV.U32 R8, RZ, RZ, R19 ;  /* 0x000000ffff087224 */ /* 0x000fc600078e0013 */
[----:B------:R-:W2:Y:S02]  /*32de0*/  LDL.LU.64 R18, [R1+0x3500] ;  /* 0x0035000001127983 */ /* 0x000ea40000300a00 */
[----:B--2---:R-:W-:Y:S01]  /*32df0*/  HMMA.16816.F32 R12, R4, R18, R12 ;  /* 0x00000012040c723c */ /* 0x004fe2000000180c */
[----:B------:R-:W-:Y:S02]  /*32e00*/  IMAD.MOV.U32 R2, RZ, RZ, R18 ;  /* 0x000000ffff027224 */ /* 0x000fe400078e0012 */
[----:B------:R-:W-:-:S15]  /*32e10*/  IMAD.MOV.U32 R28, RZ, RZ, R19 ;  /* 0x000000ffff1c7224 */ /* 0x000fde00078e0013 */
[----:B------:R-:W-:Y:S01]  /*32e20*/  NOP ;  /* 0x0000000000007918 */ /* 0x000fe20000000000 */
[----:B------:R-:W-:Y:S04]  /*32e30*/  STL.64 [R1+0xe0], R12 ;  /* 0x0000e00c01007387 */ /* 0x000fe80000100a00 */
[----:B------:R0:W-:Y:S04]  /*32e40*/  STL.64 [R1+0xe8], R14 ;  /* 0x0000e80e01007387 */ /* 0x0001e80000100a00 */
[----:B0-----:R-:W2:Y:S04]  /*32e50*/  LDL.LU R15, [R1+0x34f8] ;  /* 0x0034f800010f7983 */ /* 0x001ea80000300800 */
[----:B------:R-:W4:Y:S04]  /*32e60*/  LDL.LU.64 R18, [R1+0x34f0] ;  /* 0x0034f00001127983 */ /* 0x000f280000300a00 */
[----:B------:R-:W4:Y:S04]  /*32e70*/  LDL.LU.64 R16, [R1+0x34e8] ;  /* 0x0034e80001107983 */ /* 0x000f280000300a00 */
[----:B--2---:R-:W-:Y:S01]  /*32e80*/  LDSM.16.MT88.4 R12, [R15+UR5+0x1080] ;  /* 0x001080050f0c783b */ /* 0x004fe20008004200 */
[----:B----4-:R-:W-:-:S15]  /*32e90*/  HMMA.16816.F32 R16, R4, R10, R16 ;  /* 0x0000000a0410723c */ /* 0x010fde0000001810 */
[----:B------:R-:W-:-:S04]  /*32ea0*/  NOP ;  /* 0x0000000000007918 */ /* 0x000fc80000000000 */
[----:B------:R-:W-:Y:S04]  /*32eb0*/  STL.64 [R1+0xd0], R16 ;  /* 0x0000d01001007387 */ /* 0x000fe80000100a00 */
[----:B------:R0:W-:Y:S01]  /*32ec0*/  STL [R1+0xd8], R18 ;  /* 0x0000d81201007387 */ /* 0x0001e20000100800 */
[----:B------:R-:W-:-:S03]  /*32ed0*/  MOV R29, R19 ;  /* 0x00000013001d7202 */ /* 0x000fc60000000f00 */
[----:B0-----:R-:W3:Y:S04]  /*32ee0*/  LDL.LU.64 R18, [R1+0x34e0] ;  /* 0x0034e00001127983 */ /* 0x001ee80000300a00 */
[----:B------:R0:W-:Y:S04]  /*32ef0*/  STL.64 [R1+0x3480], R10 ;  /* 0x0034800a01007387 */ /* 0x0001e80000100a00 */
[----:B0-----:R-:W2:Y:S04]  /*32f00*/  LDL R11, [R1+0x17f4] ;  /* 0x0017f400010b7983 */ /* 0x001ea80000100800 */
[----:B------:R-:W-:Y:S01]  /*32f10*/  STL [R1+0x31e0], R29 ;  /* 0x0031e01d01007387 */ /* 0x000fe20000100800 */
[----:B---3--:R-:W-:Y:S03]  /*32f20*/  HMMA.16816.F32 R16, R4, R18, R20 ;  /* 0x000000120410723c */ /* 0x008fe60000001814 */
[----:B------:R-:W3:Y:S04]  /*32f30*/  LDL.LU R23, [R1+0x34d8] ;  /* 0x0034d80001177983 */ /* 0x000ee80000300800 */
[----:B------:R-:W4:-:S12]  /*32f40*/  LDL.LU.64 R20, [R1+0x34d0] ;  /* 0x0034d00001147983 */ /* 0x000f180000300a00 */
[----:B------:R-:W-:Y:S04]  /*32f50*/  STL.64 [R1+0x200], R16 ;  /* 0x0002001001007387 */ /* 0x000fe80000100a00 */
[----:B------:R-:W-:Y:S04]  /*32f60*/  STL.64 [R1+0x208], R18 ;  /* 0x0002081201007387 */ /* 0x000fe80000100a00 */
[----:B---3--:R-:W0:Y:S04]  /*32f70*/  LDSM.16.MT88.4 R16, [R23+UR5+0x1000] ;  /* 0x001000051710783b */ /* 0x008e280008004200 */
[----:B0-----:R4:W-:Y:S02]  /*32f80*/  STL.64 [R1+0x3438], R18 ;  /* 0x0034381201007387 */ /* 0x0019e40000100a00 */
[----:B----4-:R-:W-:-:S02]  /*32f90*/  IMAD.MOV.U32 R18, RZ, RZ, R21 ;  /* 0x000000ffff127224 */ /* 0x010fc400078e0015 */
[----:B------:R-:W-:Y:S02]  /*32fa0*/  IMAD.MOV.U32 R19, RZ, RZ, R20 ;  /* 0x000000ffff137224 */ /* 0x000fe400078e0014 */
[----:B------:R-:W0:Y:S04]  /*32fb0*/  LDSM.16.MT88.4 R20, [R23+UR5+0x1080] ;  /* 0x001080051714783b */ /* 0x000e280008004200 */
[----:B------:R1:W-:Y:S02]  /*32fc0*/  STL.64 [R1+0x3430], R16 ;  /* 0x0034301001007387 */ /* 0x0003e40000100a00 */
[----:B-1----:R-:W-:Y:S02]  /*32fd0*/  HMMA.16816.F32 R16, R4, R18, R24 ;  /* 0x000000120410723c */ /* 0x002fe40000001818 */
[----:B------:R-:W3:-:S15]  /*32fe0*/  LDL.LU.64 R26, [R1+0x34c8] ;  /* 0x0034c800011a7983 */ /* 0x000ede0000300a00 */
[----:B------:R-:W-:Y:S02]  /*32ff0*/  NOP ;  /* 0x0000000000007918 */ /* 0x000fe40000000000 */
[----:B------:R-:W-:Y:S04]  /*33000*/  STL.64 [R1+0x2b0], R16 ;  /* 0x0002b01001007387 */ /* 0x000fe80000100a00 */
[----:B------:R1:W-:Y:S04]  /*33010*/  STL.64 [R1+0x2b8], R18 ;  /* 0x0002b81201007387 */ /* 0x0003e80000100a00 */
[----:B-1----:R-:W4:Y:S04]  /*33020*/  LDL R18, [R1+0x78] ;  /* 0x0000780001127983 */ /* 0x002f280000100800 */
[----:B0-----:R0:W-:Y:S04]  /*33030*/  STL.64 [R1+0x33b0], R22 ;  /* 0x0033b01601007387 */ /* 0x0011e80000100a00 */
[----:B------:R1:W-:Y:S04]  /*33040*/  STL.64 [R1+0x33a8], R20 ;  /* 0x0033a81401007387 */ /* 0x0003e80000100a00 */
[----:B0-----:R-:W2:Y:S04]  /*33050*/  LDL.64 R22, [R1+0x58] ;  /* 0x0000580001167983 */ /* 0x001ea80000100a00 */
[----:B--2---:R0:W-:Y:S04]  /*33060*/  STL.64 [R1+0x3460], R22 ;  /* 0x0034601601007387 */ /* 0x0041e80000100a00 */
[----:B-1----:R-:W2:Y:S04]  /*33070*/  LDL.LU R20, [R1+0x3d0] ;  /* 0x0003d00001147983 */ /* 0x002ea80000300800 */
[----:B------:R-:W2:Y:S04]  /*33080*/  LDL.LU R21, [R1+0x3d4] ;  /* 0x0003d40001157983 */ /* 0x000ea80000300800 */
[----:B0-----:R-:W2:Y:S04]  /*33090*/  LDL.LU R22, [R1+0x3d8] ;  /* 0x0003d80001167983 */ /* 0x001ea80000300800 */
[----:B------:R-:W2:Y:S01]  /*330a0*/  LDL.LU R23, [R1+0x3dc] ;  /* 0x0003dc0001177983 */ /* 0x000ea20000300800 */
[----:B------:R-:W-:-:S02]  /*330b0*/  IMAD.MOV.U32 R19, RZ, RZ, R3 ;  /* 0x000000ffff137224 */ /* 0x000fc400078e0003 */
[----:B---3--:R-:W-:Y:S01]  /*330c0*/  IMAD.MOV.U32 R3, RZ, RZ, R27 ;  /* 0x000000ffff037224 */ /* 0x008fe200078e001b */
[----:B--2---:R-:W-:-:S15]  /*330d0*/  HMMA.16816.F32 R20, R4, R26, R20 ;  /* 0x0000001a0414723c */ /* 0x004fde0000001814 */
[----:B------:R-:W-:-:S04]  /*330e0*/  NOP ;  /* 0x0000000000007918 */ /* 0x000fc80000000000 */
[----:B------:R0:W-:Y:S02]  /*330f0*/  STL.64 [R1+0x4c0], R20 ;  /* 0x0004c01401007387 */ /* 0x0001e40000100a00 */
[----:B0-----:R-:W-:Y:S02]  /*33100*/  IMAD.MOV.U32 R20, RZ, RZ, R26 ;  /* 0x000000ffff147224 */ /* 0x001fe400078e001a */
[----:B------:R-:W0:Y:S04]  /*33110*/  LDSM.16.MT88.4 R24, [R11+UR5+0x1000] ;  /* 0x001000050b18783b */ /* 0x000e280008004200 */
[----:B------:R-:W-:Y:S04]  /*33120*/  STL.64 [R1+0x4c8], R22 ;  /* 0x0004c81601007387 */ /* 0x000fe80000100a00 */
[----:B0-----:R-:W-:Y:S04]  /*33130*/  STL.64 [R1+0x3318], R26 ;  /* 0x0033181a01007387 */ /* 0x001fe80000100a00 */
[----:B------:R0:W-:Y:S04]  /*33140*/  STL.64 [R1+0x3310], R24 ;  /* 0x0033101801007387 */ /* 0x0001e80000100a00 */
[----:B0-----:R-:W2:Y:S04]  /*33150*/  LDL.LU R24, [R1+0x360] ;  /* 0x0003600001187983 */ /* 0x001ea80000300800 */
[----:B------:R-:W2:Y:S04]  /*33160*/  LDL.LU R25, [R1+0x364] ;  /* 0x0003640001197983 */ /* 0x000ea80000300800 */
[----:B------:R-:W3:Y:S04]  /*33170*/  LDL.LU R26, [R1+0x368] ;  /* 0x00036800011a7983 */ /* 0x000ee80000300800 */
[----:B------:R-:W3:Y:S04]  /*33180*/  LDL.LU R27, [R1+0x36c] ;  /* 0x00036c00011b7983 */ /* 0x000ee80000300800 */
[----:B---3--:R-:W-:Y:S04]  /*33190*/  STL.64 [R1+0x33d8], R26 ;  /* 0x0033d81a01007387 */ /* 0x008fe80000100a00 */
[----:B--2---:R0:W-:Y:S04]  /*331a0*/  STL.64 [R1+0x33d0], R24 ;  /* 0x0033d01801007387 */ /* 0x0041e80000100a00 */
        /* <DEDUP_REMOVED lines=10> */
[----:B---3--:R0:W-:Y:S04]  /*33250*/  STL.64 [R1+0x33f8], R26 ;  /* 0x0033f81a01007387 */ /* 0x0081e80000100a00 */
[----:B--2---:R1:W-:Y:S01]  /*33260*/  STL.64 [R1+0x33f0], R24 ;  /* 0x0033f01801007387 */ /* 0x0043e20000100a00 */
[----:B0-----:R-:W-:-:S02]  /*33270*/  IMAD.MOV.U32 R26, RZ, RZ, R2 ;  /* 0x000000ffff1a7224 */ /* 0x001fc400078e0002 */
[----:B------:R-:W-:Y:S01]  /*33280*/  IMAD.MOV.U32 R27, RZ, RZ, R28 ;  /* 0x000000ffff1b7224 */ /* 0x000fe200078e001c */
[----:B------:R-:W2:Y:S04]  /*33290*/  LDL.LU R2, [R1+0x34c4] ;  /* 0x0034c40001027983 */ /* 0x000ea80000300800 */
[----:B------:R-:W3:Y:S04]  /*332a0*/  LDL.LU R28, [R1+0x34c0] ;  /* 0x0034c000011c7983 */ /* 0x000ee80000300800 */
[----:B------:R0:W-:Y:S04]  /*332b0*/  STL.64 [R1+0x3488], R26 ;  /* 0x0034881a01007387 */ /* 0x0001e80000100a00 */
[----:B-1----:R-:W4:Y:S04]  /*332c0*/  LDL.LU R24, [R1+0x3c0] ;  /* 0x0003c00001187983 */ /* 0x002f280000300800 */
[----:B------:R-:W4:Y:S04]  /*332d0*/  LDL.LU R25, [R1+0x3c4] ;  /* 0x0003c40001197983 */ /* 0x000f280000300800 */
[----:B0-----:R-:W4:Y:S04]  /*332e0*/  LDL.LU R26, [R1+0x3c8] ;  /* 0x0003c800011a7983 */ /* 0x001f280000300800 */
[----:B------:R-:W4:Y:S02]  /*332f0*/  LDL.LU R27, [R1+0x3cc] ;  /* 0x0003cc00011b7983 */ /* 0x000f240000300800 */
[----:B----4-:R-:W-:Y:S01]  /*33300*/  HMMA.16816.F32 R16, R4, R18, R24 ;  /* 0x000000120410723c */ /* 0x010fe20000001818 */
[----:B------:R-:W-:-:S02]  /*33310*/  IMAD.MOV.U32 R26, RZ, RZ, R9 ;  /* 0x000000ffff1a7224 */ /* 0x000fc400078e0009 */
[----:B------:R-:W-:Y:S01]  /*33320*/  IMAD.MOV.U32 R27, RZ, RZ, R8 ;  /* 0x000000ffff1b7224 */ /* 0x000fe200078e0008 */
[----:B------:R0:W1:-:S15]  /*33330*/  LDSM.16.MT88.4 R4, [R11+UR5+0x1080] ;  /* 0x001080050b04783b */ /* 0x00005e0008004200 */
[----:B------:R-:W-:Y:S04]  /*33340*/  STL.64 [R1+0x4b0], R16 ;  /* 0x0004b01001007387 */ /* 0x000fe80000100a00 */
[----:B------:R-:W-:Y:S04]  /*33350*/  STL.64 [R1+0x4b8], R18 ;  /* 0x0004b81201007387 */ /* 0x000fe80000100a00 */
[----:B------:R2:W-:Y:S04]  /*33360*/  STL.64 [R1+0x34a0], R26 ;  /* 0x0034a01a01007387 */ /* 0x0005e80000100a00 */
[----:B------:R-:W4:Y:S04]  /*33370*/  LDL.LU R8, [R1+0x420] ;  /* 0x0004200001087983 */ /* 0x000f280000300800 */
[----:B------:R-:W4:Y:S04]  /*33380*/  LDL.LU R9, [R1+0x424] ;  /* 0x0004240001097983 */ /* 0x000f280000300800 */
[----:B------:R-:W3:Y:S04]  /*33390*/  LDL.LU R10, [R1+0x428] ;  /* 0x00042800010a7983 */ /* 0x000ee80000300800 */
[----:B0-----:R-:W3:Y:S01]  /*333a0*/  LDL.LU R11, [R1+0x42c] ;  /* 0x00042c00010b7983 */ /* 0x001ee20000300800 */
[----:B--2---:R-:W-:-:S02]  /*333b0*/  IMAD.MOV.U32 R26, RZ, RZ, R2 ;  /* 0x000000ffff1a7224 */ /* 0x004fc400078e0002 */
[----:B------:R-:W-:Y:S01]  /*333c0*/  IMAD.MOV.U32 R27, RZ, RZ, R0 ;  /* 0x000000ffff1b7224 */ /* 0x000fe200078e0000 */
[----:B------:R-:W2:Y:S04]  /*333d0*/  LDL.LU R2, [R1+0x34bc] ;  /* 0x0034bc0001027983 */ /* 0x000ea80000300800 */
[----:B------:R-:W2:Y:S04]  /*333e0*/  LDL.LU R0, [R1+0x34b8] ;  /* 0x0034b80001007983 */ /* 0x000ea80000300800 */
[----:B---3--:R-:W-:Y:S04]  /*333f0*/  STL.64 [R1+0x3498], R10 ;  /* 0x0034980a01007387 */ /* 0x008fe80000100a00 */
[----:B----4-:R0:W-:Y:S04]  /*33400*/  STL.64 [R1+0x3490], R8 ;  /* 0x0034900801007387 */ /* 0x0101e80000100a00 */
[----:B0-----:R-:W3:Y:S04]  /*33410*/  LDL.LU R8, [R1+0x430] ;  /* 0x0004300001087983 */ /* 0x001ee80000300800 */
[----:B------:R-:W3:Y:S04]  /*33420*/  LDL.LU R9, [R1+0x434] ;  /* 0x0004340001097983 */ /* 0x000ee80000300800 */
[----:B------:R-:W4:Y:S04]  /*33430*/  LDL.LU R10, [R1+0x438] ;  /* 0x00043800010a7983 */ /* 0x000f280000300800 */
[----:B------:R-:W4:Y:S04]  /*33440*/  LDL.LU R11, [R1+0x43c] ;  /* 0x00043c00010b7983 */ /* 0x000f280000300800 */
[----:B----4-:R-:W-:Y:S04]  /*33450*/  STL.64 [R1+0x34b0], R10 ;  /* 0x0034b00a01007387 */ /* 0x010fe80000100a00 */
[----:B---3--:R0:W-:Y:S04]  /*33460*/  STL.64 [R1+0x34a8], R8 ;  /* 0x0034a80801007387 */ /* 0x0081e80000100a00 */
[----:B0-----:R-:W3:Y:S04]  /*33470*/  LDL.LU R8, [R1+0x440] ;  /* 0x0004400001087983 */ /* 0x001ee80000300800 */
[----:B------:R-:W3:Y:S04]  /*33480*/  LDL.LU R9, [R1+0x444] ;  /* 0x0004440001097983 */ /* 0x000ee80000300800 */
[----:B------:R-:W3:Y:S04]  /*33490*/  LDL.LU R10, [R1+0x448] ;  /* 0x00044800010a7983 */ /* 0x000ee80000300800 */
[----:B------:R-:W3:Y:S04]  /*334a0*/  LDL.LU R11, [R1+0x44c] ;  /* 0x00044c00010b7983 */ /* 0x000ee80000300800 */
[----:B------:R-:W4:Y:S04]  /*334b0*/  LDL.64 R22, [R1+0x38] ;  /* 0x0000380001167983 */ /* 0x000f280000100a00 */
[----:B----4-:R-:W-:Y:S04]  /*334c0*/  STL.64 [R1+0x3478], R22 ;  /* 0x0034781601007387 */ /* 0x010fe80000100a00 */
[----:B------:R-:W4:Y:S04]  /*334d0*/  LDL.LU R16, [R1+0x340] ;  /* 0x0003400001107983 */ /* 0x000f280000300800 */
[----:B------:R-:W4:Y:S04]  /*334e0*/  LDL.LU R17, [R1+0x344] ;  /* 0x0003440001117983 */ /* 0x000f280000300800 */
[----:B------:R-:W2:Y:S04]  /*334f0*/  LDL.LU R18, [R1+0x348] ;  /* 0x0003480001127983 */ /* 0x000ea80000300800 */
[----:B------:R-:W2:Y:S04]  /*33500*/  LDL.LU R19, [R1+0x34c] ;  /* 0x00034c0001137983 */ /* 0x000ea80000300800 */
[----:B--2---:R0:W-:Y:S04]  /*33510*/  STL.64 [R1+0x3448], R18 ;  /* 0x0034481201007387 */ /* 0x0041e80000100a00 */
[----:B----4-:R2:W-:Y:S01]  /*33520*/  STL.64 [R1+0x3440], R16 ;  /* 0x0034401001007387 */ /* 0x0105e20000100a00 */
[----:B0-----:R-:W-:-:S02]  /*33530*/  IMAD.MOV.U32 R18, RZ, RZ, R20 ;  /* 0x000000ffff127224 */ /* 0x001fc400078e0014 */
[----:B------:R-:W-:Y:S01]  /*33540*/  IMAD.MOV.U32 R19, RZ, RZ, R3 ;  /* 0x000000ffff137224 */ /* 0x000fe200078e0003 */
[----:B------:R-:W4:Y:S04]  /*33550*/  LDL.LU R20, [R1+0x410] ;  /* 0x0004100001147983 */ /* 0x000f280000300800 */
[----:B------:R-:W4:Y:S04]  /*33560*/  LDL.LU R21, [R1+0x414] ;  /* 0x0004140001157983 */ /* 0x000f280000300800 */
[----:B------:R-:W4:Y:S04]  /*33570*/  LDL.LU R22, [R1+0x418] ;  /* 0x0004180001167983 */ /* 0x000f280000300800 */
[----:B------:R-:W4:Y:S04]  /*33580*/  LDL.LU R23, [R1+0x41c] ;  /* 0x00041c0001177983 */ /* 0x000f280000300800 */
[----:B------:R0:W-:Y:S04]  /*33590*/  STL.64 [R1+0x3458], R18 ;  /* 0x0034581201007387 */ /* 0x0001e80000100a00 */
[----:B--2---:R-:W2:Y:S04]  /*335a0*/  LDL.LU R16, [R1+0x3f0] ;  /* 0x0003f00001107983 */ /* 0x004ea80000300800 */
[----:B------:R-:W2:Y:S04]  /*335b0*/  LDL.LU R17, [R1+0x3f4] ;  /* 0x0003f40001117983 */ /* 0x000ea80000300800 */
[----:B0-----:R-:W2:Y:S04]  /*335c0*/  LDL.LU R18, [R1+0x3f8] ;  /* 0x0003f80001127983 */ /* 0x001ea80000300800 */
[----:B------:R-:W2:Y:S01]  /*335d0*/  LDL.LU R19, [R1+0x3fc] ;  /* 0x0003fc0001137983 */ /* 0x000ea20000300800 */
[C---:B---3--:R-:W-:Y:S03]  /*335e0*/  HMMA.16816.F32 R24, R12.reuse, R26, R8 ;  /* 0x0000001a0c18723c */ /* 0x048fe60000001808 */
[----:B--2---:R-:W-:Y:S04]  /*335f0*/  STL.64 [R1+0x3470], R18 ;  /* 0x0034701201007387 */ /* 0x004fe80000100a00 */
[----:B------:R0:W-:Y:S04]  /*33600*/  STL.64 [R1+0x3468], R16 ;  /* 0x0034681001007387 */ /* 0x0001e80000100a00 */
[----:B0-----:R-:W2:Y:S04]  /*33610*/  LDL.LU R16, [R1+0x400] ;  /* 0x0004000001107983 */ /* 0x001ea80000300800 */
[----:B------:R-:W2:Y:S04]  /*33620*/  LDL.LU R17, [R1+0x404] ;  /* 0x0004040001117983 */ /* 0x000ea80000300800 */
[----:B------:R-:W2:Y:S04]  /*33630*/  LDL.LU R18, [R1+0x408] ;  /* 0x0004080001127983 */ /* 0x000ea80000300800 */
[----:B------:R-:W2:Y:S04]  /*33640*/  LDL.LU R19, [R1+0x40c] ;  /* 0x00040c0001137983 */ /* 0x000ea80000300800 */
[----:B-1----:R0:W-:Y:S04]  /*33650*/  STL.64 [R1+0x32c0], R6 ;  /* 0x0032c00601007387 */ /* 0x0021e80000100a00 */
[----:B------:R-:W-:Y:S04]  /*33660*/  STL.64 [R1+0x32b8], R4 ;  /* 0x0032b80401007387 */ /* 0x000fe80000100a00 */
[----:B0-----:R-:W3:Y:S04]  /*33670*/  LDL.LU.64 R6, [R1+0x78] ;  /* 0x0000780001067983 */ /* 0x001ee80000300a00 */
[----:B------:R-:W2:Y:S04]  /*33680*/  LDL.LU.64 R10, [R1+0x34b0] ;  /* 0x0034b000010a7983 */ /* 0x000ea80000300a00 */
[----:B------:R-:W2:Y:S04]  /*33690*/  LDL.LU.64 R8, [R1+0x34a8] ;  /* 0x0034a80001087983 */ /* 0x000ea80000300a00 */
[----:B------:R-:W-:Y:S04]  /*336a0*/  STL.64 [R1+0x4a0], R24 ;  /* 0x0004a01801007387 */ /* 0x000fe80000100a00 */
[----:B------:R0:W-:Y:S04]  /*336b0*/  STL.64 [R1+0x4a8], R26 ;  /* 0x0004a81a01007387 */ /* 0x0001e80000100a00 */
[----:B0-----:R-:W2:Y:S02]  /*336c0*/  LDL.LU.64 R26, [R1+0x34a0] ;  /* 0x0034a000011a7983 */ /* 0x001ea40000300a00 */
[----:B--2---:R-:W-:Y:S02]  /*336d0*/  HMMA.16816.F32 R24, R12, R26, R8 ;  /* 0x0000001a0c18723c */ /* 0x004fe40000001808 */
[----:B------:R-:W2:Y:S04]  /*336e0*/  LDL.LU.64 R10, [R1+0x3498] ;  /* 0x00349800010a7983 */ /* 0x000ea80000300a00 */
[----:B------:R-:W2:-:S13]  /*336f0*/  LDL.LU.64 R8, [R1+0x3490] ;  /* 0x0034900001087983 */ /* 0x000e9a0000300a00 */
[----:B------:R-:W-:Y:S04]  /*33700*/  STL.64 [R1+0x490], R24 ;  /* 0x0004901801007387 */ /* 0x000fe80000100a00 */
[----:B------:R0:W-:Y:S04]  /*33710*/  STL.64 [R1+0x498], R26 ;  /* 0x0004981a01007387 */ /* 0x0001e80000100a00 */
[----:B0-----:R-:W2:Y:S02]  /*33720*/  LDL.LU.64 R26, [R1+0x3488] ;  /* 0x00348800011a7983 */ /* 0x001ea40000300a00 */
[----:B--2---:R-:W-:-:S15]  /*33730*/  HMMA.16816.F32 R8, R12, R26, R8 ;  /* 0x0000001a0c08723c */ /* 0x004fde0000001808 */
[----:B------:R-:W-:-:S04]  /*33740*/  NOP ;  /* 0x0000000000007918 */ /* 0x000fc80000000000 */
[----:B------:R-:W-:Y:S04]  /*33750*/  STL.64 [R1+0x440], R8 ;  /* 0x0004400801007387 */ /* 0x000fe80000100a00 */
[----:B------:R0:W-:Y:S04]  /*33760*/  STL.64 [R1+0x448], R10 ;  /* 0x0004480a01007387 */ /* 0x0001e80000100a00 */
[----:B0-----:R-:W4:Y:S04]  /*33770*/  LDL.LU.64 R10, [R1+0x3480] ;  /* 0x00348000010a7983 */ /* 0x001f280000300a00 */
[----:B------:R0:W-:Y:S04]  /*33780*/  STL.64 [R1+0x3408], R26 ;  /* 0x0034081a01007387 */ /* 0x0001e80000100a00 */
[----:B------:R-:W2:Y:S04]  /*33790*/  LDL.LU R24, [R1+0x3a0] ;  /* 0x0003a00001187983 */ /* 0x000ea80000300800 */
[----:B------:R-:W2:Y:S04]  /*337a0*/  LDL.LU R25, [R1+0x3a4] ;  /* 0x0003a40001197983 */ /* 0x000ea80000300800 */
[----:B0-----:R-:W2:Y:S04]  /*337b0*/  LDL.LU R26, [R1+0x3a8] ;  /* 0x0003a800011a7983 */ /* 0x001ea80000300800 */
[----:B------:R-:W2:Y:S04]  /*337c0*/  LDL.LU R27, [R1+0x3ac] ;  /* 0x0003ac00011b7983 */ /* 0x000ea80000300800 */
[----:B--2---:R0:W-:Y:S04]  /*337d0*/  STL.64 [R1+0x3418], R26 ;  /* 0x0034181a01007387 */ /* 0x0041e80000100a00 */
[----:B------:R1:W-:Y:S04]  /*337e0*/  STL.64 [R1+0x3410], R24 ;  /* 0x0034101801007387 */ /* 0x0003e80000100a00 */
[----:B0-----:R-:W2:Y:S01]  /*337f0*/  LDL.64 R26, [R1+0x28] ;  /* 0x00002800011a7983 */ /* 0x001ea20000100a00 */
[C---:B----4-:R-:W-:Y:S03]  /*33800*/  HMMA.16816.F32 R20, R12.reuse, R10, R20 ;  /* 0x0000000a0c14723c */ /* 0x050fe60000001814 */
[----:B--2---:R0:W-:Y:S04]  /*33810*/  STL.64 [R1+0x3450], R26 ;  /* 0x0034501a01007387 */ /* 0x0041e80000100a00 */
[----:B-1----:R-:W2:Y:S04]  /*33820*/  LDL.LU R24, [R1+0x3e0] ;  /* 0x0003e00001187983 */ /* 0x002ea80000300800 */
[----:B------:R-:W2:Y:S04]  /*33830*/  LDL.LU R25, [R1+0x3e4] ;  /* 0x0003e40001197983 */ /* 0x000ea80000300800 */
[----:B0-----:R-:W2:Y:S04]  /*33840*/  LDL.LU R26, [R1+0x3e8] ;  /* 0x0003e800011a7983 */ /* 0x001ea80000300800 */
[----:B------:R-:W2:Y:S04]  /*33850*/  LDL.LU R27, [R1+0x3ec] ;  /* 0x0003ec00011b7983 */ /* 0x000ea80000300800 */
[----:B------:R-:W-:Y:S04]  /*33860*/  STL.64 [R1+0x430], R20 ;  /* 0x0004301401007387 */ /* 0x000fe80000100a00 */
[----:B------:R0:W-:Y:S04]  /*33870*/  STL.64 [R1+0x438], R22 ;  /* 0x0004381601007387 */ /* 0x0001e80000100a00 */
[----:B0-----:R-:W4:Y:S02]  /*33880*/  LDL.LU.64 R22, [R1+0x3478] ;  /* 0x0034780001167983 */ /* 0x001f240000300a00 */
[----:B----4-:R-:W-:Y:S01]  /*33890*/  HMMA.16816.F32 R16, R12, R22, R16 ;  /* 0x000000160c10723c */ /* 0x010fe20000001810 */
[----:B------:R-:W-:-:S02]  /*338a0*/  IMAD.MOV.U32 R4, RZ, RZ, R22 ;  /* 0x000000ffff047224 */ /* 0x000fc400078e0016 */
[----:B------:R-:W-:-:S15]  /*338b0*/  IMAD.MOV.U32 R3, RZ, RZ, R23 ;  /* 0x000000ffff037224 */ /* 0x000fde00078e0017 */
[----:B------:R-:W-:Y:S01]  /*338c0*/  NOP ;  /* 0x0000000000007918 */ /* 0x000fe20000000000 */
[----:B------:R-:W-:Y:S04]  /*338d0*/  STL.64 [R1+0x420], R16 ;  /* 0x0004201001007387 */ /* 0x000fe80000100a00 */
[----:B------:R0:W-:Y:S04]  /*338e0*/  STL.64 [R1+0x428], R18 ;  /* 0x0004281201007387 */ /* 0x0001e80000100a00 */
[----:B0-----:R-:W4:Y:S04]  /*338f0*/  LDL.LU.64 R18, [R1+0x3470] ;  /* 0x0034700001127983 */ /* 0x001f280000300a00 */
[----:B------:R-:W4:Y:S04]  /*33900*/  LDL.LU.64 R16, [R1+0x3468] ;  /* 0x0034680001107983 */ /* 0x000f280000300a00 */
[----:B------:R-:W4:Y:S02]  /*33910*/  LDL.LU.64 R22, [R1+0x3460] ;  /* 0x0034600001167983 */ /* 0x000f240000300a00 */
[----:B----4-:R-:W-:-:S15]  /*33920*/  HMMA.16816.F32 R16, R12, R22, R16 ;  /* 0x000000160c10723c */ /* 0x010fde0000001810 */
[----:B------:R-:W-:-:S04]  /*33930*/  NOP ;  /* 0x0000000000007918 */ /* 0x000fc80000000000 */
[----:B------:R-:W-:Y:S04]  /*33940*/  STL.64 [R1+0x410], R16 ;  /* 0x0004101001007387 */ /* 0x000fe80000100a00 */
[----:B------:R0:W-:Y:S04]  /*33950*/  STL.64 [R1+0x418], R18 ;  /* 0x0004181201007387 */ /* 0x0001e80000100a00 */
[----:B0-----:R-:W2:Y:S04]  /*33960*/  LDL.LU.64 R18, [R1+0x3458] ;  /* 0x0034580001127983 */ /* 0x001ea80000300a00 */
[----:B------:R0:W-:Y:S04]  /*33970*/  STL.64 [R1+0x3400], R22 ;  /* 0x0034001601007387 */ /* 0x0001e80000100a00 */
[----:B------:R-:W4:Y:S04]  /*33980*/  LDL.LU R20, [R1+0x390] ;  /* 0x0003900001147983 */ /* 0x000f280000300800 */
[----:B------:R-:W4:Y:S04]  /*33990*/  LDL.LU R21, [R1+0x394] ;  /* 0x0003940001157983 */ /* 0x000f280000300800 */
[----:B0-----:R-:W3:Y:S04]  /*339a0*/  LDL.LU R22, [R1+0x398] ;  /* 0x0003980001167983 */ /* 0x001ee80000300800 */
[----:B------:R-:W3:Y:S01]  /*339b0*/  LDL.LU R23, [R1+0x39c] ;  /* 0x00039c0001177983 */ /* 0x000ee20000300800 */
[C---:B--2---:R-:W-:Y:S03]  /*339c0*/  HMMA.16816.F32 R16, R12.reuse, R18, R24 ;  /* 0x000000120c10723c */ /* 0x044fe60000001818 */
[----:B---3--:R-:W-:Y:S04]  /*339d0*/  STL.64 [R1+0x3428], R22 ;  /* 0x0034281601007387 */ /* 0x008fe80000100a00 */
[----:B----4-:R0:W-:Y:S04]  /*339e0*/  STL.64 [R1+0x3420], R20 ;  /* 0x0034201401007387 */ /* 0x0101e80000100a00 */
[----:B0-----:R-:W2:Y:S04]  /*339f0*/  LDL.LU R20, [R1+0x3b0] ;  /* 0x0003b00001147983 */ /* 0x001ea80000300800 */
[----:B------:R-:W2:Y:S04]  /*33a00*/  LDL.LU R21, [R1+0x3b4] ;  /* 0x0003b40001157983 */ /* 0x000ea80000300800 */
[----:B------:R-:W2:Y:S04]  /*33a10*/  LDL.LU R22, [R1+0x3b8] ;  /* 0x0003b80001167983 */ /* 0x000ea80000300800 */
[----:B------:R-:W2:Y:S04]  /*33a20*/  LDL.LU R23, [R1+0x3bc] ;  /* 0x0003bc0001177983 */ /* 0x000ea80000300800 */
[----:B------:R-:W3:Y:S04]  /*33a30*/  LDL R9, [R1+0x534] ;  /* 0x0005340001097983 */ /* 0x000ee80000100800 */
[----:B------:R-:W4:Y:S04]  /*33a40*/  LDL.LU.64 R26, [R1+0x3450] ;  /* 0x00345000011a7983 */ /* 0x000f280000300a00 */
[----:B------:R-:W-:Y:S04]  /*33a50*/  STL.64 [R1+0x400], R16 ;  /* 0x0004001001007387 */ /* 0x000fe80000100a00 */
[----:B------:R0:W-:Y:S04]  /*33a60*/  STL.64 [R1+0x408], R18 ;  /* 0x0004081201007387 */ /* 0x0001e80000100a00 */
[----:B0-----:R-:W2:Y:S04]  /*33a70*/  LDL.LU.64 R18, [R1+0x3448] ;  /* 0x0034480001127983 */ /* 0x001ea80000300a00 */
[----:B------:R-:W2:Y:S02]  /*33a80*/  LDL.LU.64 R16, [R1+0x3440] ;  /* 0x0034400001107983 */ /* 0x000ea40000300a00 */
[----:B--2---:R-:W-:Y:S02]  /*33a90*/  HMMA.16816.F32 R12, R12, R6, R16 ;  /* 0x000000060c0c723c */ /* 0x004fe40000001810 */
[----:B------:R-:W2:Y:S04]  /*33aa0*/  LDL.LU.64 R18, [R1+0x3438] ;  /* 0x0034380001127983 */ /* 0x000ea80000300a00 */
[----:B------:R-:W2:Y:S04]  /*33ab0*/  LDL.LU.64 R16, [R1+0x3430] ;  /* 0x0034300001107983 */ /* 0x000ea80000300a00 */
[----:B------:R-:W-:Y:S01]  /*33ac0*/  STL.64 [R1+0x33b8], R6 ;  /* 0x0033b80601007387 */ /* 0x000fe20000100a00 */
[----:B----4-:R-:W-:-:S08]  /*33ad0*/  IMAD.MOV.U32 R5, RZ, RZ, R27 ;  /* 0x000000ffff057224 */ /* 0x010fd000078e001b */
[----:B------:R-:W-:Y:S04]  /*33ae0*/  STL.64 [R1+0x3c0], R12 ;  /* 0x0003c00c01007387 */ /* 0x000fe80000100a00 */
[----:B------:R0:W-:Y:S04]  /*33af0*/  STL.64 [R1+0x3c8], R14 ;  /* 0x0003c80e01007387 */ /* 0x0001e80000100a00 */
[----:B0-----:R-:W4:Y:S01]  /*33b00*/  LDL.LU.64 R14, [R1+0x18] ;  /* 0x00001800010e7983 */ /* 0x001f220000300a00 */
[----:B------:R-:W-:Y:S01]  /*33b10*/  IMAD.MOV.U32 R12, RZ, RZ, R26 ;  /* 0x000000ffff0c7224 */ /* 0x000fe200078e001a */
[----:B--2---:R-:W-:-:S15]  /*33b20*/  HMMA.16816.F32 R20, R16, R26, R20 ;  /* 0x0000001a1014723c */ /* 0x004fde0000001814 */
[----:B------:R-:W-:-:S04]  /*33b30*/  NOP ;  /* 0x0000000000007918 */ /* 0x000fc80000000000 */
[----:B------:R-:W-:Y:S04]  /*33b40*/  STL.64 [R1+0x3d0], R20 ;  /* 0x0003d01401007387 */ /* 0x000fe80000100a00 */
[----:B------:R0:W-:Y:S04]  /*33b50*/  STL.64 [R1+0x3d8], R22 ;  /* 0x0003d81601007387 */ /* 0x0001e80000100a00 */
[----:B0-----:R-:W2:Y:S04]  /*33b60*/  LDL.LU.64 R22, [R1+0x3428] ;  /* 0x0034280001167983 */ /* 0x001ea80000300a00 */
[----:B------:R-:W2:Y:S04]  /*33b70*/  LDL.LU.64 R20, [R1+0x3420] ;  /* 0x0034200001147983 */ /* 0x000ea80000300a00 */
[----:B------:R-:W4:Y:S04]  /*33b80*/  LDL.LU.64 R26, [R1+0x3418] ;  /* 0x00341800011a7983 */ /* 0x000f280000300a00 */
[----:B------:R-:W4:Y:S02]  /*33b90*/  LDL.LU.64 R24, [R1+0x3410] ;  /* 0x0034100001187983 */ /* 0x000f240000300a00 */
[----:B----4-:R-:W-:-:S15]  /*33ba0*/  HMMA.16816.F32 R24, R16, R14, R24 ;  /* 0x0000000e1018723c */ /* 0x010fde0000001818 */
[----:B------:R-:W-:-:S04]  /*33bb0*/  NOP ;  /* 0x0000000000007918 */ /* 0x000fc80000000000 */
[----:B------:R-:W-:Y:S04]  /*33bc0*/  STL.64 [R1+0x480], R24 ;  /* 0x0004801801007387 */ /* 0x000fe80000100a00 */
[----:B------:R0:W-:Y:S04]  /*33bd0*/  STL.64 [R1+0x488], R26 ;  /* 0x0004881a01007387 */ /* 0x0001e80000100a00 */
[----:B0-----:R-:W2:Y:S04]  /*33be0*/  LDL.LU.64 R26, [R1+0x3408] ;  /* 0x00340800011a7983 */ /* 0x001ea80000300a00 */
[----:B------:R-:W-:Y:S01]  /*33bf0*/  STL.64 [R1+0x3390], R14 ;  /* 0x0033900e01007387 */ /* 0x000fe20000100a00 */
[----:B--2---:R-:W-:Y:S03]  /*33c00*/  HMMA.16816.F32 R24, R16, R26, R20 ;  /* 0x0000001a1018723c */ /* 0x004fe60000001814 */
[----:B------:R-:W2:-:S15]  /*33c10*/  LDL.LU.64 R22, [R1+0x3400] ;  /* 0x0034000001167983 */ /* 0x000e9e0000300a00 */
[----:B------:R-:W-:Y:S01]  /*33c20*/  NOP ;  /* 0x0000000000007918 */ /* 0x000fe20000000000 */
[----:B------:R-:W-:Y:S04]  /*33c30*/  STL.64 [R1+0x3b0], R24 ;  /* 0x0003b01801007387 */ /* 0x000fe80000100a00 */
[----:B------:R0:W-:Y:S04]  /*33c40*/  STL.64 [R1+0x3b8], R26 ;  /* 0x0003b81a01007387 */ /* 0x0001e80000100a00 */
[----:B0-----:R-:W4:Y:S04]  /*33c50*/  LDL.LU.64 R26, [R1+0x33f8] ;  /* 0x0033f800011a7983 */ /* 0x001f280000300a00 */
[----:B------:R-:W4:Y:S02]  /*33c60*/  LDL.LU.64 R24, [R1+0x33f0] ;  /* 0x0033f00001187983 */ /* 0x000f240000300a00 */
[----:B----4-:R-:W-:-:S15]  /*33c70*/  HMMA.16816.F32 R24, R16, R10, R24 ;  /* 0x0000000a1018723c */ /* 0x010fde0000001818 */
[----:B------:R-:W-:-:S04]  /*33c80*/  NOP ;  /* 0x0000000000007918 */ /* 0x000fc80000000000 */
[----:B------:R-:W-:Y:S04]  /*33c90*/  STL.64 [R1+0x3a0], R24 ;  /* 0x0003a01801007387 */ /* 0x000fe80000100a00 */
[----:B------:R0:W-:Y:S04]  /*33ca0*/  STL.64 [R1+0x3a8], R26 ;  /* 0x0003a81a01007387 */ /* 0x0001e80000100a00 */
[----:B0-----:R-:W4:Y:S04]  /*33cb0*/  LDL.LU.64 R26, [R1+0x33e8] ;  /* 0x0033e800011a7983 */ /* 0x001f280000300a00 */
[----:B------:R-:W4:Y:S04]  /*33cc0*/  LDL.LU.64 R24, [R1+0x33e0] ;  /* 0x0033e00001187983 */ /* 0x000f280000300a00 */
[----:B------:R0:W-:Y:S04]  /*33cd0*/  STL.64 [R1+0x3370], R10 ;  /* 0x0033700a01007387 */ /* 0x0001e80000100a00 */
[----:B---3--:R4:W-:Y:S01]  /*33ce0*/  STL [R1+0x3368], R9 ;  /* 0x0033680901007387 */ /* 0x0089e20000100800 */
[----:B0-----:R-:W-:-:S02]  /*33cf0*/  IMAD.MOV.U32 R10, RZ, RZ, R4 ;  /* 0x000000ffff0a7224 */ /* 0x001fc400078e0004 */
[----:B------:R-:W-:-:S07]  /*33d00*/  IMAD.MOV.U32 R11, RZ, RZ, R3 ;  /* 0x000000ffff0b7224 */ /* 0x000fce00078e0003 */
[----:B----4-:R-:W-:Y:S01]  /*33d10*/  HMMA.16816.F32 R8, R16, R10, R24 ;  /* 0x0000000a1008723c */ /* 0x010fe20000001818 */
[----:B------:R-:W2:Y:S04]  /*33d20*/  LDL.LU.64 R26, [R1+0x33d8] ;  /* 0x0033d800011a7983 */ /* 0x000ea80000300a00 */
[----:B------:R-:W2:-:S14]  /*33d30*/  LDL.LU.64 R24, [R1+0x33d0] ;  /* 0x0033d00001187983 */ /* 0x000e9c0000300a00 */
[----:B------:R-:W-:Y:S04]  /*33d40*/  STL.64 [R1+0x390], R8 ;  /* 0x0003900801007387 */ /* 0x000fe80000100a00 */
[----:B------:R2:W-:Y:S02]  /*33d50*/  STL.64 [R1+0x398], R10 ;  /* 0x0003980a01007387 */ /* 0x0005e40000100a00 */
[----:B--2---:R-:W-:-:S15]  /*33d60*/  HMMA.16816.F32 R8, R16, R22, R24 ;  /* 0x000000161008723c */ /* 0x004fde0000001818 */
[----:B------:R-:W-:-:S04]  /*33d70*/  NOP ;  /* 0x0000000000007918 */ /* 0x000fc80000000000 */
[----:B------:R-:W-:Y:S04]  /*33d80*/  STL.64 [R1+0x380], R8 ;  /* 0x0003800801007387 */ /* 0x000fe80000100a00 */
[----:B------:R-:W-:Y:S04]  /*33d90*/  STL.64 [R1+0x388], R10 ;  /* 0x0003880a01007387 */ /* 0x000fe80000100a00 */
[----:B------:R-:W2:Y:S04]  /*33da0*/  LDL.LU R24, [R1+0x110] ;  /* 0x0001100001187983 */ /* 0x000ea80000300800 */
[----:B------:R-:W2:Y:S04]  /*33db0*/  LDL.LU R25, [R1+0x114] ;  /* 0x0001140001197983 */ /* 0x000ea80000300800 */
[----:B------:R-:W3:Y:S04]  /*33dc0*/  LDL.LU R26, [R1+0x118] ;  /* 0x00011800011a7983 */ /* 0x000ee80000300800 */
[----:B------:R-:W3:Y:S01]  /*33dd0*/  LDL.LU R27, [R1+0x11c] ;  /* 0x00011c00011b7983 */ /* 0x000ee20000300800 */
[----:B------:R-:W-:Y:S01]  /*33de0*/  MOV R4, R22 ;  /* 0x0000001600047202 */ /* 0x000fe20000000f00 */
[----:B------:R-:W-:-:S02]  /*33df0*/  IMAD.MOV.U32 R3, RZ, RZ, R23 ;  /* 0x000000ffff037224 */ /* 0x000fc400078e0017 */
[----:B---3--:R-:W-:Y:S04]  /*33e00*/  STL.64 [R1+0x3328], R26 ;  /* 0x0033281a01007387 */ /* 0x008fe80000100a00 */
[----:B--2---:R0:W-:Y:S04]  /*33e10*/  STL.64 [R1+0x3320], R24 ;  /* 0x0033201801007387 */ /* 0x0041e80000100a00 */
[----:B0-----:R-:W2:Y:S04]  /*33e20*/  LDL.LU R24, [R1+0x230] ;  /* 0x0002300001187983 */ /* 0x001ea80000300800 */
[----:B------:R-:W2:Y:S04]  /*33e30*/  LDL.LU R25, [R1+0x234] ;  /* 0x0002340001197983 */ /* 0x000ea80000300800 */
[----:B------:R-:W3:Y:S04]  /*33e40*/  LDL.LU R26, [R1+0x238] ;  /* 0x00023800011a7983 */ /* 0x000ee80000300800 */
[----:B------:R-:W3:Y:S04]  /*33e50*/  LDL.LU R27, [R1+0x23c] ;  /* 0x00023c00011b7983 */ /* 0x000ee80000300800 */
[----:B------:R-:W4:Y:S04]  /*33e60*/  LDL.LU R20, [R1+0x2a0] ;  /* 0x0002a00001147983 */ /* 0x000f280000300800 */
[----:B------:R-:W4:Y:S04]  /*33e70*/  LDL.LU R21, [R1+0x2a4] ;  /* 0x0002a40001157983 */ /* 0x000f280000300800 */
[----:B------:R-:W2:Y:S04]  /*33e80*/  LDL.LU R22, [R1+0x2a8] ;  /* 0x0002a80001167983 */ /* 0x000ea80000300800 */
[----:B------:R-:W2:Y:S04]  /*33e90*/  LDL.LU R23, [R1+0x2ac] ;  /* 0x0002ac0001177983 */ /* 0x000ea80000300800 */
[----:B--2---:R-:W-:Y:S04]  /*33ea0*/  STL.64 [R1+0x33c8], R22 ;  /* 0x0033c81601007387 */ /* 0x004fe80000100a00 */
[----:B----4-:R0:W-:Y:S04]  /*33eb0*/  STL.64 [R1+0x33c0], R20 ;  /* 0x0033c01401007387 */ /* 0x0101e80000100a00 */
[----:B0-----:R-:W2:Y:S04]  /*33ec0*/  LDL.LU R20, [R1+0x350] ;  /* 0x0003500001147983 */ /* 0x001ea80000300800 */
[----:B------:R-:W2:Y:S04]  /*33ed0*/  LDL.LU R21, [R1+0x354] ;  /* 0x0003540001157983 */ /* 0x000ea80000300800 */
[----:B------:R-:W2:Y:S04]  /*33ee0*/  LDL.LU R22, [R1+0x358] ;  /* 0x0003580001167983 */ /* 0x000ea80000300800 */
[----:B------:R-:W2:Y:S04]  /*33ef0*/  LDL.LU R23, [R1+0x35c] ;  /* 0x00035c0001177983 */ /* 0x000ea80000300800 */
[----:B------:R-:W2:Y:S04]  /*33f00*/  LDL.LU.64 R6, [R1+0x68] ;  /* 0x0000680001067983 */ /* 0x000ea80000300a00 */
[----:B------:R-:W4:Y:S04]  /*33f10*/  LDL.LU.64 R10, [R1+0x8] ;  /* 0x00000800010a7983 */ /* 0x000f280000300a00 */
[----:B----4-:R0:W-:Y:S04]  /*33f20*/  STL.64 [R1+0x3388], R10 ;  /* 0x0033880a01007387 */ /* 0x0101e80000100a00 */
[----:B------:R-:W4:Y:S04]  /*33f30*/  LDL.LU R8, [R1+0x280] ;  /* 0x0002800001087983 */ /* 0x000f280000300800 */
[----:B------:R-:W4:Y:S04]  /*33f40*/  LDL.LU R9, [R1+0x284] ;  /* 0x0002840001097983 */ /* 0x000f280000300800 */
[----:B0-----:R-:W2:Y:S04]  /*33f50*/  LDL.LU R10, [R1+0x288] ;  /* 0x00028800010a7983 */ /* 0x001ea80000300800 */
[----:B------:R-:W2:Y:S04]  /*33f60*/  LDL.LU R11, [R1+0x28c] ;  /* 0x00028c00010b7983 */ /* 0x000ea80000300800 */
[----:B--2---:R-:W-:Y:S04]  /*33f70*/  STL.64 [R1+0x33a0], R10 ;  /* 0x0033a00a01007387 */ /* 0x004fe80000100a00 */
[----:B----4-:R0:W-:Y:S04]  /*33f80*/  STL.64 [R1+0x3398], R8 ;  /* 0x0033980801007387 */ /* 0x0101e80000100a00 */
[----:B0-----:R-:W2:Y:S04]  /*33f90*/  LDL.LU R8, [R1+0x290] ;  /* 0x0002900001087983 */ /* 0x001ea80000300800 */
[----:B------:R-:W2:Y:S04]  /*33fa0*/  LDL.LU R9, [R1+0x294] ;  /* 0x0002940001097983 */ /* 0x000ea80000300800 */
[----:B------:R-:W2:Y:S04]  /*33fb0*/  LDL.LU R10, [R1+0x298] ;  /* 0x00029800010a7983 */ /* 0x000ea80000300800 */
[----:B------:R-:W2:Y:S04]  /*33fc0*/  LDL.LU R11, [R1+0x29c] ;  /* 0x00029c00010b7983 */ /* 0x000ea80000300800 */
[----:B---3--:R0:W-:Y:S04]  /*33fd0*/  STL.64 [R1+0x3338], R26 ;  /* 0x0033381a01007387 */ /* 0x0081e80000100a00 */
[----:B------:R-:W-:Y:S01]  /*33fe0*/  STL.64 [R1+0x3330], R24 ;  /* 0x0033301801007387 */ /* 0x000fe20000100a00 */
[----:B0-----:R-:W-:-:S02]  /*33ff0*/  IMAD.MOV.U32 R26, RZ, RZ, R4 ;  /* 0x000000ffff1a7224 */ /* 0x001fc400078e0004 */
[----:B------:R-:W-:-:S05]  /*34000*/  IMAD.MOV.U32 R27, RZ, RZ, R3 ;  /* 0x000000ffff1b7224 */ /* 0x000fca00078e0003 */
[----:B------:R0:W-:Y:S04]  /*34010*/  STL.64 [R1+0x3348], R26 ;  /* 0x0033481a01007387 */ /* 0x0001e80000100a00 */
[----:B0-----:R-:W3:Y:S01]  /*34020*/  LDL.LU.64 R26, [R1+0x38] ;  /* 0x00003800011a7983 */ /* 0x001ee20000300a00 */
[----:B------:R-:W-:Y:S03]  /*34030*/  HMMA.16816.F32 R20, R16, R6, R20 ;  /* 0x000000061014723c */ /* 0x000fe60000001814 */
[----:B---3--:R0:W-:Y:S04]  /*34040*/  STL.64 [R1+0x3360], R26 ;  /* 0x0033601a01007387 */ /* 0x0081e80000100a00 */
[----:B------:R-:W3:Y:S04]  /*34050*/  LDL.LU R24, [R1+0x260] ;  /* 0x0002600001187983 */ /* 0x000ee80000300800 */
[----:B------:R-:W3:Y:S04]  /*34060*/  LDL.LU R25, [R1+0x264] ;  /* 0x0002640001197983 */ /* 0x000ee80000300800 */
[----:B0-----:R-:W4:Y:S04]  /*34070*/  LDL.LU R26, [R1+0x268] ;  /* 0x00026800011a7983 */ /* 0x001f280000300800 */
[----:B------:R-:W4:Y:S01]  /*34080*/  LDL.LU R27, [R1+0x26c] ;  /* 0x00026c00011b7983 */ /* 0x000f220000300800 */
[----:B------:R-:W-:-:S02]  /*34090*/  IMAD.MOV.U32 R14, RZ, RZ, R12 ;  /* 0x000000ffff0e7224 */ /* 0x000fc400078e000c */
[----:B------:R-:W-:Y:S02]  /*340a0*/  IMAD.MOV.U32 R12, RZ, RZ, R6 ;  /* 0x000000ffff0c7224 */ /* 0x000fe400078e0006 */
[----:B------:R-:W-:Y:S01]  /*340b0*/  IMAD.MOV.U32 R3, RZ, RZ, R7 ;  /* 0x000000ffff037224 */ /* 0x000fe200078e0007 */
[----:B----4-:R-:W-:Y:S04]  /*340c0*/  STL.64 [R1+0x3380], R26 ;  /* 0x0033801a01007387 */ /* 0x010fe80000100a00 */
[----:B---3--:R0:W-:Y:S04]  /*340d0*/  STL.64 [R1+0x3378], R24 ;  /* 0x0033781801007387 */ /* 0x0081e80000100a00 */
[----:B0-----:R-:W3:Y:S04]  /*340e0*/  LDL.LU R24, [R1+0x270] ;  /* 0x0002700001187983 */ /* 0x001ee80000300800 */
[----:B------:R-:W3:Y:S04]  /*340f0*/  LDL.LU R25, [R1+0x274] ;  /* 0x0002740001197983 */ /* 0x000ee80000300800 */
[----:B------:R-:W3:Y:S04]  /*34100*/  LDL.LU R26, [R1+0x278] ;  /* 0x00027800011a7983 */ /* 0x000ee80000300800 */
[----:B------:R-:W3:Y:S04]  /*34110*/  LDL.LU R27, [R1+0x27c] ;  /* 0x00027c00011b7983 */ /* 0x000ee80000300800 */
[----:B------:R-:W-:Y:S04]  /*34120*/  STL.64 [R1+0x370], R20 ;  /* 0x0003701401007387 */ /* 0x000fe80000100a00 */
[----:B------:R0:W-:Y:S04]  /*34130*/  STL.64 [R1+0x378], R22 ;  /* 0x0003781601007387 */ /* 0x0001e80000100a00 */
[----:B0-----:R-:W4:Y:S04]  /*34140*/  LDL.LU.64 R22, [R1+0x33c8] ;  /* 0x0033c80001167983 */ /* 0x001f280000300a00 */
[----:B------:R-:W4:Y:S04]  /*34150*/  LDL.LU.64 R20, [R1+0x33c0] ;  /* 0x0033c00001147983 */ /* 0x000f280000300a00 */
[----:B------:R-:W4:Y:S01]  /*34160*/  LDL.LU.64 R6, [R1+0x33b8] ;  /* 0x0033b80001067983 */ /* 0x000f220000300a00 */
[----:B------:R-:W-:Y:S01]  /*34170*/  IMAD.MOV.U32 R15, RZ, RZ, R5 ;  /* 0x000000ffff0f7224 */ /* 0x000fe200078e0005 */
[----:B----4-:R-:W-:Y:S02]  /*34180*/  HMMA.16816.F32 R16, R16, R6, R20 ;  /* 0x000000061010723c */ /* 0x010fe40000001814 */
[----:B------:R-:W2:Y:S04]  /*34190*/  LDL.LU.64 R22, [R1+0x33b0] ;  /* 0x0033b00001167983 */ /* 0x000ea80000300a00 */
[----:B------:R-:W2:Y:S04]  /*341a0*/  LDL.LU.64 R20, [R1+0x33a8] ;  /* 0x0033a80001147983 */ /* 0x000ea80000300a00 */
[----:B------:R0:W-:Y:S04]  /*341b0*/  STL.64 [R1+0x3340], R6 ;  /* 0x0033400601007387 */ /* 0x0001e80000100a00 */
[----:B------:R-:W4:Y:S05]  /*341c0*/  LDL.LU R4, [R1+0x240] ;  /* 0x0002400001047983 */ /* 0x000f2a0000300800 */
[----:B------:R-:W-:Y:S04]  /*341d0*/  STL.64 [R1+0x2a0], R16 ;  /* 0x0002a01001007387 */ /* 0x000fe80000100a00 */
[----:B------:R1:W-:Y:S04]  /*341e0*/  STL.64 [R1+0x2a8], R18 ;  /* 0x0002a81201007387 */ /* 0x0003e80000100a00 */
[----:B------:R-:W4:Y:S04]  /*341f0*/  LDL.LU R5, [R1+0x244] ;  /* 0x0002440001057983 */ /* 0x000f280000300800 */
[----:B0-----:R-:W3:Y:S04]  /*34200*/  LDL.LU R6, [R1+0x248] ;  /* 0x0002480001067983 */ /* 0x001ee80000300800 */
[----:B------:R-:W3:Y:S01]  /*34210*/  LDL.LU R7, [R1+0x24c] ;  /* 0x00024c0001077983 */ /* 0x000ee20000300800 */
[----:B-1----:R-:W-:-:S02]  /*34220*/  IMAD.MOV.U32 R18, RZ, RZ, R12 ;  /* 0x000000ffff127224 */ /* 0x002fc400078e000c */
[C---:B--2---:R-:W-:Y:S01]  /*34230*/  HMMA.16816.F32 R12, R20.reuse, R14, R8 ;  /* 0x0000000e140c723c */ /* 0x044fe20000001808 */
[----:B---3--:R-:W-:Y:S04]  /*34240*/  STL.64 [R1+0x3358], R6 ;  /* 0x0033580601007387 */ /* 0x008fe80000100a00 */
[----:B----4-:R0:W-:Y:S04]  /*34250*/  STL.64 [R1+0x3350], R4 ;  /* 0x0033500401007387 */ /* 0x0101e80000100a00 */
[----:B0-----:R-:W2:Y:S04]  /*34260*/  LDL.LU R4, [R1+0x250] ;  /* 0x0002500001047983 */ /* 0x001ea80000300800 */
[----:B------:R-:W2:Y:S04]  /*34270*/  LDL.LU R5, [R1+0x254] ;  /* 0x0002540001057983 */ /* 0x000ea80000300800 */
[----:B------:R-:W2:Y:S04]  /*34280*/  LDL.LU R6, [R1+0x258] ;  /* 0x0002580001067983 */ /* 0x000ea80000300800 */
[----:B------:R-:W2:Y:S04]  /*34290*/  LDL.LU R7, [R1+0x25c] ;  /* 0x00025c0001077983 */ /* 0x000ea80000300800 */
[----:B------:R-:W3:Y:S04]  /*342a0*/  LDL.LU.64 R10, [R1+0x33a0] ;  /* 0x0033a000010a7983 */ /* 0x000ee80000300a00 */
[----:B------:R-:W3:Y:S04]  /*342b0*/  LDL.LU.64 R8, [R1+0x3398] ;  /* 0x0033980001087983 */ /* 0x000ee80000300a00 */
[----:B------:R-:W-:Y:S04]  /*342c0*/  STL.64 [R1+0x290], R12 ;  /* 0x0002900c01007387 */ /* 0x000fe80000100a00 */
[----:B------:R0:W-:Y:S04]  /*342d0*/  STL.64 [R1+0x298], R14 ;  /* 0x0002980e01007387 */ /* 0x0001e80000100a00 */
[----:B0-----:R-:W3:Y:S02]  /*342e0*/  LDL.LU.64 R14, [R1+0x3390] ;  /* 0x00339000010e7983 */ /* 0x001ee40000300a00 */
[----:B---3--:R-:W-:-:S15]  /*342f0*/  HMMA.16816.F32 R8, R20, R14, R8 ;  /* 0x0000000e1408723c */ /* 0x008fde0000001808 */
[----:B------:R-:W-:-:S04]  /*34300*/  NOP ;  /* 0x0000000000007918 */ /* 0x000fc80000000000 */
[----:B------:R-:W-:Y:S04]  /*34310*/  STL.64 [R1+0x280], R8 ;  /* 0x0002800801007387 */ /* 0x000fe80000100a00 */
[----:B------:R0:W-:Y:S04]  /*34320*/  STL.64 [R1+0x288], R10 ;  /* 0x0002880a01007387 */ /* 0x0001e80000100a00 */
[----:B0-----:R-:W3:Y:S04]  /*34330*/  LDL.LU.64 R10, [R1+0x3388] ;  /* 0x00338800010a7983 */ /* 0x001ee80000300a00 */
[----:B------:R0:W-:Y:S01]  /*34340*/  STL.64 [R1+0x32f8], R14 ;  /* 0x0032f80e01007387 */ /* 0x0001e20000100a00 */
[----:B------:R-:W-:-:S03]  /*34350*/  IMAD.MOV.U32 R19, RZ, RZ, R3 ;  /* 0x000000ffff137224 */ /* 0x000fc600078e0003 */
[----:B0-----:R-:W4:Y:S01]  /*34360*/  LDL.LU.64 R14, [R1+0x28] ;  /* 0x00002800010e7983 */ /* 0x001f220000300a00 */
[----:B---3--:R-:W-:Y:S01]  /*34370*/  HMMA.16816.F32 R24, R20, R10, R24 ;  /* 0x0000000a1418723c */ /* 0x008fe20000001818 */
[----:B------:R-:W-:Y:S02]  /*34380*/  IMAD.MOV.U32 R3, RZ, RZ, R10 ;  /* 0x000000ffff037224 */ /* 0x000fe400078e000a */
[----:B------:R-:W-:-:S15]  /*34390*/  IMAD.MOV.U32 R29, RZ, RZ, R11 ;  /* 0x000000ffff1d7224 */ /* 0x000fde00078e000b */
[----:B------:R-:W-:Y:S01]  /*343a0*/  NOP ;  /* 0x0000000000007918 */ /* 0x000fe20000000000 */
[----:B------:R-:W-:Y:S04]  /*343b0*/  STL.64 [R1+0x270], R24 ;  /* 0x0002701801007387 */ /* 0x000fe80000100a00 */
[----:B------:R0:W-:Y:S04]  /*343c0*/  STL.64 [R1+0x278], R26 ;  /* 0x0002781a01007387 */ /* 0x0001e80000100a00 */
[----:B0-----:R-:W3:Y:S04]  /*343d0*/  LDL.LU.64 R26, [R1+0x3380] ;  /* 0x00338000011a7983 */ /* 0x001ee80000300a00 */
[----:B------:R-:W3:Y:S04]  /*343e0*/  LDL.LU.64 R24, [R1+0x3378] ;  /* 0x0033780001187983 */ /* 0x000ee80000300a00 */
[----:B------:R-:W3:Y:S04]  /*343f0*/  LDL.LU.64 R10, [R1+0x3370] ;  /* 0x00337000010a7983 */ /* 0x000ee80000300a00 */
[----:B------:R-:W2:Y:S01]  /*34400*/  LDL.LU R9, [R1+0x3368] ;  /* 0x0033680001097983 */ /* 0x000ea20000300800 */
[----:B---3--:R-:W-:-:S15]  /*34410*/  HMMA.16816.F32 R24, R20, R10, R24 ;  /* 0x0000000a1418723c */ /* 0x008fde0000001818 */
[----:B------:R-:W-:-:S04]  /*34420*/  NOP ;  /* 0x0000000000007918 */ /* 0x000fc80000000000 */
[----:B------:R-:W-:Y:S04]  /*34430*/  STL.64 [R1+0x260], R24 ;  /* 0x0002601801007387 */ /* 0x000fe80000100a00 */
[----:B------:R0:W-:Y:S04]  /*34440*/  STL.64 [R1+0x268], R26 ;  /* 0x0002681a01007387 */ /* 0x0001e80000100a00 */
[----:B0-----:R-:W3:Y:S04]  /*34450*/  LDL.LU.64 R26, [R1+0x3360] ;  /* 0x00336000011a7983 */ /* 0x001ee80000300a00 */
[----:B------:R-:W-:Y:S04]  /*34460*/  STL.64 [R1+0x32f0], R10 ;  /* 0x0032f00a01007387 */ /* 0x000fe80000100a00 */
[----:B--2---:R0:W-:Y:S04]  /*34470*/  STL [R1+0x32ec], R9 ;  /* 0x0032ec0901007387 */ /* 0x0041e80000100800 */
[----:B------:R-:W2:Y:S04]  /*34480*/  LDL.LU R8, [R1+0x1e0] ;  /* 0x0001e00001087983 */ /* 0x000ea80000300800 */
[----:B0-----:R-:W2:Y:S04]  /*34490*/  LDL.LU R9, [R1+0x1e4] ;  /* 0x0001e40001097983 */ /* 0x001ea80000300800 */
[----:B------:R-:W2:Y:S04]  /*344a0*/  LDL.LU R10, [R1+0x1e8] ;  /* 0x0001e800010a7983 */ /* 0x000ea80000300800 */
[----:B------:R-:W2:Y:S01]  /*344b0*/  LDL.LU R11, [R1+0x1ec] ;  /* 0x0001ec00010b7983 */ /* 0x000ea20000300800 */
[----:B---3--:R-:W-:Y:S01]  /*344c0*/  HMMA.16816.F32 R4, R20, R26, R4 ;  /* 0x0000001a1404723c */ /* 0x008fe20000001804 */
[----:B------:R-:W-:-:S02]  /*344d0*/  IMAD.MOV.U32 R13, RZ, RZ, R26 ;  /* 0x000000ffff0d7224 */ /* 0x000fc400078e001a */
[----:B------:R-:W-:Y:S01]  /*344e0*/  IMAD.MOV.U32 R12, RZ, RZ, R27 ;  /* 0x000000ffff0c7224 */ /* 0x000fe200078e001b */
[----:B--2---:R-:W-:Y:S04]  /*344f0*/  STL.64 [R1+0x3308], R10 ;  /* 0x0033080a01007387 */ /* 0x004fe80000100a00 */
[----:B------:R0:W-:Y:S04]  /*34500*/  STL.64 [R1+0x3300], R8 ;  /* 0x0033000801007387 */ /* 0x0001e80000100a00 */
[----:B0-----:R-:W2:Y:S04]  /*34510*/  LDL.LU R8, [R1+0x1f0] ;  /* 0x0001f00001087983 */ /* 0x001ea80000300800 */
[----:B------:R-:W2:Y:S04]  /*34520*/  LDL.LU R9, [R1+0x1f4] ;  /* 0x0001f40001097983 */ /* 0x000ea80000300800 */
[----:B------:R-:W2:Y:S04]  /*34530*/  LDL.LU R10, [R1+0x1f8] ;  /* 0x0001f800010a7983 */ /* 0x000ea80000300800 */
        /* <DEDUP_REMOVED lines=16> */
[----:B0-----:R-:W3:Y:S04]  /*34640*/  LDL.LU.64 R26, [R1+0x3328] ;  /* 0x00332800011a7983 */ /* 0x001ee80000300a00 */
[----:B------:R-:W3:Y:S01]  /*34650*/  LDL.LU.64 R24, [R1+0x3320] ;  /* 0x0033200001187983 */ /* 0x000ee20000300a00 */
[----:B------:R-:W-:-:S03]  /*34660*/  IMAD.MOV.U32 R11, RZ, RZ, R0 ;  /* 0x000000ffff0b7224 */ /* 0x000fc600078e0000 */
[----:B------:R-:W2:Y:S01]  /*34670*/  LDL R0, [R1+0x17f0] ;  /* 0x0017f00001007983 */ /* 0x000ea20000100800 */
[----:B---3--:R-:W-:Y:S03]  /*34680*/  HMMA.16816.F32 R20, R20, R6, R24 ;  /* 0x000000061414723c */ /* 0x008fe60000001818 */
[----:B------:R-:W3:Y:S04]  /*34690*/  LDL.LU.64 R26, [R1+0x3318] ;  /* 0x00331800011a7983 */ /* 0x000ee80000300a00 */
[----:B------:R-:W3:Y:S04]  /*346a0*/  LDL.LU.64 R24, [R1+0x3310] ;  /* 0x0033100001187983 */ /* 0x000ee80000300a00 */
[----:B------:R0:W-:Y:S04]  /*346b0*/  STL.64 [R1+0x32d0], R6 ;  /* 0x0032d00601007387 */ /* 0x0001e80000100a00 */
[----:B------:R-:W2:Y:S04]  /*346c0*/  LDL.LU R4, [R1+0x1b0] ;  /* 0x0001b00001047983 */ /* 0x000ea80000300800 */
[----:B------:R-:W-:Y:S04]  /*346d0*/  STL.64 [R1+0x110], R20 ;  /* 0x0001101401007387 */ /* 0x000fe80000100a00 */
[----:B------:R-:W-:Y:S04]  /*346e0*/  STL.64 [R1+0x118], R22 ;  /* 0x0001181601007387 */ /* 0x000fe80000100a00 */
[----:B------:R-:W2:Y:S04]  /*346f0*/  LDL.LU R5, [R1+0x1b4] ;  /* 0x0001b40001057983 */ /* 0x000ea80000300800 */
[----:B0-----:R-:W2:Y:S04]  /*34700*/  LDL.LU R6, [R1+0x1b8] ;  /* 0x0001b80001067983 */ /* 0x001ea80000300800 */
[----:B------:R-:W2:Y:S01]  /*34710*/  LDL.LU R7, [R1+0x1bc] ;  /* 0x0001bc0001077983 */ /* 0x000ea20000300800 */
[----:B----4-:R-:W-:-:S02]  /*34720*/  IMAD.MOV.U32 R17, RZ, RZ, R14 ;  /* 0x000000ffff117224 */ /* 0x010fc400078e000e */
[----:B------:R-:W-:Y:S01]  /*34730*/  IMAD.MOV.U32 R16, RZ, RZ, R15 ;  /* 0x000000ffff107224 */ /* 0x000fe200078e000f */
[----:B---3--:R-:W-:Y:S01]  /*34740*/  HMMA.16816.F32 R8, R24, R14, R8 ;  /* 0x0000000e1808723c */ /* 0x008fe20000001808 */
[----:B--2---:R-:W-:Y:S04]  /*34750*/  STL.64 [R1+0x32e0], R6 ;  /* 0x0032e00601007387 */ /* 0x004fe80000100a00 */
[----:B------:R0:W-:Y:S04]  /*34760*/  STL.64 [R1+0x32d8], R4 ;  /* 0x0032d80401007387 */ /* 0x0001e80000100a00 */
[----:B0-----:R-:W2:Y:S04]  /*34770*/  LDL.LU R4, [R1+0x1d0] ;  /* 0x0001d00001047983 */ /* 0x001ea80000300800 */
[----:B------:R-:W2:Y:S04]  /*34780*/  LDL.LU R5, [R1+0x1d4] ;  /* 0x0001d40001057983 */ /* 0x000ea80000300800 */
[----:B------:R-:W2:Y:S04]  /*34790*/  LDL.LU R6, [R1+0x1d8] ;  /* 0x0001d80001067983 */ /* 0x000ea80000300800 */
[----:B------:R-:W2:Y:S04]  /*347a0*/  LDL.LU R7, [R1+0x1dc] ;  /* 0x0001dc0001077983 */ /* 0x000ea80000300800 */
[----:B------:R-:W-:Y:S04]  /*347b0*/  STL.64 [R1+0x1f0], R8 ;  /* 0x0001f00801007387 */ /* 0x000fe80000100a00 */
[----:B------:R0:W-:Y:S04]  /*347c0*/  STL.64 [R1+0x1f8], R10 ;  /* 0x0001f80a01007387 */ /* 0x0001e80000100a00 */
[----:B0-----:R-:W3:Y:S04]  /*347d0*/  LDL.LU.64 R10, [R1+0x3308] ;  /* 0x00330800010a7983 */ /* 0x001ee80000300a00 */
[----:B------:R-:W3:Y:S04]  /*347e0*/  LDL.LU.64 R8, [R1+0x3300] ;  /* 0x0033000001087983 */ /* 0x000ee80000300a00 */
[----:B------:R-:W3:Y:S01]  /*347f0*/  LDL.LU.64 R14, [R1+0x32f8] ;  /* 0x0032f800010e7983 */ /* 0x000ee20000300a00 */
[----:B------:R-:W-:-:S02]  /*34800*/  IMAD.MOV.U32 R23, RZ, RZ, R12 ;  /* 0x000000ffff177224 */ /* 0x000fc400078e000c */
[----:B------:R-:W-:Y:S01]  /*34810*/  IMAD.MOV.U32 R22, RZ, RZ, R13 ;  /* 0x000000ffff167224 */ /* 0x000fe200078e000d */
[----:B---3--:R-:W-:Y:S01]  /*34820*/  HMMA.16816.F32 R8, R24, R14, R8 ;  /* 0x0000000e1808723c */ /* 0x008fe20000001808 */
[----:B------:R-:W-:-:S15]  /*34830*/  IMAD.MOV.U32 R20, RZ, RZ, R14 ;  /* 0x000000ffff147224 */ /* 0x000fde00078e000e */
[----:B------:R-:W-:-:S03]  /*34840*/  NOP ;  /* 0x0000000000007918 */ /* 0x000fc60000000000 */
[----:B------:R-:W-:Y:S04]  /*34850*/  STL.64 [R1+0x1e0], R8 ;  /* 0x0001e00801007387 */ /* 0x000fe80000100a00 */
[----:B------:R0:W-:Y:S04]  /*34860*/  STL.64 [R1+0x1e8], R10 ;  /* 0x0001e80a01007387 */ /* 0x0001e80000100a00 */
[----:B0-----:R-:W3:Y:S04]  /*34870*/  LDL.LU.64 R10, [R1+0x32f0] ;  /* 0x0032f000010a7983 */ /* 0x001ee80000300a00 */
[----:B------:R-:W4:Y:S04]  /*34880*/  LDL.LU R9, [R1+0x32ec] ;  /* 0x0032ec0001097983 */ /* 0x000f280000300800 */
[----:B------:R-:W2:Y:S04]  /*34890*/  LDL.LU R12, [R1+0x40] ;  /* 0x00004000010c7983 */ /* 0x000ea80000300800 */
[----:B------:R-:W2:Y:S01]  /*348a0*/  LDL.LU R13, [R1+0x44] ;  /* 0x00004400010d7983 */ /* 0x000ea20000300800 */
[----:B------:R-:W-:-:S03]  /*348b0*/  MOV R8, R15 ;  /* 0x0000000f00087202 */ /* 0x000fc60000000f00 */
[----:B------:R-:W2:Y:S04]  /*348c0*/  LDL.LU R14, [R1+0x48] ;  /* 0x00004800010e7983 */ /* 0x000ea80000300800 */
[----:B------:R-:W2:Y:S04]  /*348d0*/  LDL.LU R15, [R1+0x4c] ;  /* 0x00004c00010f7983 */ /* 0x000ea80000300800 */
[----:B--2---:R0:W-:Y:S02]  /*348e0*/  STL.64 [R1+0x3278], R14 ;  /* 0x0032780e01007387 */ /* 0x0041e40000100a00 */
[----:B0-----:R-:W-:-:S02]  /*348f0*/  IMAD.MOV.U32 R14, RZ, RZ, R3 ;  /* 0x000000ffff0e7224 */ /* 0x001fc400078e0003 */
[----:B------:R-:W-:-:S07]  /*34900*/  IMAD.MOV.U32 R15, RZ, RZ, R29 ;  /* 0x000000ffff0f7224 */ /* 0x000fce00078e001d */
[----:B------:R-:W-:Y:S01]  /*34910*/  HMMA.16816.F32 R4, R24, R14, R4 ;  /* 0x0000000e1804723c */ /* 0x000fe20000001804 */
[----:B------:R-:W-:Y:S04]  /*34920*/  STL.64 [R1+0x3270], R12 ;  /* 0x0032700c01007387 */ /* 0x000fe80000100a00 */
[----:B------:R-:W2:-:S14]  /*34930*/  LDL.LU R3, [R1+0x32e8] ;  /* 0x0032e80001037983 */ /* 0x000e9c0000300800 */
[----:B------:R-:W-:Y:S04]  /*34940*/  STL.64 [R1+0x1d0], R4 ;  /* 0x0001d00401007387 */ /* 0x000fe80000100a00 */
[----:B------:R0:W-:Y:S04]  /*34950*/  STL.64 [R1+0x1d8], R6 ;  /* 0x0001d80601007387 */ /* 0x0001e80000100a00 */
[----:B0-----:R-:W2:Y:S04]  /*34960*/  LDL.LU.64 R6, [R1+0x32e0] ;  /* 0x0032e00001067983 */ /* 0x001ea80000300a00 */
[----:B------:R-:W2:Y:S04]  /*34970*/  LDL.LU.64 R4, [R1+0x32d8] ;  /* 0x0032d80001047983 */ /* 0x000ea80000300a00 */
[----:B------:R0:W-:Y:S04]  /*34980*/  STL.64 [R1+0x3288], R14 ;  /* 0x0032880e01007387 */ /* 0x0001e80000100a00 */
[----:B------:R-:W3:Y:S04]  /*34990*/  LDL.LU R12, [R1+0x1c0] ;  /* 0x0001c000010c7983 */ /* 0x000ee80000300800 */
[----:B------:R-:W3:Y:S04]  /*349a0*/  LDL.LU R13, [R1+0x1c4] ;  /* 0x0001c400010d7983 */ /* 0x000ee80000300800 */
[----:B0-----:R-:W3:Y:S04]  /*349b0*/  LDL.LU R14, [R1+0x1c8] ;  /* 0x0001c800010e7983 */ /* 0x001ee80000300800 */
[----:B------:R-:W3:Y:S02]  /*349c0*/  LDL.LU R15, [R1+0x1cc] ;  /* 0x0001cc00010f7983 */ /* 0x000ee40000300800 */
[----:B---3--:R-:W-:-:S15]  /*349d0*/  HMMA.16816.F32 R12, R24, R10, R12 ;  /* 0x0000000a180c723c */ /* 0x008fde000000180c */
[----:B------:R-:W-:-:S04]  /*349e0*/  NOP ;  /* 0x0000000000007918 */ /* 0x000fc80000000000 */
[----:B------:R-:W-:Y:S04]  /*349f0*/  STL.64 [R1+0x1c0], R12 ;  /* 0x0001c00c01007387 */ /* 0x000fe80000100a00 */
[----:B------:R2:W-:Y:S02]  /*34a00*/  STL.64 [R1+0x1c8], R14 ;  /* 0x0001c80e01007387 */ /* 0x0005e40000100a00 */
[----:B--2---:R-:W-:Y:S02]  /*34a10*/  HMMA.16816.F32 R12, R24, R22, R4 ;  /* 0x00000016180c723c */ /* 0x004fe40000001804 */
[----:B------:R-:W2:-:S15]  /*34a20*/  LDL.LU R4, [R1+0x190] ;  /* 0x0001900001047983 */ /* 0x000e9e0000300800 */
[----:B------:R-:W-:Y:S02]  /*34a30*/  NOP ;  /* 0x0000000000007918 */ /* 0x000fe40000000000 */
[----:B------:R-:W-:Y:S04]  /*34a40*/  STL.64 [R1+0x1b0], R12 ;  /* 0x0001b00c01007387 */ /* 0x000fe80000100a00 */
[----:B------:R0:W-:Y:S04]  /*34a50*/  STL.64 [R1+0x1b8], R14 ;  /* 0x0001b80e01007387 */ /* 0x0001e80000100a00 */
[----:B------:R-:W2:Y:S04]  /*34a60*/  LDL.LU R5, [R1+0x194] ;  /* 0x0001940001057983 */ /* 0x000ea80000300800 */
[----:B------:R-:W2:Y:S04]  /*34a70*/  LDL.LU R6, [R1+0x198] ;  /* 0x0001980001067983 */ /* 0x000ea80000300800 */
[----:B------:R-:W2:Y:S01]  /*34a80*/  LDL.LU R7, [R1+0x19c] ;  /* 0x00019c0001077983 */ /* 0x000ea20000300800 */
[----:B0-----:R-:W-:-:S02]  /*34a90*/  IMAD.MOV.U32 R14, RZ, RZ, R20 ;  /* 0x000000ffff0e7224 */ /* 0x001fc400078e0014 */
[----:B------:R-:W-:-:S05]  /*34aa0*/  IMAD.MOV.U32 R15, RZ, RZ, R8 ;  /* 0x000000ffff0f7224 */ /* 0x000fca00078e0008 */
[----:B------:R0:W-:Y:S04]  /*34ab0*/  STL.64 [R1+0x32a0], R14 ;  /* 0x0032a00e01007387 */ /* 0x0001e80000100a00 */
[----:B0-----:R-:W3:Y:S04]  /*34ac0*/  LDL.LU.64 R14, [R1+0x58] ;  /* 0x00005800010e7983 */ /* 0x001ee80000300a00 */
[----:B------:R0:W-:Y:S04]  /*34ad0*/  STL.64 [R1+0x3268], R22 ;  /* 0x0032681601007387 */ /* 0x0001e80000100a00 */
[----:B------:R-:W3:Y:S04]  /*34ae0*/  LDL.LU R20, [R1+0x1a0] ;  /* 0x0001a00001147983 */ /* 0x000ee80000300800 */
[----:B------:R-:W3:Y:S04]  /*34af0*/  LDL.LU R21, [R1+0x1a4] ;  /* 0x0001a40001157983 */ /* 0x000ee80000300800 */
[----:B0-----:R-:W3:Y:S04]  /*34b00*/  LDL.LU R22, [R1+0x1a8] ;  /* 0x0001a80001167983 */ /* 0x001ee80000300800 */
[----:B------:R-:W3:Y:S02]  /*34b10*/  LDL.LU R23, [R1+0x1ac] ;  /* 0x0001ac0001177983 */ /* 0x000ee40000300800 */
[----:B---3--:R-:W-:Y:S01]  /*34b20*/  HMMA.16816.F32 R20, R24, R14, R20 ;  /* 0x0000000e1814723c */ /* 0x008fe20000001814 */
[----:B------:R-:W-:-:S02]  /*34b30*/  IMAD.MOV.U32 R8, RZ, RZ, R15 ;  /* 0x000000ffff087224 */ /* 0x000fc400078e000f */
[----:B------:R-:W-:-:S15]  /*34b40*/  IMAD.MOV.U32 R15, RZ, RZ, R16 ;  /* 0x000000ffff0f7224 */ /* 0x000fde00078e0010 */
[----:B------:R-:W-:Y:S01]  /*34b50*/  NOP ;  /* 0x0000000000007918 */ /* 0x000fe20000000000 */
[----:B------:R0:W-:Y:S04]  /*34b60*/  STL.64 [R1+0x1a0], R20 ;  /* 0x0001a01401007387 */ /* 0x0001e80000100a00 */
[----:B------:R-:W-:Y:S01]  /*34b70*/  STL.64 [R1+0x1a8], R22 ;  /* 0x0001a81601007387 */ /* 0x000fe20000100a00 */
[----:B0-----:R-:W-:Y:S02]  /*34b80*/  IMAD.MOV.U32 R20, RZ, RZ, R14 ;  /* 0x000000ffff147224 */ /* 0x001fe400078e000e */
[----:B------:R-:W-:-:S05]  /*34b90*/  IMAD.MOV.U32 R14, RZ, RZ, R17 ;  /* 0x000000ffff0e7224 */ /* 0x000fca00078e0011 */
[----:B------:R0:W-:Y:S04]  /*34ba0*/  STL.64 [R1+0x32c8], R14 ;  /* 0x0032c80e01007387 */ /* 0x0001e80000100a00 */
[----:B------:R-:W3:Y:S04]  /*34bb0*/  LDL.LU R12, [R1+0xc0] ;  /* 0x0000c000010c7983 */ /* 0x000ee80000300800 */
[----:B------:R-:W3:Y:S04]  /*34bc0*/  LDL.LU R13, [R1+0xc4] ;  /* 0x0000c400010d7983 */ /* 0x000ee80000300800 */
[----:B0-----:R-:W3:Y:S04]  /*34bd0*/  LDL.LU R14, [R1+0xc8] ;  /* 0x0000c800010e7983 */ /* 0x001ee80000300800 */
[----:B------:R-:W3:Y:S04]  /*34be0*/  LDL.LU R15, [R1+0xcc] ;  /* 0x0000cc00010f7983 */ /* 0x000ee80000300800 */
[----:B------:R-:W-:Y:S04]  /*34bf0*/  STL.64 [R1+0x3298], R10 ;  /* 0x0032980a01007387 */ /* 0x000fe80000100a00 */
[----:B----4-:R0:W-:Y:S04]  /*34c00*/  STL.64 [R1+0x3290], R8 ;  /* 0x0032900801007387 */ /* 0x0101e80000100a00 */
[----:B0-----:R-:W4:Y:S04]  /*34c10*/  LDL.LU R8, [R1+0x90] ;  /* 0x0000900001087983 */ /* 0x001f280000300800 */
[----:B------:R-:W4:Y:S04]  /*34c20*/  LDL.LU R9, [R1+0x94] ;  /* 0x0000940001097983 */ /* 0x000f280000300800 */
[----:B------:R-:W3:Y:S04]  /*34c30*/  LDL.LU R10, [R1+0x98] ;  /* 0x00009800010a7983 */ /* 0x000ee80000300800 */
        /* <DEDUP_REMOVED lines=8> */
[----:B------:R0:W-:Y:S04]  /*34cc0*/  STL [R1+0x3280], R20 ;  /* 0x0032801401007387 */ /* 0x0001e80000100800 */
[----:B0-----:R-:W3:Y:S04]  /*34cd0*/  LDL.LU R20, [R1+0x80] ;  /* 0x0000800001147983 */ /* 0x001ee80000300800 */
[----:B------:R-:W3:Y:S04]  /*34ce0*/  LDL.LU R21, [R1+0x84] ;  /* 0x0000840001157983 */ /* 0x000ee80000300800 */
[----:B------:R-:W3:Y:S04]  /*34cf0*/  LDL.LU R22, [R1+0x88] ;  /* 0x0000880001167983 */ /* 0x000ee80000300800 */
[----:B------:R-:W3:Y:S04]  /*34d00*/  LDL.LU R23, [R1+0x8c] ;  /* 0x00008c0001177983 */ /* 0x000ee80000300800 */
[----:B------:R-:W-:Y:S04]  /*34d10*/  STL.64 [R1+0x190], R4 ;  /* 0x0001900401007387 */ /* 0x000fe80000100a00 */
[----:B------:R0:W-:Y:S04]  /*34d20*/  STL.64 [R1+0x198], R6 ;  /* 0x0001980601007387 */ /* 0x0001e80000100a00 */
[----:B0-----:R-:W4:Y:S04]  /*34d30*/  LDL.LU.64 R6, [R1+0x32d0] ;  /* 0x0032d00001067983 */ /* 0x001f280000300a00 */
[----:B------:R0:W-:Y:S04]  /*34d40*/  STL.64 [R1+0x3250], R18 ;  /* 0x0032501201007387 */ /* 0x0001e80000100a00 */
[----:B------:R-:W2:Y:S04]  /*34d50*/  LDL.LU R16, [R1+0x330] ;  /* 0x0003300001107983 */ /* 0x000ea80000300800 */
[----:B------:R-:W2:Y:S04]  /*34d60*/  LDL.LU R17, [R1+0x334] ;  /* 0x0003340001117983 */ /* 0x000ea80000300800 */
[----:B0-----:R-:W2:Y:S04]  /*34d70*/  LDL.LU R18, [R1+0x338] ;  /* 0x0003380001127983 */ /* 0x001ea80000300800 */
[----:B------:R-:W2:Y:S01]  /*34d80*/  LDL.LU R19, [R1+0x33c] ;  /* 0x00033c0001137983 */ /* 0x000ea20000300800 */
[----:B----4-:R-:W-:Y:S01]  /*34d90*/  HMMA.16816.F32 R24, R24, R6, R12 ;  /* 0x000000061818723c */ /* 0x010fe2000000180c */
[----:B------:R-:W-:-:S02]  /*34da0*/  IMAD.MOV.U32 R13, RZ, RZ, R6 ;  /* 0x000000ffff0d7224 */ /* 0x000fc400078e0006 */
[----:B------:R-:W-:Y:S01]  /*34db0*/  IMAD.MOV.U32 R12, RZ, RZ, R7 ;  /* 0x000000ffff0c7224 */ /* 0x000fe200078e0007 */
[----:B--2---:R-:W-:Y:S04]  /*34dc0*/  STL.64 [R1+0x3260], R18 ;  /* 0x0032601201007387 */ /* 0x004fe80000100a00 */
[----:B------:R0:W-:Y:S04]  /*34dd0*/  STL.64 [R1+0x3258], R16 ;  /* 0x0032581001007387 */ /* 0x0001e80000100a00 */
[----:B0-----:R-:W2:Y:S04]  /*34de0*/  LDL.LU R16, [R1+0x220] ;  /* 0x0002200001107983 */ /* 0x001ea80000300800 */
[----:B------:R-:W2:Y:S04]  /*34df0*/  LDL.LU R17, [R1+0x224] ;  /* 0x0002240001117983 */ /* 0x000ea80000300800 */
[----:B------:R-:W2:Y:S04]  /*34e00*/  LDL.LU R18, [R1+0x228] ;  /* 0x0002280001127983 */ /* 0x000ea80000300800 */
[----:B------:R-:W2:Y:S04]  /*34e10*/  LDL.LU R19, [R1+0x22c] ;  /* 0x00022c0001137983 */ /* 0x000ea80000300800 */
[----:B------:R-:W4:Y:S04]  /*34e20*/  LDL.LU.64 R14, [R1+0x32c8] ;  /* 0x0032c800010e7983 */ /* 0x000f280000300a00 */
[----:B------:R-:W-:Y:S04]  /*34e30*/  STL.64 [R1+0xc0], R24 ;  /* 0x0000c01801007387 */ /* 0x000fe80000100a00 */
[----:B------:R0:W-:Y:S04]  /*34e40*/  STL.64 [R1+0xc8], R26 ;  /* 0x0000c81a01007387 */ /* 0x0001e80000100a00 */
[----:B------:R-:W4:Y:S04]  /*34e50*/  LDL.LU.64 R6, [R1+0x32c0] ;  /* 0x0032c00001067983 */ /* 0x000f280000300a00 */
[----:B------:R-:W4:Y:S01]  /*34e60*/  LDL.LU.64 R4, [R1+0x32b8] ;  /* 0x0032b80001047983 */ /* 0x000f220000300a00 */
[----:B0-----:R-:W-:-:S02]  /*34e70*/  IMAD.MOV.U32 R26, RZ, RZ, R13 ;  /* 0x000000ffff1a7224 */ /* 0x001fc400078e000d */
[----:B------:R-:W-:-:S05]  /*34e80*/  IMAD.MOV.U32 R27, RZ, RZ, R12 ;  /* 0x000000ffff1b7224 */ /* 0x000fca00078e000c */
[----:B------:R0:W-:Y:S04]  /*34e90*/  STL.64 [R1+0x3248], R26 ;  /* 0x0032481a01007387 */ /* 0x0001e80000100a00 */
[----:B------:R-:W2:Y:S04]  /*34ea0*/  LDL.LU R24, [R1+0x450] ;  /* 0x0004500001187983 */ /* 0x000ea80000300800 */
[----:B------:R-:W2:Y:S04]  /*34eb0*/  LDL.LU R25, [R1+0x454] ;  /* 0x0004540001197983 */ /* 0x000ea80000300800 */
[----:B0-----:R-:W2:Y:S04]  /*34ec0*/  LDL.LU R26, [R1+0x458] ;  /* 0x00045800011a7983 */ /* 0x001ea80000300800 */
[----:B------:R-:W2:Y:S01]  /*34ed0*/  LDL.LU R27, [R1+0x45c] ;  /* 0x00045c00011b7983 */ /* 0x000ea20000300800 */
[----:B----4-:R-:W-:Y:S03]  /*34ee0*/  HMMA.16816.F32 R12, R4, R14, R8 ;  /* 0x0000000e040c723c */ /* 0x010fe60000001808 */
[----:B------:R-:W4:Y:S04]  /*34ef0*/  LDL.LU.64 R10, [R1+0x32b0] ;  /* 0x0032b000010a7983 */ /* 0x000f280000300a00 */
[----:B------:R-:W4:-:S12]  /*34f00*/  LDL.LU.64 R8, [R1+0x32a8] ;  /* 0x0032a80001087983 */ /* 0x000f180000300a00 */
[----:B------:R-:W-:Y:S04]  /*34f10*/  STL.64 [R1+0xa0], R12 ;  /* 0x0000a00c01007387 */ /* 0x000fe80000100a00 */
[----:B------:R0:W-:Y:S04]  /*34f20*/  STL.64 [R1+0xa8], R14 ;  /* 0x0000a80e01007387 */ /* 0x0001e80000100a00 */
[----:B0-----:R-:W4:Y:S02]  /*34f30*/  LDL.LU.64 R14, [R1+0x32a0] ;  /* 0x0032a000010e7983 */ /* 0x001f240000300a00 */
[----:B----4-:R-:W-:Y:S02]  /*34f40*/  HMMA.16816.F32 R12, R4, R14, R8 ;  /* 0x0000000e040c723c */ /* 0x010fe40000001808 */
[----:B------:R-:W4:Y:S04]  /*34f50*/  LDL.LU.64 R10, [R1+0x3298] ;  /* 0x00329800010a7983 */ /* 0x000f280000300a00 */
[----:B------:R-:W2:-:S13]  /*34f60*/  LDL.LU.64 R8, [R1+0x3290] ;  /* 0x0032900001087983 */ /* 0x000e9a0000300a00 */
[----:B------:R-:W-:Y:S04]  /*34f70*/  STL.64 [R1+0x90], R12 ;  /* 0x0000900c01007387 */ /* 0x000fe80000100a00 */
[----:B------:R0:W-:Y:S04]  /*34f80*/  STL.64 [R1+0x98], R14 ;  /* 0x0000980e01007387 */ /* 0x0001e80000100a00 */
[----:B0-----:R-:W3:Y:S02]  /*34f90*/  LDL.LU.64 R14, [R1+0x3288] ;  /* 0x00328800010e7983 */ /* 0x001ee40000300a00 */
[----:B---3--:R-:W-:Y:S02]  /*34fa0*/  HMMA.16816.F32 R12, R4, R14, R20 ;  /* 0x0000000e040c723c */ /* 0x008fe40000001814 */
[----:B------:R-:W3:-:S15]  /*34fb0*/  LDL.LU R20, [R1+0x3280] ;  /* 0x0032800001147983 */ /* 0x000ede0000300800 */
[----:B------:R-:W-:Y:S02]  /*34fc0*/  NOP ;  /* 0x0000000000007918 */ /* 0x000fe40000000000 */
[----:B------:R-:W-:Y:S04]  /*34fd0*/  STL.64 [R1+0x80], R12 ;  /* 0x0000800c01007387 */ /* 0x000fe80000100a00 */
[----:B------:R0:W-:Y:S04]  /*34fe0*/  STL.64 [R1+0x88], R14 ;  /* 0x0000880e01007387 */ /* 0x0001e80000100a00 */
[----:B0-----:R-:W4:Y:S04]  /*34ff0*/  LDL.LU.64 R14, [R1+0x3278] ;  /* 0x00327800010e7983 */ /* 0x001f280000300a00 */
[----:B------:R-:W4:Y:S02]  /*35000*/  LDL.LU.64 R12, [R1+0x3270] ;  /* 0x00327000010c7983 */ /* 0x000f240000300a00 */
[----:B----4-:R-:W-:Y:S01]  /*35010*/  HMMA.16816.F32 R12, R4, R10, R12 ;  /* 0x0000000a040c723c */ /* 0x010fe2000000180c */
[----:B---3--:R-:W-:-:S02]  /*35020*/  IMAD.MOV.U32 R10, RZ, RZ, R20 ;  /* 0x000000ffff0a7224 */ /* 0x008fc400078e0014 */
[----:B------:R-:W0:-:S15]  /*35030*/  LDSM.16.M88.4 R20, [R0+UR5+0x8000] ;  /* 0x008000050014783b */ /* 0x000e1e0008000200 */
[----:B------:R-:W-:Y:S01]  /*35040*/  NOP ;  /* 0x0000000000007918 */ /* 0x000fe20000000000 */
[----:B------:R-:W-:Y:S04]  /*35050*/  STL.64 [R1+0x470], R12 ;  /* 0x0004700c01007387 */ /* 0x000fe80000100a00 */
[----:B------:R-:W-:Y:S04]  /*35060*/  STL.64 [R1+0x478], R14 ;  /* 0x0004780e01007387 */ /* 0x000fe80000100a00 */
[----:B--2---:R-:W-:Y:S01]  /*35070*/  STL [R1+0x3208], R9 ;  /* 0x0032080901007387 */ /* 0x004fe20000100800 */
[----:B------:R-:W-:-:S03]  /*35080*/  IMAD.MOV.U32 R11, RZ, RZ, R8 ;  /* 0x000000ffff0b7224 */ /* 0x000fc600078e0008 */
[----:B------:R-:W-:Y:S04]  /*35090*/  LDSM.16.MT88.4 R12, [R9+UR5+0x2000] ;  /* 0x00200005090c783b */ /* 0x000fe80008004200 */
[----:B0-----:R-:W-:Y:S04]  /*350a0*/  STL.64 [R1+0x40], R20 ;  /* 0x0000401401007387 */ /* 0x001fe80000100a00 */
[----:B------:R0:W-:Y:S04]  /*350b0*/  STL.64 [R1+0x48], R22 ;  /* 0x0000481601007387 */ /* 0x0001e80000100a00 */
[----:B0-----:R-:W2:Y:S02]  /*350c0*/  LDL.LU.64 R22, [R1+0x3268] ;  /* 0x0032680001167983 */ /* 0x001ea40000300a00 */
[----:B--2---:R-:W-:Y:S02]  /*350d0*/  HMMA.16816.F32 R20, R4, R22, R16 ;  /* 0x000000160414723c */ /* 0x004fe40000001810 */
[----:B------:R-:W2:Y:S04]  /*350e0*/  LDL.LU.64 R18, [R1+0x3260] ;  /* 0x0032600001127983 */ /* 0x000ea80000300a00 */
[----:B------:R-:W2:-:S13]  /*350f0*/  LDL.LU.64 R16, [R1+0x3258] ;  /* 0x0032580001107983 */ /* 0x000e9a0000300a00 */
[----:B------:R-:W-:Y:S04]  /*35100*/  STL.64 [R1+0x220], R20 ;  /* 0x0002201401007387 */ /* 0x000fe80000100a00 */
[----:B------:R-:W-:Y:S04]  /*35110*/  STL.64 [R1+0x228], R22 ;  /* 0x0002281601007387 */ /* 0x000fe80000100a00 */
[----:B------:R-:W-:Y:S01]  /*35120*/  LDSM.16.M88.4 R20, [R0+UR5+0x9000] ;  /* 0x009000050014783b */ /* 0x000fe20008000200 */
[----:B--2---:R-:W-:Y:S03]  /*35130*/  HMMA.16816.F32 R8, R4, R10, R16 ;  /* 0x0000000a0408723c */ /* 0x004fe60000001810 */
[----:B------:R-:W2:-:S15]  /*35140*/  LDL.LU.64 R18, [R1+0x3250] ;  /* 0x0032500001127983 */ /* 0x000e9e0000300a00 */
[----:B------:R-:W-:Y:S01]  /*35150*/  NOP ;  /* 0x0000000000007918 */ /* 0x000fe20000000000 */
[----:B------:R-:W-:Y:S04]  /*35160*/  STL.64 [R1+0x340], R8 ;  /* 0x0003400801007387 */ /* 0x000fe80000100a00 */
[----:B------:R-:W-:Y:S04]  /*35170*/  STL.64 [R1+0x348], R10 ;  /* 0x0003480a01007387 */ /* 0x000fe80000100a00 */
[----:B------:R-:W0:Y:S04]  /*35180*/  LDSM.16.M88.4 R8, [R0+UR5+0xa000] ;  /* 0x00a000050008783b */ /* 0x000e280008000200 */
[----:B0-----:R-:W-:Y:S04]  /*35190*/  STL.64 [R1+0x10], R8 ;  /* 0x0000100801007387 */ /* 0x001fe80000100a00 */
[----:B------:R-:W-:Y:S04]  /*351a0*/  STL.64 [R1+0x18], R10 ;  /* 0x0000180a01007387 */ /* 0x000fe80000100a00 */
[----:B------:R-:W-:Y:S04]  /*351b0*/  STL.64 [R1+0x20], R20 ;  /* 0x0000201401007387 */ /* 0x000fe80000100a00 */
[----:B------:R-:W-:Y:S04]  /*351c0*/  STL.64 [R1+0x28], R22 ;  /* 0x0000281601007387 */ /* 0x000fe80000100a00 */
[----:B------:R0:W-:Y:S04]  /*351d0*/  STL.64 [R1+0x3240], R20 ;  /* 0x0032401401007387 */ /* 0x0001e80000100a00 */
[----:B------:R-:W1:Y:S04]  /*351e0*/  LDSM.16.M88.4 R8, [R0+UR5+0xb000] ;  /* 0x00b000050008783b */ /* 0x000e680008000200 */
[----:B0-----:R-:W3:Y:S04]  /*351f0*/  LDL.LU R20, [R1+0x460] ;  /* 0x0004600001147983 */ /* 0x001ee80000300800 */
[----:B------:R-:W3:Y:S04]  /*35200*/  LDL.LU R21, [R1+0x464] ;  /* 0x0004640001157983 */ /* 0x000ee80000300800 */
[----:B------:R-:W3:Y:S04]  /*35210*/  LDL.LU R22, [R1+0x468] ;  /* 0x0004680001167983 */ /* 0x000ee80000300800 */
[----:B------:R-:W3:Y:S01]  /*35220*/  LDL.LU R23, [R1+0x46c] ;  /* 0x00046c0001177983 */ /* 0x000ee20000300800 */
[----:B--2---:R-:W-:Y:S03]  /*35230*/  HMMA.16816.F32 R16, R4, R18, R24 ;  /* 0x000000120410723c */ /* 0x004fe60000001818 */
[----:B------:R-:W3:-:S15]  /*35240*/  LDL.LU.64 R26, [R1+0x3248] ;  /* 0x00324800011a7983 */ /* 0x000ede0000300a00 */
[----:B------:R-:W-:Y:S01]  /*35250*/  NOP ;  /* 0x0000000000007918 */ /* 0x000fe20000000000 */
[----:B------:R-:W-:Y:S04]  /*35260*/  STL.64 [R1+0x350], R16 ;  /* 0x0003501001007387 */ /* 0x000fe80000100a00 */
[----:B------:R-:W-:Y:S04]  /*35270*/  STL.64 [R1+0x358], R18 ;  /* 0x0003581201007387 */ /* 0x000fe80000100a00 */
[----:B------:R-:W2:Y:S04]  /*35280*/  LDL.LU R24, [R1+0x320] ;  /* 0x0003200001187983 */ /* 0x000ea80000300800 */
[----:B------:R-:W-:Y:S01]  /*35290*/  LDSM.16.M88.4 R16, [R0+UR5+0xc000] ;  /* 0x00c000050010783b */ /* 0x000fe20008000200 */
[----:B---3--:R-:W-:-:S15]  /*352a0*/  HMMA.16816.F32 R4, R4, R26, R20 ;  /* 0x0000001a0404723c */ /* 0x008fde0000001814 */
[----:B------:R-:W-:-:S04]  /*352b0*/  NOP ;  /* 0x0000000000007918 */ /* 0x000fc80000000000 */
[----:B------:R-:W-:Y:S04]  /*352c0*/  STL.64 [R1+0x330], R4 ;  /* 0x0003300401007387 */ /* 0x000fe80000100a00 */
[----:B------:R-:W-:Y:S04]  /*352d0*/  STL.64 [R1+0x338], R6 ;  /* 0x0003380601007387 */ /* 0x000fe80000100a00 */
[----:B------:R-:W2:Y:S04]  /*352e0*/  LDL.LU R25, [R1+0x324] ;  /* 0x0003240001197983 */ /* 0x000ea80000300800 */
[----:B------:R-:W2:Y:S04]  /*352f0*/  LDL.LU R26, [R1+0x328] ;  /* 0x00032800011a7983 */ /* 0x000ea80000300800 */
[----:B------:R-:W2:Y:S04]  /*35300*/  LDL.LU R27, [R1+0x32c] ;  /* 0x00032c00011b7983 */ /* 0x000ea80000300800 */
[----:B------:R-:W2:Y:S04]  /*35310*/  LDL.64 R20, [R1+0x40] ;  /* 0x0000400001147983 */ /* 0x000ea80000100a00 */
[----:B-1----:R-:W-:Y:S04]  /*35320*/  STL.64 [R1], R8 ;  /* 0x0000000801007387 */ /* 0x002fe80000100a00 */
[----:B------:R-:W-:Y:S04]  /*35330*/  STL.64 [R1+0x8], R10 ;  /* 0x0000080a01007387 */ /* 0x000fe80000100a00 */
[----:B------:R0:W-:Y:S04]  /*35340*/  STL.64 [R1+0x3218], R8 ;  /* 0x0032180801007387 */ /* 0x0001e80000100a00 */
[----:B------:R-:W1:Y:S04]  /*35350*/  LDSM.16.M88.4 R4, [R0+UR5+0xd000] ;  /* 0x00d000050004783b */ /* 0x000e680008000200 */
        /* <DEDUP_REMOVED lines=10> */
[----:B-1----:R-:W-:Y:S04]  /*35400*/  STL [R1+0x2e0c], R6 ;  /* 0x002e0c0601007387 */ /* 0x002fe80000100800 */
[----:B------:R-:W-:Y:S04]  /*35410*/  STL.64 [R1+0x30], R16 ;  /* 0x0000301001007387 */ /* 0x000fe80000100a00 */
[----:B------:R-:W-:Y:S04]  /*35420*/  STL.64 [R1+0x38], R18 ;  /* 0x0000381201007387 */ /* 0x000fe80000100a00 */
[----:B------:R0:W-:Y:S04]  /*35430*/  STL.64 [R1+0x3210], R16 ;  /* 0x0032101001007387 */ /* 0x0001e80000100a00 */
[----:B0-----:R-:W4:Y:S04]  /*35440*/  LDL.LU R16, [R1+0x2f0] ;  /* 0x0002f00001107983 */ /* 0x001f280000300800 */
[----:B------:R-:W4:Y:S04]  /*35450*/  LDL.LU R17, [R1+0x2f4] ;  /* 0x0002f40001117983 */ /* 0x000f280000300800 */
[----:B------:R-:W3:Y:S04]  /*35460*/  LDL.LU R18, [R1+0x2f8] ;  /* 0x0002f80001127983 */ /* 0x000ee80000300800 */
[----:B------:R-:W3:Y:S01]  /*35470*/  LDL.LU R19, [R1+0x2fc] ;  /* 0x0002fc0001137983 */ /* 0x000ee20000300800 */
[----:B--2---:R-:W-:Y:S03]  /*35480*/  HMMA.16816.F32 R24, R12, R20, R24 ;  /* 0x000000140c18723c */ /* 0x004fe60000001818 */
[----:B---3--:R-:W-:Y:S04]  /*35490*/  STL.64 [R1+0x3228], R18 ;  /* 0x0032281201007387 */ /* 0x008fe80000100a00 */
[----:B----4-:R0:W-:Y:S04]  /*354a0*/  STL.64 [R1+0x3220], R16 ;  /* 0x0032201001007387 */ /* 0x0101e80000100a00 */
[----:B0-----:R-:W2:Y:S04]  /*354b0*/  LDL.64 R16, [R1+0x10] ;  /* 0x0000100001107983 */ /* 0x001ea80000100a00 */
[----:B------:R-:W-:Y:S04]  /*354c0*/  STL [R1+0x2e08], R7 ;  /* 0x002e080701007387 */ /* 0x000fe80000100800 */
[----:B------:R0:W-:Y:S04]  /*354d0*/  STL.64 [R1+0x3200], R4 ;  /* 0x0032000401007387 */ /* 0x0001e80000100a00 */
[----:B0-----:R-:W3:Y:S04]  /*354e0*/  LDL.LU R4, [R1+0x2e0] ;  /* 0x0002e00001047983 */ /* 0x001ee80000300800 */
[----:B------:R-:W3:Y:S04]  /*354f0*/  LDL.LU R5, [R1+0x2e4] ;  /* 0x0002e40001057983 */ /* 0x000ee80000300800 */
[----:B------:R-:W3:Y:S04]  /*35500*/  LDL.LU R6, [R1+0x2e8] ;  /* 0x0002e80001067983 */ /* 0x000ee80000300800 */
[----:B------:R-:W3:Y:S04]  /*35510*/  LDL.LU R7, [R1+0x2ec] ;  /* 0x0002ec0001077983 */ /* 0x000ee80000300800 */
[----:B------:R-:W-:Y:S04]  /*35520*/  STL.64 [R1+0x320], R24 ;  /* 0x0003201801007387 */ /* 0x000fe80000100a00 */
[----:B------:R0:W-:Y:S02]  /*35530*/  STL.64 [R1+0x328], R26 ;  /* 0x0003281a01007387 */ /* 0x0001e40000100a00 */
[----:B0-----:R-:W-:-:S02]  /*35540*/  IMAD.MOV.U32 R27, RZ, RZ, R20 ;  /* 0x000000ffff1b7224 */ /* 0x001fc400078e0014 */
[----:B------:R-:W-:Y:S02]  /*35550*/  IMAD.MOV.U32 R26, RZ, RZ, R21 ;  /* 0x000000ffff1a7224 */ /* 0x000fe400078e0015 */
[----:B------:R-:W0:Y:S04]  /*35560*/  LDSM.16.M88.4 R20, [R0+UR5+0xe000] ;  /* 0x00e000050014783b */ /* 0x000e280008000200 */
[----:B0-----:R0:W-:Y:S04]  /*35570*/  STL.64 [R1+0x50], R20 ;  /* 0x0000501401007387 */ /* 0x0011e80000100a00 */
[----:B------:R-:W-:Y:S04]  /*35580*/  STL.64 [R1+0x58], R22 ;  /* 0x0000581601007387 */ /* 0x000fe80000100a00 */
[----:B0-----:R-:W4:Y:S02]  /*35590*/  LDL.LU.64 R20, [R1+0x3240] ;  /* 0x0032400001147983 */ /* 0x001f240000300a00 */
[----:B----4-:R-:W-:Y:S02]  /*355a0*/  HMMA.16816.F32 R8, R12, R20, R8 ;  /* 0x000000140c08723c */ /* 0x010fe40000001808 */
[----:B------:R-:W4:-:S15]  /*355b0*/  LDL.LU R20, [R1+0x2d0] ;  /* 0x0002d00001147983 */ /* 0x000f1e0000300800 */
[----:B------:R-:W-:Y:S02]  /*355c0*/  NOP ;  /* 0x0000000000007918 */ /* 0x000fe40000000000 */
[----:B------:R-:W-:Y:S04]  /*355d0*/  STL.64 [R1+0x310], R8 ;  /* 0x0003100801007387 */ /* 0x000fe80000100a00 */
[----:B------:R-:W-:Y:S04]  /*355e0*/  STL.64 [R1+0x318], R10 ;  /* 0x0003180a01007387 */ /* 0x000fe80000100a00 */
[----:B------:R-:W0:Y:S04]  /*355f0*/  LDSM.16.M88.4 R8, [R0+UR5+0xf000] ;  /* 0x00f000050008783b */ /* 0x000e280008000200 */
[----:B------:R-:W4:Y:S04]  /*35600*/  LDL.LU R21, [R1+0x2d4] ;  /* 0x0002d40001157983 */ /* 0x000f280000300800 */
[----:B0-----:R-:W-:Y:S04]  /*35610*/  STL.64 [R1+0x60], R8 ;  /* 0x0000600801007387 */ /* 0x001fe80000100a00 */
[----:B------:R0:W-:Y:S01]  /*35620*/  STL.64 [R1+0x68], R10 ;  /* 0x0000680a01007387 */ /* 0x0001e20000100a00 */
[----:B------:R-:W-:Y:S01]  /*35630*/  IMAD.MOV.U32 R25, RZ, RZ, R8 ;  /* 0x000000ffff197224 */ /* 0x000fe200078e0008 */
[----:B------:R-:W-:-:S02]  /*35640*/  MOV R24, R9 ;  /* 0x0000000900187202 */ /* 0x000fc40000000f00 */
[----:B0-----:R-:W3:Y:S04]  /*35650*/  LDL.LU.64 R10, [R1+0x3238] ;  /* 0x00323800010a7983 */ /* 0x001ee80000300a00 */
[----:B------:R-:W3:Y:S01]  /*35660*/  LDL.LU.64 R8, [R1+0x3230] ;  /* 0x0032300001087983 */ /* 0x000ee20000300a00 */
[----:B--2---:R-:W-:-:S03]  /*35670*/  IMAD.MOV.U32 R29, RZ, RZ, R17 ;  /* 0x000000ffff1d7224 */ /* 0x004fc600078e0011 */
[----:B------:R-:W2:Y:S01]  /*35680*/  LDL.LU.64 R18, [R1+0x3228] ;  /* 0x0032280001127983 */ /* 0x000ea20000300a00 */
[----:B------:R-:W-:Y:S01]  /*35690*/  IMAD.MOV.U32 R22, RZ, RZ, R3 ;  /* 0x000000ffff167224 */ /* 0x000fe200078e0003 */
[----:B---3--:R-:W-:Y:S02]  /*356a0*/  HMMA.16816.F32 R8, R12, R16, R8 ;  /* 0x000000100c08723c */ /* 0x008fe40000001808 */
[----:B------:R-:W2:-:S15]  /*356b0*/  LDL.LU.64 R16, [R1+0x3220] ;  /* 0x0032200001107983 */ /* 0x000e9e0000300a00 */
[----:B------:R-:W-:Y:S02]  /*356c0*/  NOP ;  /* 0x0000000000007918 */ /* 0x000fe40000000000 */
[----:B------:R-:W-:Y:S01]  /*356d0*/  IMAD.MOV.U32 R3, RZ, RZ, R9 ;  /* 0x000000ffff037224 */ /* 0x000fe200078e0009 */
[----:B------:R0:W-:Y:S04]  /*356e0*/  STL [R1+0x300], R8 ;  /* 0x0003000801007387 */ /* 0x0001e80000100800 */
[----:B0-----:R-:W2:Y:S01]  /*356f0*/  LDL.LU.64 R8, [R1+0x3218] ;  /* 0x0032180001087983 */ /* 0x001ea20000300a00 */
[----:B------:R-:W-:Y:S02]  /*35700*/  IMAD.MOV.U32 R23, RZ, RZ, R2 ;  /* 0x000000ffff177224 */ /* 0x000fe400078e0002 */
[----:B------:R-:W-:Y:S02]  /*35710*/  IMAD.MOV.U32 R2, RZ, RZ, R10 ;  /* 0x000000ffff027224 */ /* 0x000fe400078e000a */
[----:B------:R-:W-:-:S05]  /*35720*/  IMAD.MOV.U32 R0, RZ, RZ, R11 ;  /* 0x000000ffff007224 */ /* 0x000fca00078e000b */
[----:B------:R-:W-:Y:S04]  /*35730*/  STL [R1+0x2e30], R0 ;  /* 0x002e300001007387 */ /* 0x000fe80000100800 */
[----:B------:R-:W-:Y:S04]  /*35740*/  STL [R1+0x2e2c], R2 ;  /* 0x002e2c0201007387 */ /* 0x000fe80000100800 */
[----:B------:R-:W-:Y:S01]  /*35750*/  STL [R1+0x2e28], R3 ;  /* 0x002e280301007387 */ /* 0x000fe20000100800 */
[----:B--2---:R-:W-:Y:S03]  /*35760*/  HMMA.16816.F32 R8, R12, R8, R16 ;  /* 0x000000080c08723c */ /* 0x004fe60000001810 */
[----:B------:R-:W2:-:S15]  /*35770*/  LDL.LU.64 R16, [R1+0x3210] ;  /* 0x0032100001107983 */ /* 0x000e9e0000300a00 */
[----:B------:R-:W-:Y:S01]  /*35780*/  NOP ;  /* 0x0000000000007918 */ /* 0x000fe20000000000 */
[----:B------:R0:W-:Y:S04]  /*35790*/  STL.64 [R1+0x2f0], R8 ;  /* 0x0002f00801007387 */ /* 0x0001e80000100a00 */
[----:B------:R-:W-:Y:S04]  /*357a0*/  STL.64 [R1+0x2f8], R10 ;  /* 0x0002f80a01007387 */ /* 0x000fe80000100a00 */
[----:B0-----:R-:W3:Y:S01]  /*357b0*/  LDL.LU R9, [R1+0x3208] ;  /* 0x0032080001097983 */ /* 0x001ee20000300800 */
[----:B--2---:R-:W-:Y:S03]  /*357c0*/  HMMA.16816.F32 R16, R12, R16, R4 ;  /* 0x000000100c10723c */ /* 0x004fe60000001804 */
[----:B---3--:R-:W0:-:S15]  /*357d0*/  LDSM.16.MT88.4 R8, [R9+UR5+0x2080] ;  /* 0x002080050908783b */ /* 0x008e1e0008004200 */
[----:B------:R-:W-:Y:S01]  /*357e0*/  NOP ;  /* 0x0000000000007918 */ /* 0x000fe20000000000 */
[----:B------:R-:W-:Y:S02]  /*357f0*/  IMAD.MOV.U32 R3, RZ, RZ, R19 ;  /* 0x000000ffff037224 */ /* 0x000fe400078e0013 */
[----:B------:R-:W-:Y:S01]  /*35800*/  IMAD.MOV.U32 R2, RZ, RZ, R18 ;  /* 0x000000ffff027224 */ /* 0x000fe200078e0012 */
[----:B0-----:R-:W-:Y:S04]  /*35810*/  STL.64 [R1+0x31f0], R10 ;  /* 0x0031f00a01007387 */ /* 0x001fe80000100a00 */
[----:B------:R0:W-:Y:S04]  /*35820*/  STL.64 [R1+0x31e8], R8 ;  /* 0x0031e80801007387 */ /* 0x0001e80000100a00 */
[----:B0-----:R-:W2:Y:S04]  /*35830*/  LDL.LU R8, [R1+0x2c0] ;  /* 0x0002c00001087983 */ /* 0x001ea80000300800 */
[----:B------:R-:W2:Y:S04]  /*35840*/  LDL.LU R9, [R1+0x2c4] ;  /* 0x0002c40001097983 */ /* 0x000ea80000300800 */
[----:B------:R-:W2:Y:S04]  /*35850*/  LDL.LU R10, [R1+0x2c8] ;  /* 0x0002c800010a7983 */ /* 0x000ea80000300800 */
[----:B------:R-:W4:Y:S04]  /*35860*/  LDL.LU.64 R4, [R1+0x3200] ;  /* 0x0032000001047983 */ /* 0x000f280000300a00 */
[----:B------:R-:W-:Y:S04]  /*35870*/  STL [R1+0x2e0], R16 ;  /* 0x0002e01001007387 */ /* 0x000fe80000100800 */
[----:B------:R-:W-:Y:S04]  /*35880*/  STL [R1+0x2f68], R3 ;  /* 0x002f680301007387 */ /* 0x000fe80000100800 */
[----:B------:R0:W-:Y:S04]  /*35890*/  STL [R1+0x2eec], R2 ;  /* 0x002eec0201007387 */ /* 0x0001e80000100800 */
[----:B0-----:R-:W3:Y:S01]  /*358a0*/  LDL R2, [R1+0x17fc] ;  /* 0x0017fc0001027983 */ /* 0x001ee20000100800 */
[----:B------:R-:W-:-:S05]  /*358b0*/  IMAD.MOV.U32 R0, RZ, RZ, R17 ;  /* 0x000000ffff007224 */ /* 0x000fca00078e0011 */
[----:B------:R-:W-:Y:S04]  /*358c0*/  STL [R1+0x2ee8], R0 ;  /* 0x002ee80001007387 */ /* 0x000fe80000100800 */
[----:B---3--:R-:W0:Y:S04]  /*358d0*/  LDSM.16.MT88.4 R16, [R2+UR5+0x2000] ;  /* 0x002000050210783b */ /* 0x008e280008004200 */
[----:B0-----:R-:W-:Y:S04]  /*358e0*/  STL.64 [R1+0x3168], R18 ;  /* 0x0031681201007387 */ /* 0x001fe80000100a00 */
[----:B------:R4:W-:Y:S02]  /*358f0*/  STL.64 [R1+0x3160], R16 ;  /* 0x0031601001007387 */ /* 0x0009e40000100a00 */
[----:B----4-:R-:W-:Y:S02]  /*35900*/  HMMA.16816.F32 R16, R12, R4, R20 ;  /* 0x000000040c10723c */ /* 0x010fe40000001814 */
[----:B------:R-:W0:Y:S04]  /*35910*/  LDSM.16.MT88.4 R20, [R2+UR5+0x2080] ;  /* 0x002080050214783b */ /* 0x000e280008004200 */
[----:B0-----:R-:W-:-:S13]  /*35920*/  STL.64 [R1+0x30e8], R22 ;  /* 0x0030e81601007387 */ /* 0x001fda0000100a00 */
[----:B------:R-:W-:Y:S04]  /*35930*/  STL.64 [R1+0x2d0], R16 ;  /* 0x0002d01001007387 */ /* 0x000fe80000100a00 */
[----:B------:R-:W-:Y:S04]  /*35940*/  STL.64 [R1+0x2d8], R18 ;  /* 0x0002d81201007387 */ /* 0x000fe80000100a00 */
[----:B------:R0:W-:Y:S04]  /*35950*/  STL.64 [R1+0x30e0], R20 ;  /* 0x0030e01401007387 */ /* 0x0001e80000100a00 */
[----:B0-----:R-:W2:Y:S01]  /*35960*/  LDL.64 R20, [R1+0x50] ;  /* 0x0000500001147983 */ /* 0x001ea20000100a00 */
[----:B------:R-:W-:-:S03]  /*35970*/  IMAD.MOV.U32 R11, RZ, RZ, R28 ;  /* 0x000000ffff0b7224 */ /* 0x000fc600078e001c */
[----:B------:R-:W-:Y:S04]  /*35980*/  STL [R1+0x2f6c], R2 ;  /* 0x002f6c0201007387 */ /* 0x000fe80000100800 */
[----:B--2---:R-:W-:-:S15]  /*35990*/  HMMA.16816.F32 R8, R12, R20, R8 ;  /* 0x000000140c08723c */ /* 0x004fde0000001808 */
[----:B------:R-:W-:-:S04]  /*359a0*/  NOP ;  /* 0x0000000000007918 */ /* 0x000fc80000000000 */
[----:B------:R-:W-:Y:S02]  /*359b0*/  IMAD.MOV.U32 R6, RZ, RZ, R9 ;  /* 0x000000ffff067224 */ /* 0x000fe400078e0009 */
[----:B------:R-:W-:Y:S01]  /*359c0*/  IMAD.MOV.U32 R7, RZ, RZ, R10 ;  /* 0x000000ffff077224 */ /* 0x000fe200078e000a */
[----:B------:R-:W-:Y:S04]  /*359d0*/  STL [R1+0x2c0], R8 ;  /* 0x0002c00801007387 */ /* 0x000fe80000100800 */
[----:B------:R-:W-:Y:S04]  /*359e0*/  STL.64 [R1+0x3190], R6 ;  /* 0x0031900601007387 */ /* 0x000fe80000100a00 */
[----:B------:R0:W-:Y:S04]  /*359f0*/  STL.64 [R1+0x3188], R4 ;  /* 0x0031880401007387 */ /* 0x0001e80000100a00 */
[----:B0-----:R-:W2:Y:S04]  /*35a00*/  LDL.LU R4, [R1+0x140] ;  /* 0x0001400001047983 */ /* 0x001ea80000300800 */
[----:B------:R-:W2:Y:S04]  /*35a10*/  LDL.LU R5, [R1+0x144] ;  /* 0x0001440001057983 */ /* 0x000ea80000300800 */
[----:B------:R-:W3:Y:S04]  /*35a20*/  LDL.LU R6, [R1+0x148] ;  /* 0x0001480001067983 */ /* 0x000ee80000300800 */
[----:B------:R-:W3:Y:S04]  /*35a30*/  LDL.LU R7, [R1+0x14c] ;  /* 0x00014c0001077983 */ /* 0x000ee80000300800 */
[----:B------:R-:W4:Y:S04]  /*35a40*/  LDL R3, [R1+0x17f8] ;  /* 0x0017f80001037983 */ /* 0x000f280000100800 */
[----:B------:R-:W2:Y:S04]  /*35a50*/  LDL.LU R16, [R1+0x170] ;  /* 0x0001700001107983 */ /* 0x000ea80000300800 */
[----:B------:R-:W2:Y:S04]  /*35a60*/  LDL.LU R17, [R1+0x174] ;  /* 0x0001740001117983 */ /* 0x000ea80000300800 */
[----:B------:R-:W2:Y:S04]  /*35a70*/  LDL.LU R18, [R1+0x178] ;  /* 0x0001780001127983 */ /* 0x000ea80000300800 */
[----:B------:R-:W2:Y:S04]  /*35a80*/  LDL.LU R19, [R1+0x17c] ;  /* 0x00017c0001137983 */ /* 0x000ea80000300800 */
[----:B--2---:R-:W-:Y:S04]  /*35a90*/  STL.64 [R1+0x31d0], R18 ;  /* 0x0031d01201007387 */ /* 0x004fe80000100a00 */
[----:B------:R0:W-:Y:S02]  /*35aa0*/  STL.64 [R1+0x31c8], R16 ;  /* 0x0031c81001007387 */ /* 0x0001e40000100a00 */
[----:B0-----:R-:W-:-:S02]  /*35ab0*/  IMAD.MOV.U32 R16, RZ, RZ, R27 ;  /* 0x000000ffff107224 */ /* 0x001fc400078e001b */
[----:B------:R-:W-:-:S05]  /*35ac0*/  IMAD.MOV.U32 R17, RZ, RZ, R26 ;  /* 0x000000ffff117224 */ /* 0x000fca00078e001a */
[----:B------:R0:W-:Y:S04]  /*35ad0*/  STL.64 [R1+0x31f8], R16 ;  /* 0x0031f81001007387 */ /* 0x0001e80000100a00 */
[----:B0-----:R-:W2:Y:S04]  /*35ae0*/  LDL.LU R16, [R1+0x210] ;  /* 0x0002100001107983 */ /* 0x001ea80000300800 */
[----:B------:R-:W2:Y:S04]  /*35af0*/  LDL.LU R17, [R1+0x214] ;  /* 0x0002140001117983 */ /* 0x000ea80000300800 */
[----:B------:R-:W2:Y:S04]  /*35b00*/  LDL.LU R18, [R1+0x218] ;  /* 0x0002180001127983 */ /* 0x000ea80000300800 */
[----:B------:R-:W2:Y:S04]  /*35b10*/  LDL.LU R19, [R1+0x21c] ;  /* 0x00021c0001137983 */ /* 0x000ea80000300800 */
[----:B---3--:R-:W-:Y:S04]  /*35b20*/  STL.64 [R1+0x31a0], R6 ;  /* 0x0031a00601007387 */ /* 0x008fe80000100a00 */
[----:B------:R0:W-:Y:S04]  /*35b30*/  STL.64 [R1+0x3198], R4 ;  /* 0x0031980401007387 */ /* 0x0001e80000100a00 */
[----:B0-----:R-:W3:Y:S04]  /*35b40*/  LDL.64 R4, [R1] ;  /* 0x0000000001047983 */ /* 0x001ee80000100a00 */
[----:B---3--:R0:W-:Y:S04]  /*35b50*/  STL.64 [R1+0x31b0], R4 ;  /* 0x0031b00401007387 */ /* 0x0081e80000100a00 */
[----:B0-----:R-:W3:Y:S04]  /*35b60*/  LDL.LU R4, [R1+0x160] ;  /* 0x0001600001047983 */ /* 0x001ee80000300800 */
[----:B------:R-:W3:Y:S04]  /*35b70*/  LDL.LU R5, [R1+0x164] ;  /* 0x0001640001057983 */ /* 0x000ee80000300800 */
[----:B------:R-:W2:Y:S04]  /*35b80*/  LDL.LU R6, [R1+0x168] ;  /* 0x0001680001067983 */ /* 0x000ea80000300800 */
[----:B------:R-:W2:Y:S04]  /*35b90*/  LDL.LU R7, [R1+0x16c] ;  /* 0x00016c0001077983 */ /* 0x000ea80000300800 */
[----:B--2---:R-:W-:Y:S04]  /*35ba0*/  STL.64 [R1+0x31c0], R6 ;  /* 0x0031c00601007387 */ /* 0x004fe80000100a00 */
[----:B---3--:R0:W-:Y:S04]  /*35bb0*/  STL.64 [R1+0x31b8], R4 ;  /* 0x0031b80401007387 */ /* 0x0081e80000100a00 */
[----:B0-----:R-:W2:Y:S01]  /*35bc0*/  LDL.64 R4, [R1+0x20] ;  /* 0x0000200001047983 */ /* 0x001ea20000100a00 */
[----:B------:R-:W-:-:S02]  /*35bd0*/  IMAD.MOV.U32 R8, RZ, RZ, R25 ;  /* 0x000000ffff087224 */ /* 0x000fc400078e0019 */
[----:B------:R-:W-:Y:S02]  /*35be0*/  IMAD.MOV.U32 R9, RZ, RZ, R24 ;  /* 0x000000ffff097224 */ /* 0x000fe400078e0018 */
[----:B----4-:R-:W0:Y:S04]  /*35bf0*/  LDSM.16.MT88.4 R24, [R3+UR5+0x2000] ;  /* 0x002000050318783b */ /* 0x010e280008004200 */
[----:B--2---:R1:W-:Y:S04]  /*35c00*/  STL.64 [R1+0x31d8], R4 ;  /* 0x0031d80401007387 */ /* 0x0043e80000100a00 */
[----:B-1----:R-:W2:Y:S04]  /*35c10*/  LDL.LU R4, [R1+0x180] ;  /* 0x0001800001047983 */ /* 0x002ea80000300800 */
[----:B------:R-:W2:Y:S04]  /*35c20*/  LDL.LU R5, [R1+0x184] ;  /* 0x0001840001057983 */ /* 0x000ea80000300800 */
[----:B------:R-:W2:Y:S04]  /*35c30*/  LDL.LU R6, [R1+0x188] ;  /* 0x0001880001067983 */ /* 0x000ea80000300800 */
[----:B------:R-:W2:Y:S04]  /*35c40*/  LDL.LU R7, [R1+0x18c] ;  /* 0x00018c0001077983 */ /* 0x000ea80000300800 */
[----:B------:R1:W-:Y:S04]  /*35c50*/  STL.64 [R1+0x3180], R20 ;  /* 0x0031801401007387 */ /* 0x0003e80000100a00 */
[----:B-1----:R-:W3:Y:S01]  /*35c60*/  LDL.64 R20, [R1+0x30] ;  /* 0x0000300001147983 */ /* 0x002ee20000100a00 */
[----:B------:R-:W-:Y:S01]  /*35c70*/  HMMA.16816.F32 R12, R12, R8, R16 ;  /* 0x000000080c0c723c */ /* 0x000fe20000001810 */
[----:B------:R-:W-:-:S02]  /*35c80*/  IMAD.MOV.U32 R28, RZ, RZ, R11 ;  /* 0x000000ffff1c7224 */ /* 0x000fc400078e000b */
[----:B---3--:R1:W-:Y:S04]  /*35c90*/  STL.64 [R1+0x31a8], R20 ;  /* 0x0031a81401007387 */ /* 0x0083e80000100a00 */
[----:B-1----:R-:W3:Y:S04]  /*35ca0*/  LDL.LU R20, [R1+0x150] ;  /* 0x0001500001147983 */ /* 0x002ee80000300800 */
[----:B------:R-:W3:Y:S04]  /*35cb0*/  LDL.LU R21, [R1+0x154] ;  /* 0x0001540001157983 */ /* 0x000ee80000300800 */
[----:B------:R-:W3:Y:S04]  /*35cc0*/  LDL.LU R22, [R1+0x158] ;  /* 0x0001580001167983 */ /* 0x000ee80000300800 */
[----:B------:R-:W3:Y:S04]  /*35cd0*/  LDL.LU R23, [R1+0x15c] ;  /* 0x00015c0001177983 */ /* 0x000ee80000300800 */
[----:B------:R-:W-:Y:S04]  /*35ce0*/  STL [R1+0x2f70], R28 ;  /* 0x002f701c01007387 */ /* 0x000fe80000100800 */
[----:B0-----:R-:W-:Y:S04]  /*35cf0*/  STL.64 [R1+0x3060], R26 ;  /* 0x0030601a01007387 */ /* 0x001fe80000100a00 */
[----:B------:R0:W-:Y:S04]  /*35d00*/  STL.64 [R1+0x3058], R24 ;  /* 0x0030581801007387 */ /* 0x0001e80000100a00 */
[----:B0-----:R-:W4:Y:S04]  /*35d10*/  LDL.LU R24, [R1+0x130] ;  /* 0x0001300001187983 */ /* 0x001f280000300800 */
[----:B------:R-:W4:Y:S04]  /*35d20*/  LDL.LU R25, [R1+0x134] ;  /* 0x0001340001197983 */ /* 0x000f280000300800 */
[----:B------:R-:W4:Y:S04]  /*35d30*/  LDL.LU R26, [R1+0x138] ;  /* 0x00013800011a7983 */ /* 0x000f280000300800 */
[----:B------:R-:W4:Y:S04]  /*35d40*/  LDL.LU R27, [R1+0x13c] ;  /* 0x00013c00011b7983 */ /* 0x000f280000300800 */
[----:B------:R-:W2:Y:S04]  /*35d50*/  LDL.LU.64 R16, [R1+0x31f8] ;  /* 0x0031f80001107983 */ /* 0x000ea80000300a00 */
[----:B------:R-:W2:Y:S04]  /*35d60*/  LDL.LU.64 R10, [R1+0x31f0] ;  /* 0x0031f000010a7983 */ /* 0x000ea80000300a00 */
[----:B------:R-:W2:Y:S04]  /*35d70*/  LDL.LU.64 R8, [R1+0x31e8] ;  /* 0x0031e80001087983 */ /* 0x000ea80000300a00 */
[----:B------:R-:W-:Y:S04]  /*35d80*/  STL.64 [R1+0x210], R12 ;  /* 0x0002100c01007387 */ /* 0x000fe80000100a00 */
[----:B------:R-:W-:Y:S04]  /*35d90*/  STL.64 [R1+0x218], R14 ;  /* 0x0002180e01007387 */ /* 0x000fe80000100a00 */
[----:B------:R-:W0:Y:S04]  /*35da0*/  LDSM.16.MT88.4 R12, [R3+UR5+0x2080] ;  /* 0x00208005030c783b */ /* 0x000e280008004200 */
[----:B0-----:R-:W-:Y:S04]  /*35db0*/  STL.64 [R1+0x2fd8], R14 ;  /* 0x002fd80e01007387 */ /* 0x001fe80000100a00 */
[----:B------:R0:W-:Y:S04]  /*35dc0*/  STL.64 [R1+0x2fd0], R12 ;  /* 0x002fd00c01007387 */ /* 0x0001e80000100a00 */
[----:B0-----:R-:W3:Y:S01]  /*35dd0*/  LDL.64 R12, [R1+0x60] ;  /* 0x00006000010c7983 */ /* 0x001ee20000100a00 */
[----:B--2---:R-:W-:Y:S03]  /*35de0*/  HMMA.16816.F32 R16, R8, R16, R4 ;  /* 0x000000100810723c */ /* 0x004fe60000001804 */
[----:B---3--:R0:W-:Y:S04]  /*35df0*/  STL.64 [R1+0x3170], R12 ;  /* 0x0031700c01007387 */ /* 0x0081e80000100a00 */
[----:B0-----:R-:W2:Y:S01]  /*35e00*/  LDL R12, [R1+0x10] ;  /* 0x00001000010c7983 */ /* 0x001ea20000100800 */
[----:B------:R-:W-:-:S03]  /*35e10*/  IMAD.MOV.U32 R13, RZ, RZ, R29 ;  /* 0x000000ffff0d7224 */ /* 0x000fc600078e001d */
[----:B------:R-:W3:Y:S04]  /*35e20*/  LDL.LU R29, [R1+0x31e0] ;  /* 0x0031e000011d7983 */ /* 0x000ee80000300800 */
[----:B------:R-:W2:Y:S04]  /*35e30*/  LDL.LU.64 R4, [R1+0x31d8] ;  /* 0x0031d80001047983 */ /* 0x000ea80000300a00 */
[----:B------:R-:W-:Y:S04]  /*35e40*/  STL.64 [R1+0x180], R16 ;  /* 0x0001801001007387 */ /* 0x000fe80000100a00 */
[----:B------:R0:W-:Y:S04]  /*35e50*/  STL.64 [R1+0x188], R18 ;  /* 0x0001881201007387 */ /* 0x0001e80000100a00 */
[----:B0-----:R-:W2:Y:S04]  /*35e60*/  LDL.LU.64 R18, [R1+0x31d0] ;  /* 0x0031d00001127983 */ /* 0x001ea80000300a00 */
[----:B------:R-:W2:Y:S02]  /*35e70*/  LDL.LU.64 R16, [R1+0x31c8] ;  /* 0x0031c80001107983 */ /* 0x000ea40000300a00 */
[----:B--2---:R-:W-:Y:S01]  /*35e80*/  HMMA.16816.F32 R16, R8, R4, R16 ;  /* 0x000000040810723c */ /* 0x004fe20000001810 */
[----:B------:R-:W-:-:S15]  /*35e90*/  IMAD.MOV.U32 R3, RZ, RZ, R5 ;  /* 0x000000ffff037224 */ /* 0x000fde00078e0005 */
[----:B------:R-:W-:-:S03]  /*35ea0*/  NOP ;  /* 0x0000000000007918 */ /* 0x000fc60000000000 */
[----:B------:R0:W-:Y:S04]  /*35eb0*/  STL.64 [R1+0x170], R16 ;  /* 0x0001701001007387 */ /* 0x0001e80000100a00 */
[----:B------:R-:W-:Y:S04]  /*35ec0*/  STL.64 [R1+0x178], R18 ;  /* 0x0001781201007387 */ /* 0x000fe80000100a00 */
[----:B------:R-:W2:Y:S01]  /*35ed0*/  LDL.LU.64 R6, [R1+0x31c0] ;  /* 0x0031c00001067983 */ /* 0x000ea20000300a00 */
[----:B0-----:R-:W-:-:S03]  /*35ee0*/  IMAD.MOV.U32 R16, RZ, RZ, R4 ;  /* 0x000000ffff107224 */ /* 0x001fc600078e0004 */
[----:B------:R-:W2:Y:S02]  /*35ef0*/  LDL.LU.64 R4, [R1+0x31b8] ;  /* 0x0031b80001047983 */ /* 0x000ea40000300a00 */
[----:B--2---:R-:W-:Y:S02]  /*35f00*/  HMMA.16816.F32 R12, R8, R12, R4 ;  /* 0x0000000c080c723c */ /* 0x004fe40000001804 */
[----:B------:R-:W2:-:S15]  /*35f10*/  LDL.LU.64 R4, [R1+0x31b0] ;  /* 0x0031b00001047983 */ /* 0x000e9e0000300a00 */
[----:B------:R-:W-:Y:S02]  /*35f20*/  NOP ;  /* 0x0000000000007918 */ /* 0x000fe40000000000 */
[----:B------:R0:W-:Y:S04]  /*35f30*/  STL.64 [R1+0x160], R12 ;  /* 0x0001600c01007387 */ /* 0x0001e80000100a00 */
[----:B------:R1:W-:Y:S04]  /*35f40*/  STL.64 [R1+0x168], R14 ;  /* 0x0001680e01007387 */ /* 0x0003e80000100a00 */
[----:B0-----:R-:W3:Y:S04]  /*35f50*/  LDL.LU R12, [R1+0x120] ;  /* 0x00012000010c7983 */ /* 0x001ee80000300800 */
[----:B------:R-:W3:Y:S04]  /*35f60*/  LDL.LU R13, [R1+0x124] ;  /* 0x00012400010d7983 */ /* 0x000ee80000300800 */
[----:B-1----:R-:W3:Y:S04]  /*35f70*/  LDL.LU R14, [R1+0x128] ;  /* 0x00012800010e7983 */ /* 0x002ee80000300800 */
[----:B------:R-:W3:Y:S01]  /*35f80*/  LDL.LU R15, [R1+0x12c] ;  /* 0x00012c00010f7983 */ /* 0x000ee20000300800 */
[----:B--2---:R-:W-:Y:S01]  /*35f90*/  HMMA.16816.F32 R20, R8, R4, R20 ;  /* 0x000000040814723c */ /* 0x004fe20000001814 */
[----:B------:R-:W-:Y:S01]  /*35fa0*/  IMAD.MOV.U32 R2, RZ, RZ, R4 ;  /* 0x000000ffff027224 */ /* 0x000fe200078e0004 */
[----:B------:R-:W-:-:S15]  /*35fb0*/  MOV R0, R5 ;  /* 0x0000000500007202 */ /* 0x000fde0000000f00 */
[----:B------:R-:W-:Y:S02]  /*35fc0*/  NOP ;  /* 0x0000000000007918 */ /* 0x000fe40000000000 */
[----:B------:R0:W-:Y:S04]  /*35fd0*/  STL.64 [R1+0x150], R20 ;  /* 0x0001501401007387 */ /* 0x0001e80000100a00 */
[----:B------:R-:W-:Y:S04]  /*35fe0*/  STL.64 [R1+0x158], R22 ;  /* 0x0001581601007387 */ /* 0x000fe80000100a00 */
[----:B0-----:R-:W2:Y:S04]  /*35ff0*/  LDL.LU.64 R20, [R1+0x31a8] ;  /* 0x0031a80001147983 */ /* 0x001ea80000300a00 */
[----:B------:R-:W2:Y:S04]  /*36000*/  LDL.LU.64 R6, [R1+0x31a0] ;  /* 0x0031a00001067983 */ /* 0x000ea80000300a00 */
[----:B------:R-:W2:Y:S02]  /*36010*/  LDL.LU.64 R4, [R1+0x3198] ;  /* 0x0031980001047983 */ /* 0x000ea40000300a00 */
[----:B--2---:R-:W-:-:S15]  /*36020*/  HMMA.16816.F32 R4, R8, R20, R4 ;  /* 0x000000140804723c */ /* 0x004fde0000001804 */
[----:B------:R-:W-:-:S04]  /*36030*/  NOP ;  /* 0x0000000000007918 */ /* 0x000fc80000000000 */
[----:B------:R-:W-:Y:S04]  /*36040*/  STL.64 [R1+0x140], R4 ;  /* 0x0001400401007387 */ /* 0x000fe80000100a00 */
[----:B------:R0:W-:Y:S04]  /*36050*/  STL.64 [R1+0x148], R6 ;  /* 0x0001480601007387 */ /* 0x0001e80000100a00 */
[----:B0-----:R-:W2:Y:S04]  /*36060*/  LDL.LU.64 R6, [R1+0x3190] ;  /* 0x0031900001067983 */ /* 0x001ea80000300a00 */
[----:B------:R-:W4:Y:S01]  /*36070*/  LDL.LU.64 R4, [R1+0x3188] ;  /* 0x0031880001047983 */ /* 0x000f220000300a00 */
[----:B------:R-:W-:-:S02]  /*36080*/  IMAD.MOV.U32 R18, RZ, RZ, R20 ;  /* 0x000000ffff127224 */ /* 0x000fc400078e0014 */
[----:B------:R-:W-:Y:S02]  /*36090*/  IMAD.MOV.U32 R17, RZ, RZ, R21 ;  /* 0x000000ffff117224 */ /* 0x000fe400078e0015 */
[----:B------:R-:W3:Y:S01]  /*360a0*/  LDL.LU.64 R20, [R1+0x3180] ;  /* 0x0031800001147983 */ /* 0x000ee20000300a00 */
[----:B----4-:R-:W-:Y:S03]  /*360b0*/  HMMA.16816.F32 R24, R8, R4, R24 ;  /* 0x000000040818723c */ /* 0x010fe60000001818 */
[----:B--2---:R-:W-:Y:S04]  /*360c0*/  STL.64 [R1+0x3100], R6 ;  /* 0x0031000601007387 */ /* 0x004fe80000100a00 */
[----:B------:R0:W-:Y:S02]  /*360d0*/  STL.64 [R1+0x30f8], R4 ;  /* 0x0030f80401007387 */ /* 0x0001e40000100a00 */
[----:B0-----:R-:W-:-:S02]  /*360e0*/  IMAD.MOV.U32 R4, RZ, RZ, R18 ;  /* 0x000000ffff047224 */ /* 0x001fc400078e0012 */
[----:B------:R-:W-:-:S08]  /*360f0*/  IMAD.MOV.U32 R5, RZ, RZ, R17 ;  /* 0x000000ffff057224 */ /* 0x000fd000078e0011 */
[----:B------:R-:W-:Y:S04]  /*36100*/  STL.64 [R1+0x130], R24 ;  /* 0x0001301801007387 */ /* 0x000fe80000100a00 */
[----:B------:R-:W-:Y:S04]  /*36110*/  STL.64 [R1+0x138], R26 ;  /* 0x0001381a01007387 */ /* 0x000fe80000100a00 */
[----:B------:R0:W-:Y:S04]  /*36120*/  STL.64 [R1+0x3118], R4 ;  /* 0x0031180401007387 */ /* 0x0001e80000100a00 */
[----:B0-----:R-:W2:Y:S04]  /*36130*/  LDL.LU R4, [R1+0xd0] ;  /* 0x0000d00001047983 */ /* 0x001ea80000300800 */
[----:B------:R-:W2:Y:S04]  /*36140*/  LDL.LU R5, [R1+0xd4] ;  /* 0x0000d40001057983 */ /* 0x000ea80000300800 */
[----:B------:R-:W4:Y:S01]  /*36150*/  LDL.LU R6, [R1+0xd8] ;  /* 0x0000d80001067983 */ /* 0x000f220000300800 */
[----:B---3--:R-:W-:-:S03]  /*36160*/  IMAD.MOV.U32 R7, RZ, RZ, R29 ;  /* 0x000000ffff077224 */ /* 0x008fc600078e001d */
[----:B------:R-:W3:Y:S01]  /*36170*/  LDL.LU R29, [R1+0x3178] ;  /* 0x00317800011d7983 */ /* 0x000ee20000300800 */
[----:B------:R-:W-:Y:S03]  /*36180*/  HMMA.16816.F32 R12, R8, R20, R12 ;  /* 0x00000014080c723c */ /* 0x000fe6000000180c */
[----:B----4-:R-:W-:Y:S04]  /*36190*/  STL.64 [R1+0x3128], R6 ;  /* 0x0031280601007387 */ /* 0x010fe80000100a00 */
[----:B--2---:R0:W-:Y:S04]  /*361a0*/  STL.64 [R1+0x3120], R4 ;  /* 0x0031200401007387 */ /* 0x0041e80000100a00 */
[----:B0-----:R-:W2:Y:S04]  /*361b0*/  LDL.64 R4, [R1+0x10] ;  /* 0x0000100001047983 */ /* 0x001ea80000100a00 */
[----:B--2---:R0:W-:Y:S02]  /*361c0*/  STL.64 [R1+0x3140], R4 ;  /* 0x0031400401007387 */ /* 0x0041e40000100a00 */
[----:B0-----:R-:W-:-:S02]  /*361d0*/  IMAD.MOV.U32 R4, RZ, RZ, R16 ;  /* 0x000000ffff047224 */ /* 0x001fc400078e0010 */
[----:B------:R-:W2:Y:S04]  /*361e0*/  LDL.LU R16, [R1+0xb0] ;  /* 0x0000b00001107983 */ /* 0x000ea80000300800 */
[----:B------:R-:W2:Y:S01]  /*361f0*/  LDL.LU R17, [R1+0xb4] ;  /* 0x0000b40001117983 */ /* 0x000ea20000300800 */
[----:B------:R-:W-:-:S03]  /*36200*/  IMAD.MOV.U32 R5, RZ, RZ, R3 ;  /* 0x000000ffff057224 */ /* 0x000fc600078e0003 */
[----:B------:R-:W2:Y:S04]  /*36210*/  LDL.LU R18, [R1+0xb8] ;  /* 0x0000b80001127983 */ /* 0x000ea80000300800 */
[----:B------:R-:W2:Y:S04]  /*36220*/  LDL.LU R19, [R1+0xbc] ;  /* 0x0000bc0001137983 */ /* 0x000ea80000300800 */
[----:B------:R-:W4:Y:S04]  /*36230*/  LDL.LU R24, [R1+0x100] ;  /* 0x0001000001187983 */ /* 0x000f280000300800 */
[----:B------:R-:W4:Y:S04]  /*36240*/  LDL.LU R25, [R1+0x104] ;  /* 0x0001040001197983 */ /* 0x000f280000300800 */
[----:B------:R-:W4:Y:S04]  /*36250*/  LDL.LU R26, [R1+0x108] ;  /* 0x00010800011a7983 */ /* 0x000f280000300800 */
[----:B------:R0:W-:Y:S04]  /*36260*/  STL.64 [R1+0x3158], R4 ;  /* 0x0031580401007387 */ /* 0x0001e80000100a00 */
[----:B0-----:R-:W2:Y:S04]  /*36270*/  LDL.64 R4, [R1+0x40] ;  /* 0x0000400001047983 */ /* 0x001ea80000100a00 */
[----:B------:R0:W-:Y:S04]  /*36280*/  STL.64 [R1+0x120], R12 ;  /* 0x0001200c01007387 */ /* 0x0001e80000100a00 */
[----:B------:R-:W-:Y:S04]  /*36290*/  STL [R1+0x128], R14 ;  /* 0x0001280e01007387 */ /* 0x000fe80000100800 */
[----:B0-----:R-:W2:Y:S04]  /*362a0*/  LDL.LU.64 R12, [R1+0x3170] ;  /* 0x00317000010c7983 */ /* 0x001ea80000300a00 */
        /* <DEDUP_REMOVED lines=16> */
[----:B------:R-:W2:Y:S01]  /*363b0*/  LDL.LU R23, [R1+0xec] ;  /* 0x0000ec0001177983 */ /* 0x000ea20000300800 */
[----:B---3--:R-:W-:-:S02]  /*363c0*/  IMAD.MOV.U32 R27, RZ, RZ, R29 ;  /* 0x000000ffff1b7224 */ /* 0x008fc400078e001d */
[----:B------:R-:W-:Y:S01]  /*363d0*/  IMAD.MOV.U32 R29, RZ, RZ, R15 ;  /* 0x000000ffff1d7224 */ /* 0x000fe200078e000f */
[----:B------:R-:W-:Y:S01]  /*363e0*/  HMMA.16816.F32 R8, R8, R12, R16 ;  /* 0x0000000c0808723c */ /* 0x000fe20000001810 */
[----:B--2---:R-:W-:Y:S04]  /*363f0*/  STL.64 [R1+0x3150], R22 ;  /* 0x0031501601007387 */ /* 0x004fe80000100a00 */
[----:B------:R0:W-:Y:S04]  /*36400*/  STL.64 [R1+0x3148], R20 ;  /* 0x0031481401007387 */ /* 0x0001e80000100a00 */
[----:B0-----:R-:W2:Y:S04]  /*36410*/  LDL.LU R20, [R1+0xf0] ;  /* 0x0000f00001147983 */ /* 0x001ea80000300800 */
[----:B------:R-:W2:Y:S04]  /*36420*/  LDL.LU R21, [R1+0xf4] ;  /* 0x0000f40001157983 */ /* 0x000ea80000300800 */
[----:B------:R-:W2:Y:S04]  /*36430*/  LDL.LU R22, [R1+0xf8] ;  /* 0x0000f80001167983 */ /* 0x000ea80000300800 */
[----:B------:R-:W2:Y:S04]  /*36440*/  LDL.LU R23, [R1+0xfc] ;  /* 0x0000fc0001177983 */ /* 0x000ea80000300800 */
[----:B------:R-:W-:Y:S04]  /*36450*/  STL [R1+0x2f74], R29 ;  /* 0x002f741d01007387 */ /* 0x000fe80000100800 */
[----:B------:R-:W4:Y:S04]  /*36460*/  LDL.LU.64 R18, [R1+0x3168] ;  /* 0x0031680001127983 */ /* 0x000f280000300a00 */
[----:B------:R-:W4:Y:S04]  /*36470*/  LDL.LU.64 R16, [R1+0x3160] ;  /* 0x0031600001107983 */ /* 0x000f280000300a00 */
[----:B------:R-:W-:Y:S04]  /*36480*/  STL.64 [R1+0xb0], R8 ;  /* 0x0000b00801007387 */ /* 0x000fe80000100a00 */
[----:B------:R-:W-:Y:S01]  /*36490*/  STL.64 [R1+0xb8], R10 ;  /* 0x0000b80a01007387 */ /* 0x000fe20000100a00 */
[----:B------:R-:W-:Y:S01]  /*364a0*/  IMAD.MOV.U32 R3, RZ, RZ, R5 ;  /* 0x000000ffff037224 */ /* 0x000fe200078e0005 */
[----:B----4-:R-:W-:-:S15]  /*364b0*/  HMMA.16816.F32 R24, R16, R4, R24 ;  /* 0x000000041018723c */ /* 0x010fde0000001818 */
[----:B------:R-:W-:-:S04]  /*364c0*/  NOP ;  /* 0x0000000000007918 */ /* 0x000fc80000000000 */
[----:B------:R0:W-:Y:S04]  /*364d0*/  STL.64 [R1+0x100], R24 ;  /* 0x0001001801007387 */ /* 0x0001e80000100a00 */
[----:B------:R-:W-:Y:S01]  /*364e0*/  STL.64 [R1+0x108], R26 ;  /* 0x0001081a01007387 */ /* 0x000fe20000100a00 */
[----:B0-----:R-:W-:-:S03]  /*364f0*/  IMAD.MOV.U32 R24, RZ, RZ, R4 ;  /* 0x000000ffff187224 */ /* 0x001fc600078e0004 */
[----:B------:R-:W2:Y:S02]  /*36500*/  LDL.LU.64 R4, [R1+0x3158] ;  /* 0x0031580001047983 */ /* 0x000ea40000300a00 */
[----:B--2---:R-:W-:Y:S02]  /*36510*/  HMMA.16816.F32 R4, R16, R4, R20 ;  /* 0x000000041004723c */ /* 0x004fe40000001814 */
[----:B------:R-:W2:Y:S04]  /*36520*/  LDL.LU.64 R22, [R1+0x3150] ;  /* 0x0031500001167983 */ /* 0x000ea80000300a00 */
[----:B------:R-:W2:-:S13]  /*36530*/  LDL.LU.64 R20, [R1+0x3148] ;  /* 0x0031480001147983 */ /* 0x000e9a0000300a00 */
[----:B------:R0:W-:Y:S04]  /*36540*/  STL.64 [R1+0xf0], R4 ;  /* 0x0000f00401007387 */ /* 0x0001e80000100a00 */
[----:B------:R-:W-:Y:S04]  /*36550*/  STL.64 [R1+0xf8], R6 ;  /* 0x0000f80601007387 */ /* 0x000fe80000100a00 */
[----:B0-----:R-:W2:Y:S01]  /*36560*/  LDL.LU.64 R4, [R1+0x3140] ;  /* 0x0031400001047983 */ /* 0x001ea20000300a00 */
[----:B------:R-:W-:Y:S02]  /*36570*/  IMAD.MOV.U32 R8, RZ, RZ, R2 ;  /* 0x000000ffff087224 */ /* 0x000fe400078e0002 */
[----:B------:R-:W-:Y:S01]  /*36580*/  IMAD.MOV.U32 R9, RZ, RZ, R0 ;  /* 0x000000ffff097224 */ /* 0x000fe200078e0000 */
        /* <DEDUP_REMOVED lines=8> */
[----:B------:R-:W3:Y:S04]  /*36610*/  LDL.LU.64 R6, [R1+0x3128] ;  /* 0x0031280001067983 */ /* 0x000ee80000300a00 */
[----:B------:R-:W3:Y:S02]  /*36620*/  LDL.LU.64 R4, [R1+0x3120] ;  /* 0x0031200001047983 */ /* 0x000ee40000300a00 */
[----:B---3--:R-:W-:-:S15]  /*36630*/  HMMA.16816.F32 R4, R16, R8, R4 ;  /* 0x000000081004723c */ /* 0x008fde0000001804 */
[----:B------:R-:W-:-:S04]  /*36640*/  NOP ;  /* 0x0000000000007918 */ /* 0x000fc80000000000 */
[----:B------:R0:W-:Y:S04]  /*36650*/  STL.64 [R1+0xd0], R4 ;  /* 0x0000d00401007387 */ /* 0x0001e80000100a00 */
[----:B------:R-:W-:Y:S04]  /*36660*/  STL.64 [R1+0xd8], R6 ;  /* 0x0000d80601007387 */ /* 0x000fe80000100a00 */
[----:B0-----:R-:W2:Y:S04]  /*36670*/  LDL.LU.64 R4, [R1+0x3118] ;  /* 0x0031180001047983 */ /* 0x001ea80000300a00 */
[----:B------:R0:W-:Y:S04]  /*36680*/  STL.64 [R1+0x30c0], R8 ;  /* 0x0030c00801007387 */ /* 0x0001e80000100a00 */
[----:B0-----:R-:W3:Y:S04]  /*36690*/  LDL.LU R8, [R1+0x4b0] ;  /* 0x0004b00001087983 */ /* 0x001ee80000300800 */
[----:B------:R-:W3:Y:S04]  /*366a0*/  LDL.LU R9, [R1+0x4b4] ;  /* 0x0004b40001097983 */ /* 0x000ee80000300800 */
[----:B------:R-:W3:Y:S04]  /*366b0*/  LDL.LU R10, [R1+0x4b8] ;  /* 0x0004b800010a7983 */ /* 0x000ee80000300800 */
[----:B------:R-:W3:Y:S01]  /*366c0*/  LDL.LU R11, [R1+0x4bc] ;  /* 0x0004bc00010b7983 */ /* 0x000ee20000300800 */
[----:B--2---:R-:W-:Y:S03]  /*366d0*/  HMMA.16816.F32 R4, R16, R4, R20 ;  /* 0x000000041004723c */ /* 0x004fe60000001814 */
[----:B------:R-:W2:Y:S04]  /*366e0*/  LDL.LU.64 R22, [R1+0x3110] ;  /* 0x0031100001167983 */ /* 0x000ea80000300a00 */
[----:B------:R-:W2:-:S12]  /*366f0*/  LDL.LU.64 R20, [R1+0x3108] ;  /* 0x0031080001147983 */ /* 0x000e980000300a00 */
[----:B------:R-:W-:Y:S04]  /*36700*/  STL.64 [R1+0x200], R4 ;  /* 0x0002000401007387 */ /* 0x000fe80000100a00 */
[----:B------:R0:W-:Y:S04]  /*36710*/  STL.64 [R1+0x208], R6 ;  /* 0x0002080601007387 */ /* 0x0001e80000100a00 */
[----:B0-----:R-:W4:Y:S04]  /*36720*/  LDL.LU.64 R6, [R1+0x3100] ;  /* 0x0031000001067983 */ /* 0x001f280000300a00 */
[----:B------:R-:W2:Y:S02]  /*36730*/  LDL.LU.64 R4, [R1+0x30f8] ;  /* 0x0030f80001047983 */ /* 0x000ea40000300a00 */
[----:B--2---:R-:W-:-:S15]  /*36740*/  HMMA.16816.F32 R20, R16, R4, R20 ;  /* 0x000000041014723c */ /* 0x004fde0000001814 */
[----:B------:R-:W-:-:S04]  /*36750*/  NOP ;  /* 0x0000000000007918 */ /* 0x000fc80000000000 */
[----:B------:R0:W-:Y:S04]  /*36760*/  STL.64 [R1+0x2b0], R20 ;  /* 0x0002b01401007387 */ /* 0x0001e80000100a00 */
[----:B------:R-:W-:Y:S04]  /*36770*/  STL.64 [R1+0x2b8], R22 ;  /* 0x0002b81601007387 */ /* 0x000fe80000100a00 */
[----:B0-----:R-:W2:Y:S04]  /*36780*/  LDL.LU.64 R20, [R1+0x30f0] ;  /* 0x0030f00001147983 */ /* 0x001ea80000300a00 */
[----:B----4-:R-:W-:Y:S04]  /*36790*/  STL.64 [R1+0x3080], R6 ;  /* 0x0030800601007387 */ /* 0x010fe80000100a00 */
[----:B------:R0:W-:Y:S04]  /*367a0*/  STL.64 [R1+0x3078], R4 ;  /* 0x0030780401007387 */ /* 0x0001e80000100a00 */
[----:B0-----:R-:W2:Y:S04]  /*367b0*/  LDL.LU R4, [R1+0x4c0] ;  /* 0x0004c00001047983 */ /* 0x001ea80000300800 */
[----:B------:R-:W2:Y:S04]  /*367c0*/  LDL.LU R5, [R1+0x4c4] ;  /* 0x0004c40001057983 */ /* 0x000ea80000300800 */
[----:B------:R-:W2:Y:S04]  /*367d0*/  LDL.LU R6, [R1+0x4c8] ;  /* 0x0004c80001067983 */ /* 0x000ea80000300800 */
[----:B------:R-:W2:Y:S02]  /*367e0*/  LDL.LU R7, [R1+0x4cc] ;  /* 0x0004cc0001077983 */ /* 0x000ea40000300800 */
[----:B--2---:R-:W-:Y:S01]  /*367f0*/  HMMA.16816.F32 R4, R16, R20, R4 ;  /* 0x000000141004723c */ /* 0x004fe20000001804 */
[----:B------:R-:W-:-:S02]  /*36800*/  IMAD.MOV.U32 R15, RZ, RZ, R20 ;  /* 0x000000ffff0f7224 */ /* 0x000fc400078e0014 */
[----:B------:R-:W-:-:S15]  /*36810*/  IMAD.MOV.U32 R14, RZ, RZ, R21 ;  /* 0x000000ffff0e7224 */ /* 0x000fde00078e0015 */
[----:B------:R-:W-:Y:S01]  /*36820*/  NOP ;  /* 0x0000000000007918 */ /* 0x000fe20000000000 */
[----:B------:R0:W-:Y:S04]  /*36830*/  STL.64 [R1+0x3f0], R4 ;  /* 0x0003f00401007387 */ /* 0x0001e80000100a00 */
[----:B------:R-:W-:Y:S04]  /*36840*/  STL.64 [R1+0x3f8], R6 ;  /* 0x0003f80601007387 */ /* 0x000fe80000100a00 */
[----:B------:R-:W2:Y:S04]  /*36850*/  LDL.LU.64 R22, [R1+0x30e8] ;  /* 0x0030e80001167983 */ /* 0x000ea80000300a00 */
[----:B------:R-:W2:Y:S04]  /*36860*/  LDL.LU.64 R20, [R1+0x30e0] ;  /* 0x0030e00001147983 */ /* 0x000ea80000300a00 */
[----:B0-----:R-:W4:Y:S01]  /*36870*/  LDL.64 R4, [R1+0x30] ;  /* 0x0000300001047983 */ /* 0x001f220000100a00 */
[----:B---3--:R-:W-:Y:S03]  /*36880*/  HMMA.16816.F32 R8, R16, R12, R8 ;  /* 0x0000000c1008723c */ /* 0x008fe60000001808 */
[----:B----4-:R-:W-:-:S15]  /*36890*/  STL.64 [R1+0x3098], R4 ;  /* 0x0030980401007387 */ /* 0x010fde0000100a00 */
[----:B------:R-:W-:Y:S01]  /*368a0*/  NOP ;  /* 0x0000000000007918 */ /* 0x000fe20000000000 */
[----:B------:R-:W-:Y:S04]  /*368b0*/  STL.64 [R1+0x3e0], R8 ;  /* 0x0003e00801007387 */ /* 0x000fe80000100a00 */
[----:B------:R-:W-:Y:S04]  /*368c0*/  STL.64 [R1+0x3e8], R10 ;  /* 0x0003e80a01007387 */ /* 0x000fe80000100a00 */
[----:B------:R-:W-:Y:S04]  /*368d0*/  STL.64 [R1+0x3070], R14 ;  /* 0x0030700e01007387 */ /* 0x000fe80000100a00 */
[----:B------:R0:W-:Y:S04]  /*368e0*/  STL.64 [R1+0x3068], R12 ;  /* 0x0030680c01007387 */ /* 0x0001e80000100a00 */
[----:B0-----:R-:W3:Y:S04]  /*368f0*/  LDL.LU R12, [R1+0x410] ;  /* 0x00041000010c7983 */ /* 0x001ee80000300800 */
[----:B------:R-:W3:Y:S04]  /*36900*/  LDL.LU R13, [R1+0x414] ;  /* 0x00041400010d7983 */ /* 0x000ee80000300800 */
[----:B------:R-:W4:Y:S04]  /*36910*/  LDL.LU R14, [R1+0x418] ;  /* 0x00041800010e7983 */ /* 0x000f280000300800 */
        /* <DEDUP_REMOVED lines=9> */
[----:B--2---:R-:W-:Y:S04]  /*369b0*/  STL.64 [R1+0x30d0], R10 ;  /* 0x0030d00a01007387 */ /* 0x004fe80000100a00 */
[----:B------:R-:W-:Y:S04]  /*369c0*/  STL.64 [R1+0x30c8], R8 ;  /* 0x0030c80801007387 */ /* 0x000fe80000100a00 */
[----:B------:R-:W-:Y:S04]  /*369d0*/  STL.64 [R1+0x30a8], R6 ;  /* 0x0030a80601007387 */ /* 0x000fe80000100a00 */
[----:B------:R0:W-:Y:S04]  /*369e0*/  STL.64 [R1+0x30a0], R4 ;  /* 0x0030a00401007387 */ /* 0x0001e80000100a00 */
[----:B0-----:R-:W2:Y:S04]  /*369f0*/  LDL.LU R4, [R1+0x440] ;  /* 0x0004400001047983 */ /* 0x001ea80000300800 */
[----:B------:R-:W2:Y:S04]  /*36a00*/  LDL.LU R5, [R1+0x444] ;  /* 0x0004440001057983 */ /* 0x000ea80000300800 */
[----:B------:R-:W2:Y:S04]  /*36a10*/  LDL.LU R6, [R1+0x448] ;  /* 0x0004480001067983 */ /* 0x000ea80000300800 */
[----:B------:R-:W2:Y:S04]  /*36a20*/  LDL.LU R7, [R1+0x44c] ;  /* 0x00044c0001077983 */ /* 0x000ea80000300800 */
[----:B--2---:R-:W-:Y:S04]  /*36a30*/  STL.64 [R1+0x30b8], R6 ;  /* 0x0030b80601007387 */ /* 0x004fe80000100a00 */
[----:B------:R0:W-:Y:S04]  /*36a40*/  STL.64 [R1+0x30b0], R4 ;  /* 0x0030b00401007387 */ /* 0x0001e80000100a00 */
[----:B0-----:R-:W2:Y:S01]  /*36a50*/  LDL.64 R4, [R1+0x20] ;  /* 0x0000200001047983 */ /* 0x001ea20000100a00 */
[----:B------:R-:W-:-:S03]  /*36a60*/  IMAD.MOV.U32 R8, RZ, RZ, R24 ;  /* 0x000000ffff087224 */ /* 0x000fc600078e0018 */
[----:B--2---:R0:W-:Y:S04]  /*36a70*/  STL.64 [R1+0x30d8], R4 ;  /* 0x0030d80401007387 */ /* 0x0041e80000100a00 */
[----:B0-----:R-:W2:Y:S04]  /*36a80*/  LDL.LU R4, [R1+0x4a0] ;  /* 0x0004a00001047983 */ /* 0x001ea80000300800 */
[----:B------:R-:W2:Y:S04]  /*36a90*/  LDL.LU R5, [R1+0x4a4] ;  /* 0x0004a40001057983 */ /* 0x000ea80000300800 */
[----:B------:R-:W2:Y:S04]  /*36aa0*/  LDL.LU R6, [R1+0x4a8] ;  /* 0x0004a80001067983 */ /* 0x000ea80000300800 */
[----:B------:R-:W2:Y:S04]  /*36ab0*/  LDL.LU R7, [R1+0x4ac] ;  /* 0x0004ac0001077983 */ /* 0x000ea80000300800 */
[----:B----4-:R-:W-:Y:S04]  /*36ac0*/  STL.64 [R1+0x3090], R14 ;  /* 0x0030900e01007387 */ /* 0x010fe80000100a00 */
[----:B---3--:R0:W-:Y:S04]  /*36ad0*/  STL.64 [R1+0x3088], R12 ;  /* 0x0030880c01007387 */ /* 0x0081e80000100a00 */
[----:B0-----:R-:W3:Y:S04]  /*36ae0*/  LDL.LU R12, [R1+0x420] ;  /* 0x00042000010c7983 */ /* 0x001ee80000300800 */
[----:B------:R-:W3:Y:S04]  /*36af0*/  LDL.LU R13, [R1+0x424] ;  /* 0x00042400010d7983 */ /* 0x000ee80000300800 */
[----:B------:R-:W3:Y:S04]  /*36b00*/  LDL.LU R14, [R1+0x428] ;  /* 0x00042800010e7983 */ /* 0x000ee80000300800 */
[----:B------:R-:W3:Y:S04]  /*36b10*/  LDL.LU R15, [R1+0x42c] ;  /* 0x00042c00010f7983 */ /* 0x000ee80000300800 */
[----:B------:R-:W4:Y:S04]  /*36b20*/  LDL.LU R24, [R1+0x400] ;  /* 0x0004000001187983 */ /* 0x000f280000300800 */
[----:B------:R-:W4:Y:S04]  /*36b30*/  LDL.LU R25, [R1+0x404] ;  /* 0x0004040001197983 */ /* 0x000f280000300800 */
[----:B------:R-:W4:Y:S04]  /*36b40*/  LDL.LU R26, [R1+0x408] ;  /* 0x00040800011a7983 */ /* 0x000f280000300800 */
[----:B------:R-:W4:Y:S04]  /*36b50*/  LDL.LU R27, [R1+0x40c] ;  /* 0x00040c00011b7983 */ /* 0x000f280000300800 */
[----:B------:R-:W2:Y:S01]  /*36b60*/  LDL R19, [R1+0x17f4] ;  /* 0x0017f40001137983 */ /* 0x000ea20000100800 */
[----:B------:R-:W-:-:S03]  /*36b70*/  IMAD.MOV.U32 R9, RZ, RZ, R3 ;  /* 0x000000ffff097224 */ /* 0x000fc600078e0003 */
[----:B--2---:R0:W-:Y:S04]  /*36b80*/  STL [R1+0x2f78], R19 ;  /* 0x002f781301007387 */ /* 0x0041e80000100800 */
[----:B------:R-:W2:Y:S04]  /*36b90*/  LDL.LU R16, [R1+0x260] ;  /* 0x0002600001107983 */ /* 0x000ea80000300800 */
[----:B------:R-:W2:Y:S04]  /*36ba0*/  LDL.LU R17, [R1+0x264] ;  /* 0x0002640001117983 */ /* 0x000ea80000300800 */
[----:B------:R-:W2:Y:S04]  /*36bb0*/  LDL.LU R18, [R1+0x268] ;  /* 0x0002680001127983 */ /* 0x000ea80000300800 */
[----:B0-----:R-:W2:Y:S01]  /*36bc0*/  LDL.LU R19, [R1+0x26c] ;  /* 0x00026c0001137983 */ /* 0x001ea20000300800 */
[----:B------:R-:W-:Y:S03]  /*36bd0*/  HMMA.16816.F32 R8, R20, R8, R4 ;  /* 0x000000081408723c */ /* 0x000fe60000001804 */
[----:B--2---:R-:W-:Y:S04]  /*36be0*/  STL.64 [R1+0x2f88], R18 ;  /* 0x002f881201007387 */ /* 0x004fe80000100a00 */
[----:B------:R0:W-:Y:S02]  /*36bf0*/  STL.64 [R1+0x2f80], R16 ;  /* 0x002f801001007387 */ /* 0x0001e40000100a00 */
[----:B0-----:R-:W-:-:S02]  /*36c00*/  IMAD.MOV.U32 R17, RZ, RZ, R0 ;  /* 0x000000ffff117224 */ /* 0x001fc400078e0000 */
[----:B------:R-:W2:Y:S04]  /*36c10*/  LDL R0, [R1+0x534] ;  /* 0x0005340001007983 */ /* 0x000ea80000100800 */
[----:B------:R-:W2:Y:S04]  /*36c20*/  LDL.LU.64 R4, [R1+0x30d8] ;  /* 0x0030d80001047983 */ /* 0x000ea80000300a00 */
[----:B------:R-:W-:Y:S04]  /*36c30*/  STL.64 [R1+0x460], R8 ;  /* 0x0004600801007387 */ /* 0x000fe80000100a00 */
[----:B------:R0:W-:Y:S04]  /*36c40*/  STL.64 [R1+0x468], R10 ;  /* 0x0004680a01007387 */ /* 0x0001e80000100a00 */
[----:B0-----:R-:W2:Y:S04]  /*36c50*/  LDL.LU.64 R10, [R1+0x30d0] ;  /* 0x0030d000010a7983 */ /* 0x001ea80000300a00 */
[----:B------:R-:W2:Y:S02]  /*36c60*/  LDL.LU.64 R8, [R1+0x30c8] ;  /* 0x0030c80001087983 */ /* 0x000ea40000300a00 */
[----:B--2---:R-:W-:-:S15]  /*36c70*/  HMMA.16816.F32 R8, R20, R4, R8 ;  /* 0x000000041408723c */ /* 0x004fde0000001808 */
[----:B------:R-:W-:-:S04]  /*36c80*/  NOP ;  /* 0x0000000000007918 */ /* 0x000fc80000000000 */
[----:B------:R0:W-:Y:S04]  /*36c90*/  STL.64 [R1+0x450], R8 ;  /* 0x0004500801007387 */ /* 0x0001e80000100a00 */
[----:B------:R1:W-:Y:S04]  /*36ca0*/  STL.64 [R1+0x458], R10 ;  /* 0x0004580a01007387 */ /* 0x0003e80000100a00 */
[----:B0-----:R-:W2:Y:S01]  /*36cb0*/  LDL.LU.64 R8, [R1+0x30c0] ;  /* 0x0030c00001087983 */ /* 0x001ea20000300a00 */
[----:B-1----:R-:W-:Y:S02]  /*36cc0*/  IMAD.MOV.U32 R11, RZ, RZ, R4 ;  /* 0x000000ffff0b7224 */ /* 0x002fe400078e0004 */
[----:B------:R-:W-:Y:S01]  /*36cd0*/  IMAD.MOV.U32 R10, RZ, RZ, R5 ;  /* 0x000000ffff0a7224 */ /* 0x000fe200078e0005 */
[----:B------:R-:W2:Y:S04]  /*36ce0*/  LDL.LU.64 R6, [R1+0x30b8] ;  /* 0x0030b80001067983 */ /* 0x000ea80000300a00 */
[----:B------:R-:W2:Y:S01]  /*36cf0*/  LDL.LU.64 R4, [R1+0x30b0] ;  /* 0x0030b00001047983 */ /* 0x000ea20000300a00 */
[----:B------:R-:W-:-:S07]  /*36d00*/  MOV R16, R2 ;  /* 0x0000000200107202 */ /* 0x000fce0000000f00 */
[----:B--2---:R-:W-:-:S15]  /*36d10*/  HMMA.16816.F32 R4, R20, R16, R4 ;  /* 0x000000101404723c */ /* 0x004fde0000001804 */
[----:B------:R-:W-:-:S04]  /*36d20*/  NOP ;  /* 0x0000000000007918 */ /* 0x000fc80000000000 */
[----:B------:R-:W-:Y:S04]  /*36d30*/  STL.64 [R1+0x440], R4 ;  /* 0x0004400401007387 */ /* 0x000fe80000100a00 */
[----:B------:R0:W-:Y:S04]  /*36d40*/  STL.64 [R1+0x448], R6 ;  /* 0x0004480601007387 */ /* 0x0001e80000100a00 */
[----:B0-----:R-:W2:Y:S04]  /*36d50*/  LDL.LU.64 R6, [R1+0x30a8] ;  /* 0x0030a80001067983 */ /* 0x001ea80000300a00 */
[----:B------:R-:W2:Y:S04]  /*36d60*/  LDL.LU.64 R4, [R1+0x30a0] ;  /* 0x0030a00001047983 */ /* 0x000ea80000300a00 */
[----:B------:R0:W-:Y:S04]  /*36d70*/  STL.64 [R1+0x3038], R16 ;  /* 0x0030381001007387 */ /* 0x0001e80000100a00 */
[----:B0-----:R-:W3:Y:S04]  /*36d80*/  LDL.LU R16, [R1+0x3c0] ;  /* 0x0003c00001107983 */ /* 0x001ee80000300800 */
[----:B------:R-:W3:Y:S04]  /*36d90*/  LDL.LU R17, [R1+0x3c4] ;  /* 0x0003c40001117983 */ /* 0x000ee80000300800 */
[----:B------:R-:W3:Y:S04]  /*36da0*/  LDL.LU R18, [R1+0x3c8] ;  /* 0x0003c80001127983 */ /* 0x000ee80000300800 */
[----:B------:R-:W3:Y:S01]  /*36db0*/  LDL.LU R19, [R1+0x3cc] ;  /* 0x0003cc0001137983 */ /* 0x000ee20000300800 */
[----:B--2---:R-:W-:-:S15]  /*36dc0*/  HMMA.16816.F32 R4, R20, R8, R4 ;  /* 0x000000081404723c */ /* 0x004fde0000001804 */
[----:B------:R-:W-:-:S04]  /*36dd0*/  NOP ;  /* 0x0000000000007918 */ /* 0x000fc80000000000 */
[----:B------:R0:W-:Y:S04]  /*36de0*/  STL.64 [R1+0x430], R4 ;  /* 0x0004300401007387 */ /* 0x0001e80000100a00 */
[----:B------:R-:W-:Y:S04]  /*36df0*/  STL.64 [R1+0x438], R6 ;  /* 0x0004380601007387 */ /* 0x000fe80000100a00 */
[----:B0-----:R-:W3:Y:S04]  /*36e00*/  LDL.LU.64 R4, [R1+0x3098] ;  /* 0x0030980001047983 */ /* 0x001ee80000300a00 */
[----:B------:R-:W-:Y:S01]  /*36e10*/  STL.64 [R1+0x3030], R8 ;  /* 0x0030300801007387 */ /* 0x000fe20000100a00 */
[----:B---3--:R-:W-:Y:S01]  /*36e20*/  HMMA.16816.F32 R12, R20, R4, R12 ;  /* 0x00000004140c723c */ /* 0x008fe2000000180c */
        /* <DEDUP_REMOVED lines=11> */
[----:B------:R-:W-:Y:S04]  /*36ee0*/  STL.64 [R1+0x410], R12 ;  /* 0x0004100c01007387 */ /* 0x000fe80000100a00 */
[----:B------:R0:W-:Y:S04]  /*36ef0*/  STL.64 [R1+0x418], R14 ;  /* 0x0004180e01007387 */ /* 0x0001e80000100a00 */
[----:B0-----:R-:W2:Y:S04]  /*36f00*/  LDL.LU.64 R14, [R1+0x3070] ;  /* 0x00307000010e7983 */ /* 0x001ea80000300a00 */
[----:B------:R-:W4:Y:S04]  /*36f10*/  LDL.LU.64 R12, [R1+0x3068] ;  /* 0x00306800010c7983 */ /* 0x000f280000300a00 */
[----:B---3--:R-:W-:Y:S04]  /*36f20*/  STL.64 [R1+0x3010], R6 ;  /* 0x0030100601007387 */ /* 0x008fe80000100a00 */
[----:B------:R2:W-:Y:S02]  /*36f30*/  STL.64 [R1+0x3008], R4 ;  /* 0x0030080401007387 */ /* 0x0005e40000100a00 */
[----:B--2---:R-:W-:-:S02]  /*36f40*/  IMAD.MOV.U32 R4, RZ, RZ, R15 ;  /* 0x000000ffff047224 */ /* 0x004fc400078e000f */
[----:B------:R-:W-:-:S07]  /*36f50*/  IMAD.MOV.U32 R5, RZ, RZ, R14 ;  /* 0x000000ffff057224 */ /* 0x000fce00078e000e */
[----:B----4-:R-:W-:Y:S01]  /*36f60*/  HMMA.16816.F32 R4, R20, R4, R24 ;  /* 0x000000041404723c */ /* 0x010fe20000001818 */
[----:B------:R-:W2:Y:S04]  /*36f70*/  LDL.LU.64 R26, [R1+0x3060] ;  /* 0x00306000011a7983 */ /* 0x000ea80000300a00 */
[----:B------:R-:W2:-:S14]  /*36f80*/  LDL.LU.64 R24, [R1+0x3058] ;  /* 0x0030580001187983 */ /* 0x000e9c0000300a00 */
[----:B------:R-:W-:Y:S04]  /*36f90*/  STL.64 [R1+0x400], R4 ;  /* 0x0004000401007387 */ /* 0x000fe80000100a00 */
[----:B------:R0:W-:Y:S02]  /*36fa0*/  STL.64 [R1+0x408], R6 ;  /* 0x0004080601007387 */ /* 0x0001e40000100a00 */
[----:B0-----:R-:W-:Y:S02]  /*36fb0*/  HMMA.16816.F32 R4, R20, R12, R16 ;  /* 0x0000000c1404723c */ /* 0x001fe40000001810 */
[----:B------:R0:W-:Y:S04]  /*36fc0*/  STL.64 [R1+0x2fe8], R12 ;  /* 0x002fe80c01007387 */ /* 0x0001e80000100a00 */
[----:B------:R-:W3:-:S13]  /*36fd0*/  LDL.LU R20, [R1+0x240] ;  /* 0x0002400001147983 */ /* 0x000eda0000300800 */
[----:B------:R-:W-:Y:S04]  /*36fe0*/  STL.64 [R1+0x360], R4 ;  /* 0x0003600401007387 */ /* 0x000fe80000100a00 */
[----:B------:R-:W-:Y:S04]  /*36ff0*/  STL.64 [R1+0x368], R6 ;  /* 0x0003680601007387 */ /* 0x000fe80000100a00 */
[----:B------:R-:W3:Y:S04]  /*37000*/  LDL.LU R21, [R1+0x244] ;  /* 0x0002440001157983 */ /* 0x000ee80000300800 */
        /* <DEDUP_REMOVED lines=8> */
[----:B0-----:R-:W2:Y:S04]  /*37090*/  LDL.64 R12, [R1+0x50] ;  /* 0x00005000010c7983 */ /* 0x001ea80000100a00 */
[----:B-1----:R-:W3:Y:S04]  /*370a0*/  LDL.64 R16, [R1+0x40] ;  /* 0x0000400001107983 */ /* 0x002ee80000100a00 */
[----:B--2---:R-:W-:Y:S04]  /*370b0*/  STL.64 [R1+0x3000], R12 ;  /* 0x0030000c01007387 */ /* 0x004fe80000100a00 */
[----:B----4-:R-:W-:Y:S04]  /*370c0*/  STL.64 [R1+0x2f98], R22 ;  /* 0x002f981601007387 */ /* 0x010fe80000100a00 */
[----:B---3--:R0:W-:Y:S04]  /*370d0*/  STL.64 [R1+0x2f90], R20 ;  /* 0x002f901401007387 */ /* 0x0081e80000100a00 */
[----:B0-----:R-:W2:Y:S04]  /*370e0*/  LDL.LU R20, [R1+0x270] ;  /* 0x0002700001147983 */ /* 0x001ea80000300800 */
[----:B------:R-:W2:Y:S04]  /*370f0*/  LDL.LU R21, [R1+0x274] ;  /* 0x0002740001157983 */ /* 0x000ea80000300800 */
[----:B------:R-:W3:Y:S04]  /*37100*/  LDL.LU R22, [R1+0x278] ;  /* 0x0002780001167983 */ /* 0x000ee80000300800 */
[----:B------:R-:W3:Y:S01]  /*37110*/  LDL.LU R23, [R1+0x27c] ;  /* 0x00027c0001177983 */ /* 0x000ee20000300800 */
[----:B------:R-:W-:-:S02]  /*37120*/  IMAD.MOV.U32 R4, RZ, RZ, R3 ;  /* 0x000000ffff047224 */ /* 0x000fc400078e0003 */
[----:B------:R-:W-:Y:S01]  /*37130*/  IMAD.MOV.U32 R5, RZ, RZ, R2 ;  /* 0x000000ffff057224 */ /* 0x000fe200078e0002 */
[----:B---3--:R-:W-:Y:S04]  /*37140*/  STL.64 [R1+0x2fa8], R22 ;  /* 0x002fa81601007387 */ /* 0x008fe80000100a00 */
[----:B--2---:R0:W-:Y:S02]  /*37150*/  STL.64 [R1+0x2fa0], R20 ;  /* 0x002fa01401007387 */ /* 0x0041e40000100a00 */
[----:B0-----:R-:W-:Y:S02]  /*37160*/  IMAD.MOV.U32 R20, RZ, RZ, R11 ;  /* 0x000000ffff147224 */ /* 0x001fe400078e000b */
[----:B------:R-:W-:-:S05]  /*37170*/  IMAD.MOV.U32 R21, RZ, RZ, R10 ;  /* 0x000000ffff157224 */ /* 0x000fca00078e000a */
[----:B------:R0:W-:Y:S04]  /*37180*/  STL.64 [R1+0x3050], R20 ;  /* 0x0030501401007387 */ /* 0x0001e80000100a00 */
[----:B0-----:R-:W2:Y:S04]  /*37190*/  LDL.LU R20, [R1+0x3d0] ;  /* 0x0003d00001147983 */ /* 0x001ea80000300800 */
[----:B------:R-:W2:Y:S04]  /*371a0*/  LDL.LU R21, [R1+0x3d4] ;  /* 0x0003d40001157983 */ /* 0x000ea80000300800 */
[----:B------:R-:W2:Y:S04]  /*371b0*/  LDL.LU R22, [R1+0x3d8] ;  /* 0x0003d80001167983 */ /* 0x000ea80000300800 */
[----:B------:R-:W2:Y:S04]  /*371c0*/  LDL.LU R23, [R1+0x3dc] ;  /* 0x0003dc0001177983 */ /* 0x000ea80000300800 */
[----:B------:R-:W3:Y:S04]  /*371d0*/  LDL.LU R8, [R1+0x3b0] ;  /* 0x0003b00001087983 */ /* 0x000ee80000300800 */
[----:B------:R-:W3:Y:S04]  /*371e0*/  LDL.LU R9, [R1+0x3b4] ;  /* 0x0003b40001097983 */ /* 0x000ee80000300800 */
[----:B------:R-:W3:Y:S04]  /*371f0*/  LDL.LU R10, [R1+0x3b8] ;  /* 0x0003b800010a7983 */ /* 0x000ee80000300800 */
[----:B------:R-:W3:Y:S04]  /*37200*/  LDL.LU R11, [R1+0x3bc] ;  /* 0x0003bc00010b7983 */ /* 0x000ee80000300800 */
[----:B------:R0:W-:Y:S04]  /*37210*/  STL.64 [R1+0x3028], R4 ;  /* 0x0030280401007387 */ /* 0x0001e80000100a00 */
[----:B------:R-:W4:Y:S04]  /*37220*/  LDL.LU R12, [R1+0x380] ;  /* 0x00038000010c7983 */ /* 0x000f280000300800 */
[----:B------:R-:W4:Y:S04]  /*37230*/  LDL.LU R13, [R1+0x384] ;  /* 0x00038400010d7983 */ /* 0x000f280000300800 */
[----:B------:R-:W3:Y:S04]  /*37240*/  LDL.LU R14, [R1+0x388] ;  /* 0x00038800010e7983 */ /* 0x000ee80000300800 */
[----:B------:R-:W3:Y:S04]  /*37250*/  LDL.LU R15, [R1+0x38c] ;  /* 0x00038c00010f7983 */ /* 0x000ee80000300800 */
[----:B0-----:R-:W4:Y:S04]  /*37260*/  LDL.LU R4, [R1+0x3a0] ;  /* 0x0003a00001047983 */ /* 0x001f280000300800 */
[----:B------:R-:W4:Y:S04]  /*37270*/  LDL.LU R5, [R1+0x3a4] ;  /* 0x0003a40001057983 */ /* 0x000f280000300800 */
[----:B------:R-:W4:Y:S04]  /*37280*/  LDL.LU R6, [R1+0x3a8] ;  /* 0x0003a80001067983 */ /* 0x000f280000300800 */
[----:B------:R-:W4:Y:S01]  /*37290*/  LDL.LU R7, [R1+0x3ac] ;  /* 0x0003ac0001077983 */ /* 0x000f220000300800 */
[----:B------:R-:W-:-:S02]  /*372a0*/  IMAD.MOV.U32 R3, RZ, RZ, R16 ;  /* 0x000000ffff037224 */ /* 0x000fc400078e0010 */
[----:B------:R-:W-:Y:S01]  /*372b0*/  IMAD.MOV.U32 R2, RZ, RZ, R17 ;  /* 0x000000ffff027224 */ /* 0x000fe200078e0011 */
[C---:B--2---:R-:W-:Y:S01]  /*372c0*/  HMMA.16816.F32 R20, R24.reuse, R16, R20 ;  /* 0x000000101814723c */ /* 0x044fe20000001814 */
[----:B---3--:R-:W-:Y:S04]  /*372d0*/  STL.64 [R1+0x3020], R14 ;  /* 0x0030200e01007387 */ /* 0x008fe80000100a00 */
[----:B----4-:R0:W-:Y:S04]  /*372e0*/  STL.64 [R1+0x3018], R12 ;  /* 0x0030180c01007387 */ /* 0x0101e80000100a00 */
[----:B0-----:R-:W2:Y:S04]  /*372f0*/  LDL.LU R12, [R1+0x390] ;  /* 0x00039000010c7983 */ /* 0x001ea80000300800 */
[----:B------:R-:W2:Y:S04]  /*37300*/  LDL.LU R13, [R1+0x394] ;  /* 0x00039400010d7983 */ /* 0x000ea80000300800 */
[----:B------:R-:W2:Y:S04]  /*37310*/  LDL.LU R14, [R1+0x398] ;  /* 0x00039800010e7983 */ /* 0x000ea80000300800 */
[----:B------:R-:W2:Y:S04]  /*37320*/  LDL.LU R15, [R1+0x39c] ;  /* 0x00039c00010f7983 */ /* 0x000ea80000300800 */
[----:B------:R0:W-:Y:S04]  /*37330*/  STL.64 [R1+0x3d0], R20 ;  /* 0x0003d01401007387 */ /* 0x0001e80000100a00 */
[----:B------:R-:W-:Y:S04]  /*37340*/  STL.64 [R1+0x3d8], R22 ;  /* 0x0003d81601007387 */ /* 0x000fe80000100a00 */
[----:B0-----:R-:W3:Y:S04]  /*37350*/  LDL.LU.64 R20, [R1+0x3050] ;  /* 0x0030500001147983 */ /* 0x001ee80000300a00 */
[----:B------:R-:W3:Y:S04]  /*37360*/  LDL.LU.64 R18, [R1+0x3048] ;  /* 0x0030480001127983 */ /* 0x000ee80000300a00 */
[----:B------:R-:W3:Y:S02]  /*37370*/  LDL.LU.64 R16, [R1+0x3040] ;  /* 0x0030400001107983 */ /* 0x000ee40000300a00 */
[----:B---3--:R-:W-:-:S15]  /*37380*/  HMMA.16816.F32 R16, R24, R20, R16 ;  /* 0x000000141810723c */ /* 0x008fde0000001810 */
[----:B------:R-:W-:-:S04]  /*37390*/  NOP ;  /* 0x0000000000007918 */ /* 0x000fc80000000000 */
[----:B------:R0:W-:Y:S04]  /*373a0*/  STL.64 [R1+0x3c0], R16 ;  /* 0x0003c01001007387 */ /* 0x0001e80000100a00 */
[----:B------:R-:W-:Y:S04]  /*373b0*/  STL.64 [R1+0x3c8], R18 ;  /* 0x0003c81201007387 */ /* 0x000fe80000100a00 */
[----:B0-----:R-:W3:Y:S04]  /*373c0*/  LDL.LU.64 R16, [R1+0x3038] ;  /* 0x0030380001107983 */ /* 0x001ee80000300a00 */
[----:B------:R0:W-:Y:S02]  /*373d0*/  STL.64 [R1+0x2fb8], R20 ;  /* 0x002fb81401007387 */ /* 0x0001e40000100a00 */
[----:B0-----:R-:W-:-:S02]  /*373e0*/  IMAD.MOV.U32 R20, RZ, RZ, R3 ;  /* 0x000000ffff147224 */ /* 0x001fc400078e0003 */
[----:B------:R-:W-:-:S05]  /*373f0*/  IMAD.MOV.U32 R21, RZ, RZ, R2 ;  /* 0x000000ffff157224 */ /* 0x000fca00078e0002 */
[----:B------:R0:W-:Y:S04]  /*37400*/  STL.64 [R1+0x2fe0], R20 ;  /* 0x002fe01401007387 */ /* 0x0001e80000100a00 */
[----:B0-----:R-:W4:Y:S04]  /*37410*/  LDL.LU R20, [R1+0x2a0] ;  /* 0x0002a00001147983 */ /* 0x001f280000300800 */
[----:B------:R-:W4:Y:S04]  /*37420*/  LDL.LU R21, [R1+0x2a4] ;  /* 0x0002a40001157983 */ /* 0x000f280000300800 */
[----:B------:R-:W2:Y:S04]  /*37430*/  LDL.LU R22, [R1+0x2a8] ;  /* 0x0002a80001167983 */ /* 0x000ea80000300800 */
[----:B------:R-:W2:Y:S01]  /*37440*/  LDL.LU R23, [R1+0x2ac] ;  /* 0x0002ac0001177983 */ /* 0x000ea20000300800 */
[C---:B---3--:R-:W-:Y:S03]  /*37450*/  HMMA.16816.F32 R8, R24.reuse, R16, R8 ;  /* 0x000000101808723c */ /* 0x048fe60000001808 */
[----:B--2---:R-:W-:Y:S04]  /*37460*/  STL.64 [R1+0x2ff8], R22 ;  /* 0x002ff81601007387 */ /* 0x004fe80000100a00 */
        /* <DEDUP_REMOVED lines=21> */
[----:B------:R1:W-:Y:S04]  /*375c0*/  STL.64 [R1+0x3a8], R6 ;  /* 0x0003a80601007387 */ /* 0x0003e80000100a00 */
[----:B0-----:R-:W1:Y:S02]  /*375d0*/  LDL.LU.64 R4, [R1+0x3028] ;  /* 0x0030280001047983 */ /* 0x001e640000300a00 */
[----:B-1----:R-:W-:Y:S02]  /*375e0*/  HMMA.16816.F32 R4, R24, R4, R12 ;  /* 0x000000041804723c */ /* 0x002fe4000000180c */
[----:B------:R-:W3:Y:S04]  /*375f0*/  LDL.LU.64 R14, [R1+0x3020] ;  /* 0x00302000010e7983 */ /* 0x000ee80000300a00 */
[----:B------:R-:W3:-:S13]  /*37600*/  LDL.LU.64 R12, [R1+0x3018] ;  /* 0x00301800010c7983 */ /* 0x000eda0000300a00 */
[----:B------:R-:W-:Y:S04]  /*37610*/  STL.64 [R1+0x390], R4 ;  /* 0x0003900401007387 */ /* 0x000fe80000100a00 */
[----:B------:R0:W-:Y:S04]  /*37620*/  STL.64 [R1+0x398], R6 ;  /* 0x0003980601007387 */ /* 0x0001e80000100a00 */
[----:B0-----:R-:W4:Y:S04]  /*37630*/  LDL.LU.64 R6, [R1+0x3010] ;  /* 0x0030100001067983 */ /* 0x001f280000300a00 */
[----:B------:R-:W3:Y:S02]  /*37640*/  LDL.LU.64 R4, [R1+0x3008] ;  /* 0x0030080001047983 */ /* 0x000ee40000300a00 */
[----:B---3--:R-:W-:-:S15]  /*37650*/  HMMA.16816.F32 R12, R24, R4, R12 ;  /* 0x00000004180c723c */ /* 0x008fde000000180c */
[----:B------:R-:W-:-:S04]  /*37660*/  NOP ;  /* 0x0000000000007918 */ /* 0x000fc80000000000 */
[----:B------:R0:W-:Y:S04]  /*37670*/  STL.64 [R1+0x380], R12 ;  /* 0x0003800c01007387 */ /* 0x0001e80000100a00 */
[----:B------:R-:W-:Y:S04]  /*37680*/  STL.64 [R1+0x388], R14 ;  /* 0x0003880e01007387 */ /* 0x000fe80000100a00 */
[----:B0-----:R-:W3:Y:S02]  /*37690*/  LDL.LU.64 R12, [R1+0x3000] ;  /* 0x00300000010c7983 */ /* 0x001ee40000300a00 */
[----:B---3--:R-:W-:Y:S01]  /*376a0*/  HMMA.16816.F32 R20, R24, R12, R20 ;  /* 0x0000000c1814723c */ /* 0x008fe20000001814 */
[----:B------:R-:W-:-:S02]  /*376b0*/  IMAD.MOV.U32 R29, RZ, RZ, R12 ;  /* 0x000000ffff1d7224 */ /* 0x000fc400078e000c */
[----:B------:R-:W-:-:S15]  /*376c0*/  IMAD.MOV.U32 R28, RZ, RZ, R13 ;  /* 0x000000ffff1c7224 */ /* 0x000fde00078e000d */
[----:B------:R-:W-:Y:S01]  /*376d0*/  NOP ;  /* 0x0000000000007918 */ /* 0x000fe20000000000 */
[----:B------:R-:W-:Y:S04]  /*376e0*/  STL.64 [R1+0x370], R20 ;  /* 0x0003701401007387 */ /* 0x000fe80000100a00 */
[----:B------:R0:W-:Y:S04]  /*376f0*/  STL.64 [R1+0x378], R22 ;  /* 0x0003781601007387 */ /* 0x0001e80000100a00 */
[----:B0-----:R-:W3:Y:S04]  /*37700*/  LDL.LU.64 R22, [R1+0x2ff8] ;  /* 0x002ff80001167983 */ /* 0x001ee80000300a00 */
[----:B------:R-:W3:Y:S04]  /*37710*/  LDL.LU.64 R20, [R1+0x2ff0] ;  /* 0x002ff00001147983 */ /* 0x000ee80000300a00 */
[----:B------:R-:W3:Y:S02]  /*37720*/  LDL.LU.64 R12, [R1+0x2fe8] ;  /* 0x002fe800010c7983 */ /* 0x000ee40000300a00 */
[----:B---3--:R-:W-:Y:S02]  /*37730*/  HMMA.16816.F32 R24, R24, R12, R20 ;  /* 0x0000000c1818723c */ /* 0x008fe40000001814 */
[----:B------:R-:W2:Y:S01]  /*37740*/  LDL.LU.64 R20, [R1+0x2fe0] ;  /* 0x002fe00001147983 */ /* 0x000ea20000300a00 */
[----:B------:R-:W-:-:S02]  /*37750*/  IMAD.MOV.U32 R2, RZ, RZ, R12 ;  /* 0x000000ffff027224 */ /* 0x000fc400078e000c */
[----:B------:R-:W-:-:S14]  /*37760*/  IMAD.MOV.U32 R3, RZ, RZ, R13 ;  /* 0x000000ffff037224 */ /* 0x000fdc00078e000d */
[----:B------:R0:W-:Y:S04]  /*37770*/  STL.64 [R1+0x2a0], R24 ;  /* 0x0002a01801007387 */ /* 0x0001e80000100a00 */
[----:B------:R-:W-:Y:S04]  /*37780*/  STL.64 [R1+0x2a8], R26 ;  /* 0x0002a81a01007387 */ /* 0x000fe80000100a00 */
[----:B------:R-:W2:Y:S04]  /*37790*/  LDL.LU.64 R14, [R1+0x2fd8] ;  /* 0x002fd800010e7983 */ /* 0x000ea80000300a00 */
[----:B------:R-:W2:Y:S04]  /*377a0*/  LDL.LU.64 R12, [R1+0x2fd0] ;  /* 0x002fd000010c7983 */ /* 0x000ea80000300a00 */
[----:B0-----:R-:W3:Y:S01]  /*377b0*/  LDL.LU.64 R24, [R1+0x30] ;  /* 0x0000300001187983 */ /* 0x001ee20000300a00 */
        /* <DEDUP_REMOVED lines=13> */
[----:B--2---:R-:W-:Y:S02]  /*37890*/  HMMA.16816.F32 R16, R12, R16, R20 ;  /* 0x000000100c10723c */ /* 0x004fe40000001814 */
[----:B------:R-:W2:Y:S04]  /*378a0*/  LDL.LU.64 R22, [R1+0x2f98] ;  /* 0x002f980001167983 */ /* 0x000ea80000300a00 */
[----:B------:R-:W2:-:S13]  /*378b0*/  LDL.LU.64 R20, [R1+0x2f90] ;  /* 0x002f900001147983 */ /* 0x000e9a0000300a00 */
[----:B------:R-:W-:Y:S04]  /*378c0*/  STL.64 [R1+0x270], R16 ;  /* 0x0002701001007387 */ /* 0x000fe80000100a00 */
[----:B------:R0:W-:Y:S04]  /*378d0*/  STL.64 [R1+0x278], R18 ;  /* 0x0002781201007387 */ /* 0x0001e80000100a00 */
[----:B0-----:R-:W2:Y:S04]  /*378e0*/  LDL.LU.64 R18, [R1+0x2f88] ;  /* 0x002f880001127983 */ /* 0x001ea80000300a00 */
[----:B------:R-:W2:Y:S02]  /*378f0*/  LDL.LU.64 R16, [R1+0x2f80] ;  /* 0x002f800001107983 */ /* 0x000ea40000300a00 */
[----:B--2---:R-:W-:Y:S02]  /*37900*/  HMMA.16816.F32 R8, R12, R8, R16 ;  /* 0x000000080c08723c */ /* 0x004fe40000001810 */
[----:B------:R-:W2:-:S15]  /*37910*/  LDL.LU R19, [R1+0x2f78] ;  /* 0x002f780001137983 */ /* 0x000e9e0000300800 */
[----:B------:R-:W-:Y:S02]  /*37920*/  NOP ;  /* 0x0000000000007918 */ /* 0x000fe40000000000 */
[----:B------:R-:W-:Y:S04]  /*37930*/  STL.64 [R1+0x260], R8 ;  /* 0x0002600801007387 */ /* 0x000fe80000100a00 */
[----:B------:R-:W-:Y:S04]  /*37940*/  STL.64 [R1+0x268], R10 ;  /* 0x0002680a01007387 */ /* 0x000fe80000100a00 */
[----:B--2---:R-:W0:Y:S04]  /*37950*/  LDSM.16.MT88.4 R8, [R19+UR5+0x2000] ;  /* 0x002000051308783b */ /* 0x004e280008004200 */
[----:B------:R-:W1:Y:S04]  /*37960*/  LDSM.16.MT88.4 R16, [R19+UR5+0x2080] ;  /* 0x002080051310783b */ /* 0x000e680008004200 */
[----:B0-----:R-:W-:Y:S04]  /*37970*/  STL.64 [R1+0x2f58], R10 ;  /* 0x002f580a01007387 */ /* 0x001fe80000100a00 */
[----:B------:R0:W-:Y:S04]  /*37980*/  STL.64 [R1+0x2f50], R8 ;  /* 0x002f500801007387 */ /* 0x0001e80000100a00 */
[----:B0-----:R-:W3:Y:S04]  /*37990*/  LDL.LU R8, [R1+0x250] ;  /* 0x0002500001087983 */ /* 0x001ee80000300800 */
[----:B------:R-:W3:Y:S04]  /*379a0*/  LDL.LU R9, [R1+0x254] ;  /* 0x0002540001097983 */ /* 0x000ee80000300800 */
[----:B------:R-:W3:Y:S04]  /*379b0*/  LDL.LU R10, [R1+0x258] ;  /* 0x00025800010a7983 */ /* 0x000ee80000300800 */
[----:B------:R-:W3:Y:S02]  /*379c0*/  LDL.LU R11, [R1+0x25c] ;  /* 0x00025c00010b7983 */ /* 0x000ee40000300800 */
[----:B---3--:R-:W-:-:S15]  /*379d0*/  HMMA.16816.F32 R8, R12, R24, R8 ;  /* 0x000000180c08723c */ /* 0x008fde0000001808 */
[----:B------:R-:W-:-:S04]  /*379e0*/  NOP ;  /* 0x0000000000007918 */ /* 0x000fc80000000000 */
[----:B------:R-:W-:Y:S04]  /*379f0*/  STL.64 [R1+0x250], R8 ;  /* 0x0002500801007387 */ /* 0x000fe80000100a00 */
[----:B------:R-:W-:Y:S04]  /*37a00*/  STL.64 [R1+0x258], R10 ;  /* 0x0002580a01007387 */ /* 0x000fe80000100a00 */
[----:B-1----:R-:W-:Y:S04]  /*37a10*/  STL.64 [R1+0x2ed0], R18 ;  /* 0x002ed01201007387 */ /* 0x002fe80000100a00 */
[----:B------:R0:W-:Y:S02]  /*37a20*/  STL.64 [R1+0x2ec8], R16 ;  /* 0x002ec81001007387 */ /* 0x0001e40000100a00 */
[----:B0-----:R-:W-:Y:S02]  /*37a30*/  HMMA.16816.F32 R16, R12, R4, R20 ;  /* 0x000000040c10723c */ /* 0x001fe40000001814 */
[----:B------:R-:W0:Y:S04]  /*37a40*/  LDSM.16.MT88.4 R20, [R0+UR5+0x3000] ;  /* 0x003000050014783b */ /* 0x000e280008004200 */
[----:B----4-:R-:W-:Y:S04]  /*37a50*/  STL.64 [R1+0x2ef8], R6 ;  /* 0x002ef80601007387 */ /* 0x010fe80000100a00 */
[----:B------:R-:W-:Y:S09]  /*37a60*/  STL.64 [R1+0x2ef0], R4 ;  /* 0x002ef00401007387 */ /* 0x000ff20000100a00 */
[----:B------:R-:W-:Y:S04]  /*37a70*/  STL.64 [R1+0x240], R16 ;  /* 0x0002401001007387 */ /* 0x000fe80000100a00 */
[----:B------:R-:W-:Y:S04]  /*37a80*/  STL.64 [R1+0x248], R18 ;  /* 0x0002481201007387 */ /* 0x000fe80000100a00 */
[----:B0-----:R-:W-:Y:S04]  /*37a90*/  STL.64 [R1+0x2e40], R22 ;  /* 0x002e401601007387 */ /* 0x001fe80000100a00 */
[----:B------:R0:W-:Y:S04]  /*37aa0*/  STL.64 [R1+0x2e38], R20 ;  /* 0x002e381401007387 */ /* 0x0001e80000100a00 */
[----:B0-----:R-:W2:Y:S04]  /*37ab0*/  LDL.LU R20, [R1+0x340] ;  /* 0x0003400001147983 */ /* 0x001ea80000300800 */
[----:B------:R-:W2:Y:S04]  /*37ac0*/  LDL.LU R21, [R1+0x344] ;  /* 0x0003440001157983 */ /* 0x000ea80000300800 */
[----:B------:R-:W3:Y:S04]  /*37ad0*/  LDL.LU R22, [R1+0x348] ;  /* 0x0003480001167983 */ /* 0x000ee80000300800 */
[----:B------:R-:W3:Y:S01]  /*37ae0*/  LDL.LU R23, [R1+0x34c] ;  /* 0x00034c0001177983 */ /* 0x000ee20000300800 */
[----:B------:R-:W-:Y:S01]  /*37af0*/  MOV R9, R24 ;  /* 0x0000001800097202 */ /* 0x000fe20000000f00 */
[----:B------:R-:W-:-:S02]  /*37b00*/  IMAD.MOV.U32 R8, RZ, RZ, R25 ;  /* 0x000000ffff087224 */ /* 0x000fc400078e0019 */
[----:B------:R-:W-:Y:S02]  /*37b10*/  IMAD.MOV.U32 R24, RZ, RZ, R29 ;  /* 0x000000ffff187224 */ /* 0x000fe400078e001d */
[----:B------:R-:W-:Y:S01]  /*37b20*/  IMAD.MOV.U32 R25, RZ, RZ, R28 ;  /* 0x000000ffff197224 */ /* 0x000fe200078e001c */
[----:B---3--:R-:W-:Y:S04]  /*37b30*/  STL.64 [R1+0x2e50], R22 ;  /* 0x002e501601007387 */ /* 0x008fe80000100a00 */
[----:B--2---:R0:W-:Y:S04]  /*37b40*/  STL.64 [R1+0x2e48], R20 ;  /* 0x002e481401007387 */ /* 0x0041e80000100a00 */
[----:B------:R-:W2:Y:S04]  /*37b50*/  LDL.LU R29, [R1+0x2f74] ;  /* 0x002f7400011d7983 */ /* 0x000ea80000300800 */
[----:B------:R-:W3:Y:S04]  /*37b60*/  LDL.LU R28, [R1+0x2f70] ;  /* 0x002f7000011c7983 */ /* 0x000ee80000300800 */
[----:B------:R-:W4:Y:S04]  /*37b70*/  LDL.LU R16, [R1+0x230] ;  /* 0x0002300001107983 */ /* 0x000f280000300800 */
[----:B------:R-:W4:Y:S04]  /*37b80*/  LDL.LU R17, [R1+0x234] ;  /* 0x0002340001117983 */ /* 0x000f280000300800 */
[----:B------:R-:W4:Y:S04]  /*37b90*/  LDL.LU R18, [R1+0x238] ;  /* 0x0002380001127983 */ /* 0x000f280000300800 */
[----:B------:R-:W4:Y:S01]  /*37ba0*/  LDL.LU R19, [R1+0x23c] ;  /* 0x00023c0001137983 */ /* 0x000f220000300800 */
[----:B0-----:R-:W-:-:S02]  /*37bb0*/  IMAD.MOV.U32 R20, RZ, RZ, R9 ;  /* 0x000000ffff147224 */ /* 0x001fc400078e0009 */
[----:B------:R-:W-:-:S05]  /*37bc0*/  IMAD.MOV.U32 R21, RZ, RZ, R8 ;  /* 0x000000ffff157224 */ /* 0x000fca00078e0008 */
[----:B------:R0:W-:Y:S04]  /*37bd0*/  STL.64 [R1+0x2f28], R20 ;  /* 0x002f281401007387 */ /* 0x0001e80000100a00 */
[----:B------:R-:W2:Y:S04]  /*37be0*/  LDL.LU R4, [R1+0x1b0] ;  /* 0x0001b00001047983 */ /* 0x000ea80000300800 */
[----:B------:R-:W2:Y:S04]  /*37bf0*/  LDL.LU R5, [R1+0x1b4] ;  /* 0x0001b40001057983 */ /* 0x000ea80000300800 */
[----:B------:R-:W2:Y:S04]  /*37c00*/  LDL.LU R6, [R1+0x1b8] ;  /* 0x0001b80001067983 */ /* 0x000ea80000300800 */
[----:B------:R-:W2:Y:S04]  /*37c10*/  LDL.LU R7, [R1+0x1bc] ;  /* 0x0001bc0001077983 */ /* 0x000ea80000300800 */
[----:B0-----:R-:W2:Y:S04]  /*37c20*/  LDL.LU R20, [R1+0x1d0] ;  /* 0x0001d00001147983 */ /* 0x001ea80000300800 */
[----:B------:R-:W2:Y:S04]  /*37c30*/  LDL.LU R21, [R1+0x1d4] ;  /* 0x0001d40001157983 */ /* 0x000ea80000300800 */
[----:B------:R-:W2:Y:S04]  /*37c40*/  LDL.LU R22, [R1+0x1d8] ;  /* 0x0001d80001167983 */ /* 0x000ea80000300800 */
[----:B------:R-:W2:Y:S01]  /*37c50*/  LDL.LU R23, [R1+0x1dc] ;  /* 0x0001dc0001177983 */ /* 0x000ea20000300800 */
[----:B------:R-:W-:-:S02]  /*37c60*/  IMAD.MOV.U32 R8, RZ, RZ, R2 ;  /* 0x000000ffff087224 */ /* 0x000fc400078e0002 */
[----:B------:R-:W-:Y:S01]  /*37c70*/  IMAD.MOV.U32 R9, RZ, RZ, R3 ;  /* 0x000000ffff097224 */ /* 0x000fe200078e0003 */
[----:B------:R-:W3:Y:S04]  /*37c80*/  LDL.LU R2, [R1+0x2f6c] ;  /* 0x002f6c0001027983 */ /* 0x000ee80000300800 */
[----:B------:R-:W3:Y:S04]  /*37c90*/  LDL.LU R3, [R1+0x2f68] ;  /* 0x002f680001037983 */ /* 0x000ee80000300800 */
[----:B--2---:R-:W-:Y:S04]  /*37ca0*/  STL.64 [R1+0x2f38], R22 ;  /* 0x002f381601007387 */ /* 0x004fe80000100a00 */
[----:B------:R0:W-:Y:S04]  /*37cb0*/  STL.64 [R1+0x2f30], R20 ;  /* 0x002f301401007387 */ /* 0x0001e80000100a00 */
[----:B0-----:R-:W2:Y:S04]  /*37cc0*/  LDL.LU.64 R20, [R1+0x20] ;  /* 0x0000200001147983 */ /* 0x001ea80000300a00 */
[----:B--2---:R0:W-:Y:S04]  /*37cd0*/  STL.64 [R1+0x2f48], R20 ;  /* 0x002f481401007387 */ /* 0x0041e80000100a00 */
[----:B0-----:R-:W2:Y:S04]  /*37ce0*/  LDL.LU.64 R20, [R1+0x40] ;  /* 0x0000400001147983 */ /* 0x001ea80000300a00 */
[----:B--2---:R0:W-:Y:S04]  /*37cf0*/  STL.64 [R1+0x2f60], R20 ;  /* 0x002f601401007387 */ /* 0x0041e80000100a00 */
[----:B0-----:R-:W2:Y:S04]  /*37d00*/  LDL.LU R20, [R1+0x110] ;  /* 0x0001100001147983 */ /* 0x001ea80000300800 */
[----:B------:R-:W2:Y:S04]  /*37d10*/  LDL.LU R21, [R1+0x114] ;  /* 0x0001140001157983 */ /* 0x000ea80000300800 */
[----:B------:R-:W2:Y:S04]  /*37d20*/  LDL.LU R22, [R1+0x118] ;  /* 0x0001180001167983 */ /* 0x000ea80000300800 */
[----:B------:R-:W2:Y:S04]  /*37d30*/  LDL.LU R23, [R1+0x11c] ;  /* 0x00011c0001177983 */ /* 0x000ea80000300800 */
[----:B------:R-:W-:Y:S04]  /*37d40*/  STL.64 [R1+0x2f08], R6 ;  /* 0x002f080601007387 */ /* 0x000fe80000100a00 */
[----:B------:R0:W-:Y:S04]  /*37d50*/  STL.64 [R1+0x2f00], R4 ;  /* 0x002f000401007387 */ /* 0x0001e80000100a00 */
[----:B0-----:R-:W2:Y:S01]  /*37d60*/  LDL.LU.64 R4, [R1] ;  /* 0x0000000001047983 */ /* 0x001ea20000300a00 */
[C---:B----4-:R-:W-:Y:S03]  /*37d70*/  HMMA.16816.F32 R24, R12.reuse, R24, R16 ;  /* 0x000000180c18723c */ /* 0x050fe60000001810 */
[----:B--2---:R0:W-:Y:S04]  /*37d80*/  STL.64 [R1+0x2f20], R4 ;  /* 0x002f200401007387 */ /* 0x0041e80000100a00 */
[----:B0-----:R-:W2:Y:S04]  /*37d90*/  LDL.LU.64 R4, [R1+0x10] ;  /* 0x0000100001047983 */ /* 0x001ea80000300a00 */
[----:B--2---:R0:W-:Y:S04]  /*37da0*/  STL.64 [R1+0x2f40], R4 ;  /* 0x002f400401007387 */ /* 0x0041e80000100a00 */
[----:B0-----:R-:W2:Y:S04]  /*37db0*/  LDL.LU R4, [R1+0x1e0] ;  /* 0x0001e00001047983 */ /* 0x001ea80000300800 */
[----:B------:R-:W2:Y:S04]  /*37dc0*/  LDL.LU R5, [R1+0x1e4] ;  /* 0x0001e40001057983 */ /* 0x000ea80000300800 */
[----:B------:R-:W2:Y:S04]  /*37dd0*/  LDL.LU R6, [R1+0x1e8] ;  /* 0x0001e80001067983 */ /* 0x000ea80000300800 */
[----:B------:R-:W2:Y:S04]  /*37de0*/  LDL.LU R7, [R1+0x1ec] ;  /* 0x0001ec0001077983 */ /* 0x000ea80000300800 */
[----:B------:R-:W4:Y:S04]  /*37df0*/  LDL.LU R16, [R1+0x1a0] ;  /* 0x0001a00001107983 */ /* 0x000f280000300800 */
[----:B------:R-:W-:Y:S04]  /*37e00*/  STL.64 [R1+0x230], R24 ;  /* 0x0002301801007387 */ /* 0x000fe80000100a00 */
[----:B------:R-:W-:Y:S04]  /*37e10*/  STL.64 [R1+0x238], R26 ;  /* 0x0002381a01007387 */ /* 0x000fe80000100a00 */
[----:B------:R-:W4:Y:S04]  /*37e20*/  LDL.LU R17, [R1+0x1a4] ;  /* 0x0001a40001117983 */ /* 0x000f280000300800 */
[----:B------:R-:W2:Y:S04]  /*37e30*/  LDL.LU R18, [R1+0x1a8] ;  /* 0x0001a80001127983 */ /* 0x000ea80000300800 */
[----:B------:R-:W2:Y:S04]  /*37e40*/  LDL.LU R19, [R1+0x1ac] ;  /* 0x0001ac0001137983 */ /* 0x000ea80000300800 */
[----:B------:R-:W0:Y:S01]  /*37e50*/  LDSM.16.MT88.4 R24, [R0+UR5+0x3080] ;  /* 0x003080050018783b */ /* 0x000e220008004200 */
[----:B------:R-:W-:Y:S03]  /*37e60*/  HMMA.16816.F32 R12, R12, R8, R20 ;  /* 0x000000080c0c723c */ /* 0x000fe60000001814 */
[----:B--2---:R-:W-:Y:S04]  /*37e70*/  STL.64 [R1+0x2f18], R18 ;  /* 0x002f181201007387 */ /* 0x004fe80000100a00 */
[----:B----4-:R1:W-:Y:S04]  /*37e80*/  STL.64 [R1+0x2f10], R16 ;  /* 0x002f101001007387 */ /* 0x0103e80000100a00 */
[----:B-1----:R-:W2:Y:S04]  /*37e90*/  LDL.LU R16, [R1+0x1c0] ;  /* 0x0001c00001107983 */ /* 0x002ea80000300800 */
[----:B------:R-:W2:Y:S04]  /*37ea0*/  LDL.LU R17, [R1+0x1c4] ;  /* 0x0001c40001117983 */ /* 0x000ea80000300800 */
[----:B------:R-:W2:Y:S04]  /*37eb0*/  LDL.LU R18, [R1+0x1c8] ;  /* 0x0001c80001127983 */ /* 0x000ea80000300800 */
[----:B------:R-:W2:Y:S04]  /*37ec0*/  LDL.LU R19, [R1+0x1cc] ;  /* 0x0001cc0001137983 */ /* 0x000ea80000300800 */
[----:B0-----:R-:W-:Y:S04]  /*37ed0*/  STL.64 [R1+0x2da8], R26 ;  /* 0x002da81a01007387 */ /* 0x001fe80000100a00 */
[----:B------:R0:W-:Y:S04]  /*37ee0*/  STL.64 [R1+0x2da0], R24 ;  /* 0x002da01801007387 */ /* 0x0001e80000100a00 */
[----:B0-----:R-:W4:Y:S04]  /*37ef0*/  LDL.LU.64 R24, [R1+0x50] ;  /* 0x0000500001187983 */ /* 0x001f280000300a00 */
[----:B------:R-:W2:Y:S04]  /*37f00*/  LDL.64 R26, [R1+0x58] ;  /* 0x00005800011a7983 */ /* 0x000ea80000100a00 */
[----:B------:R-:W2:Y:S04]  /*37f10*/  LDL.LU.64 R20, [R1+0x2f60] ;  /* 0x002f600001147983 */ /* 0x000ea80000300a00 */
[----:B------:R-:W2:Y:S04]  /*37f20*/  LDL.LU.64 R10, [R1+0x2f58] ;  /* 0x002f5800010a7983 */ /* 0x000ea80000300a00 */
[----:B------:R-:W2:Y:S04]  /*37f30*/  LDL.LU.64 R8, [R1+0x2f50] ;  /* 0x002f500001087983 */ /* 0x000ea80000300a00 */
[----:B------:R-:W-:Y:S04]  /*37f40*/  STL.64 [R1+0x110], R12 ;  /* 0x0001100c01007387 */ /* 0x000fe80000100a00 */
[----:B------:R-:W-:Y:S04]  /*37f50*/  STL.64 [R1+0x118], R14 ;  /* 0x0001180e01007387 */ /* 0x000fe80000100a00 */
[----:B---3--:R-:W0:Y:S04]  /*37f60*/  LDSM.16.MT88.4 R12, [R2+UR5+0x3000] ;  /* 0x00300005020c783b */ /* 0x008e280008004200 */
[----:B0-----:R-:W-:Y:S04]  /*37f70*/  STL.64 [R1+0x2d28], R14 ;  /* 0x002d280e01007387 */ /* 0x001fe80000100a00 */
[----:B------:R0:W-:Y:S04]  /*37f80*/  STL.64 [R1+0x2d20], R12 ;  /* 0x002d200c01007387 */ /* 0x0001e80000100a00 */
[----:B0-----:R-:W3:Y:S04]  /*37f90*/  LDL.LU.64 R12, [R1+0x60] ;  /* 0x00006000010c7983 */ /* 0x001ee80000300a00 */
[----:B------:R-:W2:Y:S04]  /*37fa0*/  LDL.64 R14, [R1+0x68] ;  /* 0x00006800010e7983 */ /* 0x000ea80000100a00 */
[----:B--2---:R-:W-:Y:S04]  /*37fb0*/  STL.64 [R1+0x2ee0], R14 ;  /* 0x002ee00e01007387 */ /* 0x004fe80000100a00 */
[----:B---3--:R0:W-:Y:S04]  /*37fc0*/  STL.64 [R1+0x2ed8], R12 ;  /* 0x002ed80c01007387 */ /* 0x0081e80000100a00 */
[----:B0-----:R-:W2:Y:S04]  /*37fd0*/  LDL.LU R12, [R1+0x1f0] ;  /* 0x0001f000010c7983 */ /* 0x001ea80000300800 */
[----:B------:R-:W2:Y:S04]  /*37fe0*/  LDL.LU R13, [R1+0x1f4] ;  /* 0x0001f400010d7983 */ /* 0x000ea80000300800 */
[----:B------:R-:W2:Y:S04]  /*37ff0*/  LDL.LU R14, [R1+0x1f8] ;  /* 0x0001f800010e7983 */ /* 0x000ea80000300800 */
[----:B------:R-:W2:Y:S02]  /*38000*/  LDL.LU R15, [R1+0x1fc] ;  /* 0x0001fc00010f7983 */ /* 0x000ea40000300800 */
[----:B--2---:R-:W-:-:S15]  /*38010*/  HMMA.16816.F32 R12, R8, R20, R12 ;  /* 0x00000014080c723c */ /* 0x004fde000000180c */
[----:B------:R-:W-:-:S04]  /*38020*/  NOP ;  /* 0x0000000000007918 */ /* 0x000fc80000000000 */
[----:B------:R0:W-:Y:S04]  /*38030*/  STL.64 [R1+0x1f0], R12 ;  /* 0x0001f00c01007387 */ /* 0x0001e80000100a00 */
[----:B------:R1:W-:Y:S01]  /*38040*/  STL.64 [R1+0x1f8], R14 ;  /* 0x0001f80e01007387 */ /* 0x0003e20000100a00 */
[----:B0-----:R-:W-:Y:S02]  /*38050*/  IMAD.MOV.U32 R13, RZ, RZ, R20 ;  /* 0x000000ffff0d7224 */ /* 0x001fe400078e0014 */
[----:B------:R-:W-:Y:S02]  /*38060*/  IMAD.MOV.U32 R12, RZ, RZ, R21 ;  /* 0x000000ffff0c7224 */ /* 0x000fe400078e0015 */
[----:B------:R-:W2:Y:S02]  /*38070*/  LDL.LU.64 R20, [R1+0x2f48] ;  /* 0x002f480001147983 */ /* 0x000ea40000300a00 */
[----:B--2---:R-:W-:Y:S01]  /*38080*/  HMMA.16816.F32 R4, R8, R20, R4 ;  /* 0x000000140804723c */ /* 0x004fe20000001804 */
[----:B-1----:R-:W-:-:S02]  /*38090*/  IMAD.MOV.U32 R15, RZ, RZ, R20 ;  /* 0x000000ffff0f7224 */ /* 0x002fc400078e0014 */
[----:B------:R-:W-:-:S15]  /*380a0*/  IMAD.MOV.U32 R14, RZ, RZ, R21 ;  /* 0x000000ffff0e7224 */ /* 0x000fde00078e0015 */
[----:B------:R-:W-:Y:S01]  /*380b0*/  NOP ;  /* 0x0000000000007918 */ /* 0x000fe20000000000 */
[----:B------:R0:W-:Y:S04]  /*380c0*/  STL.64 [R1+0x1e0], R4 ;  /* 0x0001e00401007387 */ /* 0x0001e80000100a00 */
[----:B------:R-:W-:Y:S04]  /*380d0*/  STL.64 [R1+0x1e8], R6 ;  /* 0x0001e80601007387 */ /* 0x000fe80000100a00 */
[----:B0-----:R-:W2:Y:S04]  /*380e0*/  LDL.LU.64 R4, [R1+0x2f40] ;  /* 0x002f400001047983 */ /* 0x001ea80000300a00 */
[----:B------:R-:W2:Y:S04]  /*380f0*/  LDL.LU.64 R22, [R1+0x2f38] ;  /* 0x002f380001167983 */ /* 0x000ea80000300a00 */
[----:B------:R-:W2:Y:S02]  /*38100*/  LDL.LU.64 R20, [R1+0x2f30] ;  /* 0x002f300001147983 */ /* 0x000ea40000300a00 */
[----:B--2---:R-:W-:-:S15]  /*38110*/  HMMA.16816.F32 R20, R8, R4, R20 ;  /* 0x000000040814723c */ /* 0x004fde0000001814 */
[----:B------:R-:W-:-:S04]  /*38120*/  NOP ;  /* 0x0000000000007918 */ /* 0x000fc80000000000 */
[----:B------:R0:W-:Y:S04]  /*38130*/  STL.64 [R1+0x1d0], R20 ;  /* 0x0001d01401007387 */ /* 0x0001e80000100a00 */
[----:B------:R1:W-:Y:S04]  /*38140*/  STL.64 [R1+0x1d8], R22 ;  /* 0x0001d81601007387 */ /* 0x0003e80000100a00 */
[----:B0-----:R-:W2:Y:S01]  /*38150*/  LDL.LU.64 R20, [R1+0x2f28] ;  /* 0x002f280001147983 */ /* 0x001ea20000300a00 */
[----:B-1----:R-:W-:Y:S02]  /*38160*/  IMAD.MOV.U32 R23, RZ, RZ, R4 ;  /* 0x000000ffff177224 */ /* 0x002fe400078e0004 */
[----:B------:R-:W-:-:S02]  /*38170*/  IMAD.MOV.U32 R22, RZ, RZ, R5 ;  /* 0x000000ffff167224 */ /* 0x000fc400078e0005 */
[----:B------:R-:W3:Y:S02]  /*38180*/  LDL.LU.64 R4, [R1+0x2f20] ;  /* 0x002f200001047983 */ /* 0x000ee40000300a00 */
        /* <DEDUP_REMOVED lines=8> */
[----:B------:R-:W2:Y:S04]  /*38210*/  LDL.LU.64 R6, [R1+0x2f08] ;  /* 0x002f080001067983 */ /* 0x000ea80000300a00 */
[----:B------:R-:W2:Y:S02]  /*38220*/  LDL.LU.64 R4, [R1+0x2f00] ;  /* 0x002f000001047983 */ /* 0x000ea40000300a00 */
[----:B--2---:R-:W-:-:S15]  /*38230*/  HMMA.16816.F32 R4, R8, R20, R4 ;  /* 0x000000140804723c */ /* 0x004fde0000001804 */
[----:B------:R-:W-:-:S04]  /*38240*/  NOP ;  /* 0x0000000000007918 */ /* 0x000fc80000000000 */
[----:B------:R-:W-:Y:S04]  /*38250*/  STL.64 [R1+0x1b0], R4 ;  /* 0x0001b00401007387 */ /* 0x000fe80000100a00 */
[----:B------:R0:W-:Y:S04]  /*38260*/  STL.64 [R1+0x1b8], R6 ;  /* 0x0001b80601007387 */ /* 0x0001e80000100a00 */
[----:B0-----:R-:W2:Y:S04]  /*38270*/  LDL.LU.64 R6, [R1+0x2ef8] ;  /* 0x002ef80001067983 */ /* 0x001ea80000300a00 */
[----:B------:R-:W3:Y:S04]  /*38280*/  LDL.LU.64 R4, [R1+0x2ef0] ;  /* 0x002ef00001047983 */ /* 0x000ee80000300a00 */
[----:B------:R0:W-:Y:S02]  /*38290*/  STL.64 [R1+0x2e68], R20 ;  /* 0x002e681401007387 */ /* 0x0001e40000100a00 */
[----:B0-----:R-:W-:-:S02]  /*382a0*/  IMAD.MOV.U32 R20, RZ, RZ, R2 ;  /* 0x000000ffff147224 */ /* 0x001fc400078e0002 */
[----:B------:R-:W-:Y:S01]  /*382b0*/  IMAD.MOV.U32 R21, RZ, RZ, R0 ;  /* 0x000000ffff157224 */ /* 0x000fe200078e0000 */
[----:B------:R-:W2:Y:S04]  /*382c0*/  LDL.LU R2, [R1+0x2eec] ;  /* 0x002eec0001027983 */ /* 0x000ea80000300800 */
[----:B------:R-:W2:Y:S04]  /*382d0*/  LDL.LU R0, [R1+0x2ee8] ;  /* 0x002ee80001007983 */ /* 0x000ea80000300800 */
[----:B------:R0:W-:Y:S02]  /*382e0*/  STL.64 [R1+0x2e80], R20 ;  /* 0x002e801401007387 */ /* 0x0001e40000100a00 */
[----:B0-----:R-:W-:-:S02]  /*382f0*/  IMAD.MOV.U32 R20, RZ, RZ, R23 ;  /* 0x000000ffff147224 */ /* 0x001fc400078e0017 */
[----:B------:R-:W-:-:S05]  /*38300*/  IMAD.MOV.U32 R21, RZ, RZ, R22 ;  /* 0x000000ffff157224 */ /* 0x000fca00078e0016 */
[----:B------:R0:W-:Y:S02]  /*38310*/  STL.64 [R1+0x2e98], R20 ;  /* 0x002e981401007387 */ /* 0x0001e40000100a00 */
[----:B0-----:R-:W-:Y:S01]  /*38320*/  MOV R20, R15 ;  /* 0x0000000f00147202 */ /* 0x001fe20000000f00 */
[----:B------:R-:W-:-:S05]  /*38330*/  IMAD.MOV.U32 R21, RZ, RZ, R14 ;  /* 0x000000ffff157224 */ /* 0x000fca00078e000e */
[----:B------:R0:W-:Y:S02]  /*38340*/  STL.64 [R1+0x2eb0], R20 ;  /* 0x002eb01401007387 */ /* 0x0001e40000100a00 */
[----:B0-----:R-:W-:Y:S02]  /*38350*/  IMAD.MOV.U32 R21, RZ, RZ, R12 ;  /* 0x000000ffff157224 */ /* 0x001fe400078e000c */
[----:B------:R-:W-:Y:S01]  /*38360*/  IMAD.MOV.U32 R20, RZ, RZ, R13 ;  /* 0x000000ffff147224 */ /* 0x000fe200078e000d */
[----:B---3--:R-:W-:-:S15]  /*38370*/  HMMA.16816.F32 R16, R8, R4, R16 ;  /* 0x000000040810723c */ /* 0x008fde0000001810 */
[----:B------:R-:W-:-:S04]  /*38380*/  NOP ;  /* 0x0000000000007918 */ /* 0x000fc80000000000 */
[----:B------:R0:W-:Y:S04]  /*38390*/  STL.64 [R1+0x1a0], R16 ;  /* 0x0001a01001007387 */ /* 0x0001e80000100a00 */
[----:B------:R1:W-:Y:S04]  /*383a0*/  STL.64 [R1+0x1a8], R18 ;  /* 0x0001a81201007387 */ /* 0x0003e80000100a00 */
[----:B0-----:R-:W3:Y:S04]  /*383b0*/  LDL.LU R16, [R1+0xc0] ;  /* 0x0000c00001107983 */ /* 0x001ee80000300800 */
[----:B------:R-:W3:Y:S04]  /*383c0*/  LDL.LU R17, [R1+0xc4] ;  /* 0x0000c40001117983 */ /* 0x000ee80000300800 */
[----:B-1----:R-:W3:Y:S04]  /*383d0*/  LDL.LU R18, [R1+0xc8] ;  /* 0x0000c80001127983 */ /* 0x002ee80000300800 */
[----:B------:R-:W3:Y:S04]  /*383e0*/  LDL.LU R19, [R1+0xcc] ;  /* 0x0000cc0001137983 */ /* 0x000ee80000300800 */
[----:B------:R-:W4:Y:S04]  /*383f0*/  LDL.LU R12, [R1+0x190] ;  /* 0x00019000010c7983 */ /* 0x000f280000300800 */
[----:B------:R-:W4:Y:S04]  /*38400*/  LDL.LU R13, [R1+0x194] ;  /* 0x00019400010d7983 */ /* 0x000f280000300800 */
[----:B------:R-:W4:Y:S04]  /*38410*/  LDL.LU R14, [R1+0x198] ;  /* 0x00019800010e7983 */ /* 0x000f280000300800 */
[----:B------:R-:W4:Y:S04]  /*38420*/  LDL.LU R15, [R1+0x19c] ;  /* 0x00019c00010f7983 */ /* 0x000f280000300800 */
        /* <DEDUP_REMOVED lines=18> */
[C---:B----4-:R-:W-:Y:S03]  /*38550*/  HMMA.16816.F32 R12, R8.reuse, R24, R12 ;  /* 0x00000018080c723c */ /* 0x050fe6000000180c */
[----:B--2---:R-:W-:Y:S04]  /*38560*/  STL.64 [R1+0x2ea8], R6 ;  /* 0x002ea80601007387 */ /* 0x004fe80000100a00 */
[----:B------:R0:W-:Y:S04]  /*38570*/  STL.64 [R1+0x2ea0], R4 ;  /* 0x002ea00401007387 */ /* 0x0001e80000100a00 */
[----:B0-----:R-:W2:Y:S04]  /*38580*/  LDL.LU R4, [R1+0x90] ;  /* 0x0000900001047983 */ /* 0x001ea80000300800 */
[----:B------:R-:W2:Y:S04]  /*38590*/  LDL.LU R5, [R1+0x94] ;  /* 0x0000940001057983 */ /* 0x000ea80000300800 */
[----:B------:R-:W4:Y:S04]  /*385a0*/  LDL.LU R6, [R1+0x98] ;  /* 0x0000980001067983 */ /* 0x000f280000300800 */
[----:B------:R-:W4:Y:S04]  /*385b0*/  LDL.LU R7, [R1+0x9c] ;  /* 0x00009c0001077983 */ /* 0x000f280000300800 */
[----:B----4-:R-:W-:Y:S04]  /*385c0*/  STL.64 [R1+0x2ec0], R6 ;  /* 0x002ec00601007387 */ /* 0x010fe80000100a00 */
[----:B--2---:R0:W-:Y:S04]  /*385d0*/  STL.64 [R1+0x2eb8], R4 ;  /* 0x002eb80401007387 */ /* 0x0041e80000100a00 */
[----:B0-----:R-:W2:Y:S04]  /*385e0*/  LDL.LU R4, [R1+0xa0] ;  /* 0x0000a00001047983 */ /* 0x001ea80000300800 */
[----:B------:R-:W2:Y:S04]  /*385f0*/  LDL.LU R5, [R1+0xa4] ;  /* 0x0000a40001057983 */ /* 0x000ea80000300800 */
[----:B------:R-:W2:Y:S04]  /*38600*/  LDL.LU R6, [R1+0xa8] ;  /* 0x0000a80001067983 */ /* 0x000ea80000300800 */
[----:B------:R-:W2:Y:S04]  /*38610*/  LDL.LU R7, [R1+0xac] ;  /* 0x0000ac0001077983 */ /* 0x000ea80000300800 */
[----:B------:R-:W-:Y:S04]  /*38620*/  STL.64 [R1+0x190], R12 ;  /* 0x0001900c01007387 */ /* 0x000fe80000100a00 */
[----:B------:R0:W-:Y:S04]  /*38630*/  STL.64 [R1+0x198], R14 ;  /* 0x0001980e01007387 */ /* 0x0001e80000100a00 */
[----:B0-----:R-:W4:Y:S04]  /*38640*/  LDL.LU.64 R14, [R1+0x2ee0] ;  /* 0x002ee000010e7983 */ /* 0x001f280000300a00 */
[----:B------:R-:W3:Y:S02]  /*38650*/  LDL.LU.64 R12, [R1+0x2ed8] ;  /* 0x002ed800010c7983 */ /* 0x000ee40000300a00 */
[----:B---3--:R-:W-:Y:S02]  /*38660*/  HMMA.16816.F32 R8, R8, R12, R16 ;  /* 0x0000000c0808723c */ /* 0x008fe40000001810 */
[----:B------:R-:W2:Y:S04]  /*38670*/  LDL.LU.64 R18, [R1+0x2ed0] ;  /* 0x002ed00001127983 */ /* 0x000ea80000300a00 */
[----:B------:R-:W2:-:S13]  /*38680*/  LDL.LU.64 R16, [R1+0x2ec8] ;  /* 0x002ec80001107983 */ /* 0x000e9a0000300a00 */
[----:B------:R0:W-:Y:S04]  /*38690*/  STL.64 [R1+0xc0], R8 ;  /* 0x0000c00801007387 */ /* 0x0001e80000100a00 */
[----:B------:R1:W-:Y:S04]  /*386a0*/  STL.64 [R1+0xc8], R10 ;  /* 0x0000c80a01007387 */ /* 0x0003e80000100a00 */
[----:B0-----:R-:W3:Y:S04]  /*386b0*/  LDL.LU R8, [R1+0x330] ;  /* 0x0003300001087983 */ /* 0x001ee80000300800 */
[----:B------:R-:W3:Y:S04]  /*386c0*/  LDL.LU R9, [R1+0x334] ;  /* 0x0003340001097983 */ /* 0x000ee80000300800 */
[----:B-1----:R-:W3:Y:S04]  /*386d0*/  LDL.LU R10, [R1+0x338] ;  /* 0x00033800010a7983 */ /* 0x002ee80000300800 */
[----:B------:R-:W3:Y:S01]  /*386e0*/  LDL.LU R11, [R1+0x33c] ;  /* 0x00033c00010b7983 */ /* 0x000ee20000300800 */
[----:B--2---:R-:W-:Y:S03]  /*386f0*/  HMMA.16816.F32 R20, R16, R20, R4 ;  /* 0x000000141014723c */ /* 0x004fe60000001804 */
[----:B------:R-:W2:Y:S04]  /*38700*/  LDL.LU.64 R6, [R1+0x2ec0] ;  /* 0x002ec00001067983 */ /* 0x000ea80000300a00 */
[----:B------:R-:W2:-:S12]  /*38710*/  LDL.LU.64 R4, [R1+0x2eb8] ;  /* 0x002eb80001047983 */ /* 0x000e980000300a00 */
[----:B------:R0:W-:Y:S04]  /*38720*/  STL.64 [R1+0xa0], R20 ;  /* 0x0000a01401007387 */ /* 0x0001e80000100a00 */
[----:B------:R2:W-:Y:S04]  /*38730*/  STL.64 [R1+0xa8], R22 ;  /* 0x0000a81601007387 */ /* 0x0005e80000100a00 */
[----:B0-----:R-:W2:Y:S02]  /*38740*/  LDL.LU.64 R20, [R1+0x2eb0] ;  /* 0x002eb00001147983 */ /* 0x001ea40000300a00 */
[----:B--2---:R-:W-:Y:S02]  /*38750*/  HMMA.16816.F32 R20, R16, R20, R4 ;  /* 0x000000141014723c */ /* 0x004fe40000001804 */
[----:B------:R-:W2:Y:S04]  /*38760*/  LDL.LU.64 R6, [R1+0x2ea8] ;  /* 0x002ea80001067983 */ /* 0x000ea80000300a00 */
[----:B------:R-:W2:-:S13]  /*38770*/  LDL.LU.64 R4, [R1+0x2ea0] ;  /* 0x002ea00001047983 */ /* 0x000e9a0000300a00 */
        /* <DEDUP_REMOVED lines=29> */
[----:B------:R-:W2:Y:S04]  /*38950*/  LDL.LU R4, [R1+0x350] ;  /* 0x0003500001047983 */ /* 0x000ea80000300800 */
[----:B------:R-:W2:Y:S04]  /*38960*/  LDL.LU R5, [R1+0x354] ;  /* 0x0003540001057983 */ /* 0x000ea80000300800 */
[----:B0-----:R-:W2:Y:S04]  /*38970*/  LDL.LU R6, [R1+0x358] ;  /* 0x0003580001067983 */ /* 0x001ea80000300800 */
[----:B------:R-:W2:Y:S04]  /*38980*/  LDL.LU R7, [R1+0x35c] ;  /* 0x00035c0001077983 */ /* 0x000ea80000300800 */
[----:B------:R-:W-:Y:S01]  /*38990*/  STL.64 [R1+0x2dc0], R26 ;  /* 0x002dc01a01007387 */ /* 0x000fe20000100a00 */
[----:B--2---:R-:W-:-:S15]  /*389a0*/  HMMA.16816.F32 R4, R16, R24, R4 ;  /* 0x000000181004723c */ /* 0x004fde0000001804 */
[----:B------:R-:W-:-:S04]  /*389b0*/  NOP ;  /* 0x0000000000007918 */ /* 0x000fc80000000000 */
[----:B------:R-:W-:Y:S04]  /*389c0*/  STL.64 [R1+0x350], R4 ;  /* 0x0003500401007387 */ /* 0x000fe80000100a00 */
[----:B------:R3:W-:Y:S02]  /*389d0*/  STL.64 [R1+0x358], R6 ;  /* 0x0003580601007387 */ /* 0x0007e40000100a00 */
[----:B---3--:R-:W-:Y:S02]  /*389e0*/  HMMA.16816.F32 R4, R16, R12, R8 ;  /* 0x0000000c1004723c */ /* 0x008fe40000001808 */
[----:B------:R-:W2:-:S15]  /*389f0*/  LDL.LU R8, [R1+0x320] ;  /* 0x0003200001087983 */ /* 0x000e9e0000300800 */
[----:B------:R-:W-:Y:S02]  /*38a00*/  NOP ;  /* 0x0000000000007918 */ /* 0x000fe40000000000 */
[----:B------:R-:W-:Y:S04]  /*38a10*/  STL.64 [R1+0x330], R4 ;  /* 0x0003300401007387 */ /* 0x000fe80000100a00 */
[----:B------:R0:W-:Y:S04]  /*38a20*/  STL.64 [R1+0x338], R6 ;  /* 0x0003380601007387 */ /* 0x0001e80000100a00 */
[----:B------:R-:W2:Y:S04]  /*38a30*/  LDL.LU R9, [R1+0x324] ;  /* 0x0003240001097983 */ /* 0x000ea80000300800 */
[----:B------:R-:W2:Y:S04]  /*38a40*/  LDL.LU R10, [R1+0x328] ;  /* 0x00032800010a7983 */ /* 0x000ea80000300800 */
[----:B------:R-:W2:Y:S04]  /*38a50*/  LDL.LU R11, [R1+0x32c] ;  /* 0x00032c00010b7983 */ /* 0x000ea80000300800 */
[----:B----4-:R1:W-:Y:S04]  /*38a60*/  STL.64 [R1+0x2e20], R14 ;  /* 0x002e200e01007387 */ /* 0x0103e80000100a00 */
[----:B0-----:R-:W3:Y:S04]  /*38a70*/  LDL.64 R6, [R1+0x28] ;  /* 0x0000280001067983 */ /* 0x001ee80000100a00 */
[----:B-1----:R-:W2:Y:S04]  /*38a80*/  LDL.64 R14, [R1+0x48] ;  /* 0x00004800010e7983 */ /* 0x002ea80000100a00 */
[----:B------:R-:W4:Y:S04]  /*38a90*/  LDL.LU R24, [R1+0x2d0] ;  /* 0x0002d00001187983 */ /* 0x000f280000300800 */
[----:B------:R-:W4:Y:S04]  /*38aa0*/  LDL.LU R25, [R1+0x2d4] ;  /* 0x0002d40001197983 */ /* 0x000f280000300800 */
[----:B------:R-:W2:Y:S04]  /*38ab0*/  LDL.LU R26, [R1+0x2d8] ;  /* 0x0002d800011a7983 */ /* 0x000ea80000300800 */
[----:B------:R-:W2:Y:S04]  /*38ac0*/  LDL.LU R27, [R1+0x2dc] ;  /* 0x0002dc00011b7983 */ /* 0x000ea80000300800 */
[----:B------:R-:W2:Y:S01]  /*38ad0*/  LDL.LU R16, [R1+0x2e0] ;  /* 0x0002e00001107983 */ /* 0x000ea20000300800 */
[----:B------:R-:W-:-:S02]  /*38ae0*/  IMAD.MOV.U32 R18, RZ, RZ, R2 ;  /* 0x000000ffff127224 */ /* 0x000fc400078e0002 */
[----:B------:R-:W-:Y:S02]  /*38af0*/  IMAD.MOV.U32 R19, RZ, RZ, R3 ;  /* 0x000000ffff137224 */ /* 0x000fe400078e0003 */
[----:B------:R-:W-:Y:S02]  /*38b00*/  IMAD.MOV.U32 R17, RZ, RZ, R0 ;  /* 0x000000ffff117224 */ /* 0x000fe400078e0000 */
[----:B------:R-:W3:Y:S04]  /*38b10*/  LDL.LU R0, [R1+0x2e30] ;  /* 0x002e300001007983 */ /* 0x000ee80000300800 */
[----:B------:R-:W3:Y:S04]  /*38b20*/  LDL.LU R2, [R1+0x2e2c] ;  /* 0x002e2c0001027983 */ /* 0x000ee80000300800 */
[----:B------:R-:W3:Y:S04]  /*38b30*/  LDL.LU R3, [R1+0x2e28] ;  /* 0x002e280001037983 */ /* 0x000ee80000300800 */
[----:B------:R-:W-:Y:S04]  /*38b40*/  STL.64 [R1+0x2de8], R18 ;  /* 0x002de81201007387 */ /* 0x000fe80000100a00 */
[----:B--2---:R0:W-:Y:S04]  /*38b50*/  STL.64 [R1+0x2de0], R16 ;  /* 0x002de01001007387 */ /* 0x0041e80000100a00 */
[----:B0-----:R-:W2:Y:S04]  /*38b60*/  LDL.LU R16, [R1+0x2f0] ;  /* 0x0002f00001107983 */ /* 0x001ea80000300800 */
[----:B------:R-:W2:Y:S04]  /*38b70*/  LDL.LU R17, [R1+0x2f4] ;  /* 0x0002f40001117983 */ /* 0x000ea80000300800 */
[----:B------:R-:W2:Y:S04]  /*38b80*/  LDL.LU R18, [R1+0x2f8] ;  /* 0x0002f80001127983 */ /* 0x000ea80000300800 */
[----:B------:R-:W2:Y:S04]  /*38b90*/  LDL.LU R19, [R1+0x2fc] ;  /* 0x0002fc0001137983 */ /* 0x000ea80000300800 */
[----:B--2---:R0:W-:Y:S04]  /*38ba0*/  STL.64 [R1+0x2df8], R18 ;  /* 0x002df81201007387 */ /* 0x0041e80000100a00 */
[----:B------:R1:W-:Y:S04]  /*38bb0*/  STL.64 [R1+0x2df0], R16 ;  /* 0x002df01001007387 */ /* 0x0003e80000100a00 */
[----:B0-----:R-:W2:Y:S04]  /*38bc0*/  LDL R18, [R1+0x18] ;  /* 0x0000180001127983 */ /* 0x001ea80000100800 */
[----:B------:R-:W2:Y:S01]  /*38bd0*/  LDL R19, [R1+0x1c] ;  /* 0x00001c0001137983 */ /* 0x000ea20000100800 */
[----:B------:R-:W-:Y:S03]  /*38be0*/  HMMA.16816.F32 R8, R20, R14, R8 ;  /* 0x0000000e1408723c */ /* 0x000fe60000001808 */
[----:B--2---:R0:W-:Y:S04]  /*38bf0*/  STL.64 [R1+0x2e10], R18 ;  /* 0x002e101201007387 */ /* 0x0041e80000100a00 */
[----:B-1----:R-:W2:Y:S04]  /*38c00*/  LDL.LU R16, [R1+0x310] ;  /* 0x0003100001107983 */ /* 0x002ea80000300800 */
[----:B------:R-:W2:Y:S04]  /*38c10*/  LDL.LU R17, [R1+0x314] ;  /* 0x0003140001117983 */ /* 0x000ea80000300800 */
[----:B0-----:R-:W2:Y:S04]  /*38c20*/  LDL.LU R18, [R1+0x318] ;  /* 0x0003180001127983 */ /* 0x001ea80000300800 */
[----:B------:R-:W2:Y:S04]  /*38c30*/  LDL.LU R19, [R1+0x31c] ;  /* 0x00031c0001137983 */ /* 0x000ea80000300800 */
[----:B------:R0:W-:Y:S04]  /*38c40*/  STL.64 [R1+0x2dd0], R26 ;  /* 0x002dd01a01007387 */ /* 0x0001e80000100a00 */
[----:B----4-:R1:W-:Y:S04]  /*38c50*/  STL.64 [R1+0x2dc8], R24 ;  /* 0x002dc81801007387 */ /* 0x0103e80000100a00 */
[----:B0-----:R-:W4:Y:S04]  /*38c60*/  LDL R26, [R1+0x8] ;  /* 0x00000800011a7983 */ /* 0x001f280000100800 */
[----:B------:R-:W4:Y:S01]  /*38c70*/  LDL R27, [R1+0xc] ;  /* 0x00000c00011b7983 */ /* 0x000f220000100800 */
[----:B---3--:R-:W-:-:S02]  /*38c80*/  IMAD.MOV.U32 R13, RZ, RZ, R6 ;  /* 0x000000ffff0d7224 */ /* 0x008fc400078e0006 */
[----:B------:R-:W-:Y:S01]  /*38c90*/  IMAD.MOV.U32 R12, RZ, RZ, R7 ;  /* 0x000000ffff0c7224 */ /* 0x000fe200078e0007 */
[----:B--2---:R-:W-:Y:S01]  /*38ca0*/  HMMA.16816.F32 R16, R20, R6, R16 ;  /* 0x000000061410723c */ /* 0x004fe20000001810 */
[----:B----4-:R-:W-:Y:S04]  /*38cb0*/  STL.64 [R1+0x2e00], R26 ;  /* 0x002e001a01007387 */ /* 0x010fe80000100a00 */
[----:B-1----:R-:W2:Y:S04]  /*38cc0*/  LDL.LU R24, [R1+0x300] ;  /* 0x0003000001187983 */ /* 0x002ea80000300800 */
[----:B------:R-:W-:Y:S04]  /*38cd0*/  STL.64 [R1+0x320], R8 ;  /* 0x0003200801007387 */ /* 0x000fe80000100a00 */
[----:B------:R0:W-:Y:S02]  /*38ce0*/  STL.64 [R1+0x328], R10 ;  /* 0x0003280a01007387 */ /* 0x0001e40000100a00 */
[----:B0-----:R-:W-:-:S02]  /*38cf0*/  IMAD.MOV.U32 R11, RZ, RZ, R14 ;  /* 0x000000ffff0b7224 */ /* 0x001fc400078e000e */
[----:B------:R-:W-:Y:S02]  /*38d00*/  IMAD.MOV.U32 R10, RZ, RZ, R15 ;  /* 0x000000ffff0a7224 */ /* 0x000fe400078e000f */
[----:B------:R-:W3:Y:S04]  /*38d10*/  LDL.LU.64 R14, [R1+0x2e20] ;  /* 0x002e2000010e7983 */ /* 0x000ee80000300a00 */
[----:B------:R0:W-:Y:S01]  /*38d20*/  STL.64 [R1+0x2dd8], R10 ;  /* 0x002dd80a01007387 */ /* 0x0001e20000100a00 */
[----:B------:R-:W-:Y:S02]  /*38d30*/  IMAD.MOV.U32 R26, RZ, RZ, R2 ;  /* 0x000000ffff1a7224 */ /* 0x000fe400078e0002 */
[----:B------:R-:W-:Y:S02]  /*38d40*/  IMAD.MOV.U32 R27, RZ, RZ, R0 ;  /* 0x000000ffff1b7224 */ /* 0x000fe400078e0000 */
[----:B------:R-:W-:-:S02]  /*38d50*/  IMAD.MOV.U32 R2, RZ, RZ, R18 ;  /* 0x000000ffff027224 */ /* 0x000fc400078e0012 */
[----:B------:R-:W-:Y:S01]  /*38d60*/  IMAD.MOV.U32 R0, RZ, RZ, R19 ;  /* 0x000000ffff007224 */ /* 0x000fe200078e0013 */
[----:B0-----:R-:W4:Y:S04]  /*38d70*/  LDL.64 R10, [R1+0x38] ;  /* 0x00003800010a7983 */ /* 0x001f280000100a00 */
[----:B------:R-:W2:Y:S04]  /*38d80*/  LDL.LU.64 R6, [R1+0x2e18] ;  /* 0x002e180001067983 */ /* 0x000ea80000300a00 */
[----:B------:R-:W2:Y:S01]  /*38d90*/  LDL.LU.64 R18, [R1+0x2e10] ;  /* 0x002e100001127983 */ /* 0x000ea20000300a00 */
[----:B------:R-:W-:-:S02]  /*38da0*/  IMAD.MOV.U32 R25, RZ, RZ, R3 ;  /* 0x000000ffff197224 */ /* 0x000fc400078e0003 */
[----:B------:R-:W-:Y:S02]  /*38db0*/  IMAD.MOV.U32 R4, RZ, RZ, R16 ;  /* 0x000000ffff047224 */ /* 0x000fe400078e0010 */
[----:B------:R-:W-:Y:S01]  /*38dc0*/  IMAD.MOV.U32 R3, RZ, RZ, R17 ;  /* 0x000000ffff037224 */ /* 0x000fe200078e0011 */
[----:B---3--:R-:W-:Y:S04]  /*38dd0*/  STL.64 [R1+0x2db8], R14 ;  /* 0x002db80e01007387 */ /* 0x008fe80000100a00 */
[----:B------:R0:W-:Y:S04]  /*38de0*/  STL.64 [R1+0x2db0], R12 ;  /* 0x002db00c01007387 */ /* 0x0001e80000100a00 */
[----:B0-----:R-:W3:Y:S01]  /*38df0*/  LDL.LU R12, [R1+0x2c0] ;  /* 0x0002c000010c7983 */ /* 0x001ee20000300800 */
[----:B--2---:R-:W-:Y:S01]  /*38e00*/  HMMA.16816.F32 R16, R20, R18, R24 ;  /* 0x000000121410723c */ /* 0x004fe20000001818 */
[----:B------:R-:W-:-:S02]  /*38e10*/  IMAD.MOV.U32 R13, RZ, RZ, R6 ;  /* 0x000000ffff0d7224 */ /* 0x000fc400078e0006 */
[----:B------:R-:W-:Y:S01]  /*38e20*/  IMAD.MOV.U32 R14, RZ, RZ, R7 ;  /* 0x000000ffff0e7224 */ /* 0x000fe200078e0007 */
[----:B------:R-:W2:Y:S04]  /*38e30*/  LDL.LU R6, [R1+0x2e0c] ;  /* 0x002e0c0001067983 */ /* 0x000ea80000300800 */
[----:B------:R-:W2:Y:S04]  /*38e40*/  LDL.LU R7, [R1+0x2e08] ;  /* 0x002e080001077983 */ /* 0x000ea80000300800 */
[----:B------:R-:W-:Y:S04]  /*38e50*/  STL [R1+0x2a24], R0 ;  /* 0x002a240001007387 */ /* 0x000fe80000100800 */
[----:B------:R-:W-:Y:S04]  /*38e60*/  STL [R1+0x2a20], R2 ;  /* 0x002a200201007387 */ /* 0x000fe80000100800 */
[----:B------:R-:W-:Y:S04]  /*38e70*/  STL [R1+0x2a1c], R3 ;  /* 0x002a1c0301007387 */ /* 0x000fe80000100800 */
[----:B------:R-:W-:Y:S04]  /*38e80*/  STL [R1+0x2a18], R4 ;  /* 0x002a180401007387 */ /* 0x000fe80000100800 */
[----:B------:R-:W2:Y:S04]  /*38e90*/  LDL.LU.64 R26, [R1+0x2e00] ;  /* 0x002e0000011a7983 */ /* 0x000ea80000300a00 */
[----:B------:R-:W-:Y:S04]  /*38ea0*/  STL.64 [R1+0x300], R16 ;  /* 0x0003001001007387 */ /* 0x000fe80000100a00 */
[----:B------:R0:W-:Y:S04]  /*38eb0*/  STL.64 [R1+0x308], R18 ;  /* 0x0003081201007387 */ /* 0x0001e80000100a00 */
[----:B0-----:R-:W2:Y:S04]  /*38ec0*/  LDL.LU.64 R18, [R1+0x2df8] ;  /* 0x002df80001127983 */ /* 0x001ea80000300a00 */
[----:B------:R-:W2:Y:S02]  /*38ed0*/  LDL.LU.64 R16, [R1+0x2df0] ;  /* 0x002df00001107983 */ /* 0x000ea40000300a00 */
[----:B--2---:R-:W-:Y:S02]  /*38ee0*/  HMMA.16816.F32 R24, R20, R26, R16 ;  /* 0x0000001a1418723c */ /* 0x004fe40000001810 */
[----:B------:R-:W2:Y:S04]  /*38ef0*/  LDL.LU.64 R18, [R1+0x2de8] ;  /* 0x002de80001127983 */ /* 0x000ea80000300a00 */
[----:B------:R-:W2:-:S13]  /*38f00*/  LDL.LU.64 R16, [R1+0x2de0] ;  /* 0x002de00001107983 */ /* 0x000e9a0000300a00 */
[----:B------:R-:W-:Y:S01]  /*38f10*/  IMAD.MOV.U32 R0, RZ, RZ, R26 ;  /* 0x000000ffff007224 */ /* 0x000fe200078e001a */
[----:B------:R2:W-:Y:S01]  /*38f20*/  STL.64 [R1+0x2f0], R24 ;  /* 0x0002f01801007387 */ /* 0x0005e20000100a00 */
[----:B------:R-:W-:Y:S02]  /*38f30*/  IMAD.MOV.U32 R2, RZ, RZ, R27 ;  /* 0x000000ffff027224 */ /* 0x000fe400078e001b */
[----:B----4-:R-:W-:Y:S01]  /*38f40*/  IMAD.MOV.U32 R9, RZ, RZ, R11 ;  /* 0x000000ffff097224 */ /* 0x010fe200078e000b */
[----:B------:R-:W-:Y:S04]  /*38f50*/  STL [R1+0x2af8], R0 ;  /* 0x002af80001007387 */ /* 0x000fe80000100800 */
[----:B------:R-:W-:Y:S01]  /*38f60*/  STL [R1+0x2a28], R2 ;  /* 0x002a280201007387 */ /* 0x000fe20000100800 */
[----:B------:R-:W-:Y:S01]  /*38f70*/  MOV R15, R28 ;  /* 0x0000001c000f7202 */ /* 0x000fe20000000f00 */
[----:B--2---:R-:W-:Y:S01]  /*38f80*/  HMMA.16816.F32 R24, R20, R10, R16 ;  /* 0x0000000a1418723c */ /* 0x004fe20000001810 */
[----:B------:R-:W-:-:S02]  /*38f90*/  IMAD.MOV.U32 R16, RZ, RZ, R10 ;  /* 0x000000ffff107224 */ /* 0x000fc400078e000a */
[----:B------:R-:W2:-:S15]  /*38fa0*/  LDL.LU.64 R10, [R1+0x2dd8] ;  /* 0x002dd800010a7983 */ /* 0x000e9e0000300a00 */
[----:B------:R-:W-:Y:S01]  /*38fb0*/  NOP ;  /* 0x0000000000007918 */ /* 0x000fe20000000000 */
[----:B------:R-:W-:Y:S01]  /*38fc0*/  IMAD.MOV.U32 R28, RZ, RZ, R26 ;  /* 0x000000ffff1c7224 */ /* 0x000fe200078e001a */
[----:B------:R0:W-:Y:S01]  /*38fd0*/  STL.64 [R1+0x2e0], R24 ;  /* 0x0002e01801007387 */ /* 0x0001e20000100a00 */
[----:B------:R-:W-:-:S03]  /*38fe0*/  IMAD.MOV.U32 R5, RZ, RZ, R27 ;  /* 0x000000ffff057224 */ /* 0x000fc600078e001b */
[----:B------:R-:W4:Y:S04]  /*38ff0*/  LDL.LU.64 R26, [R1+0x2dd0] ;  /* 0x002dd000011a7983 */ /* 0x000f280000300a00 */
[----:B0-----:R-:W4:Y:S04]  /*39000*/  LDL.LU.64 R24, [R1+0x2dc8] ;  /* 0x002dc80001187983 */ /* 0x001f280000300a00 */
[----:B------:R-:W-:Y:S01]  /*39010*/  STL [R1+0x2afc], R28 ;  /* 0x002afc1c01007387 */ /* 0x000fe20000100800 */
[----:B----4-:R-:W-:-:S15]  /*39020*/  HMMA.16816.F32 R24, R20, R6, R24 ;  /* 0x000000061418723c */ /* 0x010fde0000001818 */
[----:B------:R-:W-:-:S04]  /*39030*/  NOP ;  /* 0x0000000000007918 */ /* 0x000fc80000000000 */
[----:B------:R-:W-:Y:S01]  /*39040*/  IMAD.MOV.U32 R3, RZ, RZ, R26 ;  /* 0x000000ffff037224 */ /* 0x000fe200078e001a */
[----:B------:R-:W-:Y:S01]  /*39050*/  STL [R1+0x2d4], R25 ;  /* 0x0002d41901007387 */ /* 0x000fe20000100800 */
[----:B------:R-:W-:-:S03]  /*39060*/  IMAD.MOV.U32 R4, RZ, RZ, R27 ;  /* 0x000000ffff047224 */ /* 0x000fc600078e001b */
[----:B------:R-:W3:Y:S04]  /*39070*/  LDL.LU.64 R26, [R1+0x2dc0] ;  /* 0x002dc000011a7983 */ /* 0x000ee80000300a00 */
[----:B------:R-:W-:Y:S04]  /*39080*/  STL.64 [R1+0x2d58], R6 ;  /* 0x002d580601007387 */ /* 0x000fe80000100a00 */
[----:B------:R0:W-:Y:S04]  /*39090*/  STL.64 [R1+0x2d50], R4 ;  /* 0x002d500401007387 */ /* 0x0001e80000100a00 */
[----:B0-----:R-:W4:Y:S04]  /*390a0*/  LDL.LU R4, [R1+0x210] ;  /* 0x0002100001047983 */ /* 0x001f280000300800 */
[----:B------:R-:W4:Y:S04]  /*390b0*/  LDL.LU R5, [R1+0x214] ;  /* 0x0002140001057983 */ /* 0x000f280000300800 */
[----:B------:R-:W4:Y:S04]  /*390c0*/  LDL.LU R6, [R1+0x218] ;  /* 0x0002180001067983 */ /* 0x000f280000300800 */
[----:B------:R-:W4:Y:S01]  /*390d0*/  LDL.LU R7, [R1+0x21c] ;  /* 0x00021c0001077983 */ /* 0x000f220000300800 */
[----:B---3--:R-:W-:-:S15]  /*390e0*/  HMMA.16816.F32 R12, R20, R26, R12 ;  /* 0x0000001a140c723c */ /* 0x008fde000000180c */
[----:B------:R-:W-:-:S04]  /*390f0*/  NOP ;  /* 0x0000000000007918 */ /* 0x000fc80000000000 */
[----:B------:R-:W-:Y:S04]  /*39100*/  STL.64 [R1+0x2c0], R12 ;  /* 0x0002c00c01007387 */ /* 0x000fe80000100a00 */
[----:B------:R0:W-:Y:S04]  /*39110*/  STL.64 [R1+0x2c8], R14 ;  /* 0x0002c80e01007387 */ /* 0x0001e80000100a00 */
[----:B0-----:R-:W4:Y:S04]  /*39120*/  LDL.LU.64 R14, [R1+0x2db8] ;  /* 0x002db800010e7983 */ /* 0x001f280000300a00 */
[----:B------:R-:W3:Y:S01]  /*39130*/  LDL.LU.64 R12, [R1+0x2db0] ;  /* 0x002db000010c7983 */ /* 0x000ee20000300a00 */
[----:B------:R-:W-:-:S02]  /*39140*/  IMAD.MOV.U32 R8, RZ, RZ, R26 ;  /* 0x000000ffff087224 */ /* 0x000fc400078e001a */
[----:B------:R-:W-:Y:S02]  /*39150*/  IMAD.MOV.U32 R0, RZ, RZ, R27 ;  /* 0x000000ffff007224 */ /* 0x000fe400078e001b */
[----:B------:R-:W-:Y:S01]  /*39160*/  IMAD.MOV.U32 R2, RZ, RZ, R24 ;  /* 0x000000ffff027224 */ /* 0x000fe200078e0018 */
[----:B------:R-:W2:Y:S04]  /*39170*/  LDL.LU.64 R26, [R1+0x2da8] ;  /* 0x002da800011a7983 */ /* 0x000ea80000300a00 */
[----:B------:R-:W2:Y:S01]  /*39180*/  LDL.LU.64 R24, [R1+0x2da0] ;  /* 0x002da00001187983 */ /* 0x000ea20000300a00 */
[----:B----4-:R-:W-:Y:S03]  /*39190*/  HMMA.16816.F32 R4, R20, R14, R4 ;  /* 0x0000000e1404723c */ /* 0x010fe60000001804 */
[----:B------:R-:W4:-:S15]  /*391a0*/  LDL.LU R20, [R1+0x150] ;  /* 0x0001500001147983 */ /* 0x000f1e0000300800 */
[----:B------:R-:W-:Y:S01]  /*391b0*/  NOP ;  /* 0x0000000000007918 */ /* 0x000fe20000000000 */
[----:B------:R-:W-:Y:S04]  /*391c0*/  STL.64 [R1+0x210], R4 ;  /* 0x0002100401007387 */ /* 0x000fe80000100a00 */
[----:B------:R-:W-:Y:S04]  /*391d0*/  STL.64 [R1+0x218], R6 ;  /* 0x0002180601007387 */ /* 0x000fe80000100a00 */
[----:B------:R-:W4:Y:S04]  /*391e0*/  LDL.LU R21, [R1+0x154] ;  /* 0x0001540001157983 */ /* 0x000f280000300800 */
[----:B------:R-:W2:Y:S04]  /*391f0*/  LDL.LU R22, [R1+0x158] ;  /* 0x0001580001167983 */ /* 0x000ea80000300800 */
[----:B------:R-:W2:Y:S04]  /*39200*/  LDL.LU R23, [R1+0x15c] ;  /* 0x00015c0001177983 */ /* 0x000ea80000300800 */
[----:B--2---:R0:W-:Y:S04]  /*39210*/  STL.64 [R1+0x2d68], R22 ;  /* 0x002d681601007387 */ /* 0x0041e80000100a00 */
[----:B----4-:R-:W-:Y:S04]  /*39220*/  STL.64 [R1+0x2d60], R20 ;  /* 0x002d601401007387 */ /* 0x010fe80000100a00 */
[----:B0-----:R-:W2:Y:S04]  /*39230*/  LDL.64 R22, [R1+0x18] ;  /* 0x0000180001167983 */ /* 0x001ea80000100a00 */
[----:B--2---:R3:W-:Y:S02]  /*39240*/  STL.64 [R1+0x2d70], R22 ;  /* 0x002d701601007387 */ /* 0x0047e40000100a00 */
[----:B---3--:R-:W-:-:S02]  /*39250*/  IMAD.MOV.U32 R22, RZ, RZ, R13 ;  /* 0x000000ffff167224 */ /* 0x008fc400078e000d */
[----:B------:R-:W-:-:S05]  /*39260*/  IMAD.MOV.U32 R23, RZ, RZ, R12 ;  /* 0x000000ffff177224 */ /* 0x000fca00078e000c */
[----:B------:R-:W-:Y:S04]  /*39270*/  STL.64 [R1+0x2d88], R22 ;  /* 0x002d881601007387 */ /* 0x000fe80000100a00 */
[----:B------:R-:W2:Y:S04]  /*39280*/  LDL.LU R4, [R1+0x140] ;  /* 0x0001400001047983 */ /* 0x000ea80000300800 */
        /* <DEDUP_REMOVED lines=8> */
[----:B------:R-:W3:Y:S01]  /*39310*/  LDL.LU R7, [R1+0x17c] ;  /* 0x00017c0001077983 */ /* 0x000ee20000300800 */
[----:B------:R-:W-:-:S03]  /*39320*/  IMAD.MOV.U32 R22, RZ, RZ, R11 ;  /* 0x000000ffff167224 */ /* 0x000fc600078e000b */
[----:B---3--:R-:W-:Y:S04]  /*39330*/  STL.64 [R1+0x2d98], R6 ;  /* 0x002d980601007387 */ /* 0x008fe80000100a00 */
[----:B--2---:R0:W-:Y:S04]  /*39340*/  STL.64 [R1+0x2d90], R4 ;  /* 0x002d900401007387 */ /* 0x0041e80000100a00 */
[----:B0-----:R-:W2:Y:S04]  /*39350*/  LDL.LU R4, [R1+0x180] ;  /* 0x0001800001047983 */ /* 0x001ea80000300800 */
[----:B------:R-:W2:Y:S04]  /*39360*/  LDL.LU R5, [R1+0x184] ;  /* 0x0001840001057983 */ /* 0x000ea80000300800 */
[----:B------:R-:W2:Y:S04]  /*39370*/  LDL.LU R6, [R1+0x188] ;  /* 0x0001880001067983 */ /* 0x000ea80000300800 */
[----:B------:R-:W2:Y:S04]  /*39380*/  LDL.LU R7, [R1+0x18c] ;  /* 0x00018c0001077983 */ /* 0x000ea80000300800 */
[----:B------:R0:W-:Y:S04]  /*39390*/  STL.64 [R1+0x2d30], R14 ;  /* 0x002d300e01007387 */ /* 0x0001e80000100a00 */
[----:B------:R-:W3:Y:S04]  /*393a0*/  LDL.LU R12, [R1+0x160] ;  /* 0x00016000010c7983 */ /* 0x000ee80000300800 */
[----:B------:R-:W3:Y:S04]  /*393b0*/  LDL.LU R13, [R1+0x164] ;  /* 0x00016400010d7983 */ /* 0x000ee80000300800 */
[----:B0-----:R-:W3:Y:S04]  /*393c0*/  LDL.LU R14, [R1+0x168] ;  /* 0x00016800010e7983 */ /* 0x001ee80000300800 */
[----:B------:R-:W3:Y:S04]  /*393d0*/  LDL.LU R15, [R1+0x16c] ;  /* 0x00016c00010f7983 */ /* 0x000ee80000300800 */
[----:B------:R-:W4:Y:S01]  /*393e0*/  LDL R11, [R1+0x17fc] ;  /* 0x0017fc00010b7983 */ /* 0x000f220000100800 */
[----:B------:R-:W-:-:S03]  /*393f0*/  IMAD.MOV.U32 R23, RZ, RZ, R10 ;  /* 0x000000ffff177224 */ /* 0x000fc600078e000a */
[----:B----4-:R0:W-:Y:S04]  /*39400*/  STL [R1+0x2cd8], R11 ;  /* 0x002cd80b01007387 */ /* 0x0101e80000100800 */
[----:B------:R-:W4:Y:S01]  /*39410*/  LDL R19, [R1+0x17f8] ;  /* 0x0017f80001137983 */ /* 0x000f220000100800 */
[C---:B--2---:R-:W-:Y:S03]  /*39420*/  HMMA.16816.F32 R20, R24.reuse, R22, R4 ;  /* 0x000000161814723c */ /* 0x044fe60000001804 */
[----:B0-----:R-:W2:Y:S04]  /*39430*/  LDL.64 R10, [R1+0x8] ;  /* 0x00000800010a7983 */ /* 0x001ea80000100a00 */
[----:B----4-:R-:W-:Y:S04]  /*39440*/  STL [R1+0x2cc0], R19 ;  /* 0x002cc01301007387 */ /* 0x010fe80000100800 */
        /* <DEDUP_REMOVED lines=10> */
[----:B0-----:R-:W3:Y:S01]  /*394f0*/  LDL.LU.64 R22, [R1+0x2d70] ;  /* 0x002d700001167983 */ /* 0x001ee20000300a00 */
[----:B------:R-:W-:Y:S01]  /*39500*/  IMAD.MOV.U32 R19, RZ, RZ, R9 ;  /* 0x000000ffff137224 */ /* 0x000fe200078e0009 */
[----:B---3--:R-:W-:Y:S01]  /*39510*/  HMMA.16816.F32 R12, R24, R22, R12 ;  /* 0x00000016180c723c */ /* 0x008fe2000000180c */
[----:B------:R-:W-:-:S15]  /*39520*/  IMAD.MOV.U32 R9, RZ, RZ, R23 ;  /* 0x000000ffff097224 */ /* 0x000fde00078e0017 */
[----:B------:R-:W-:-:S03]  /*39530*/  NOP ;  /* 0x0000000000007918 */ /* 0x000fc60000000000 */
[----:B------:R0:W-:Y:S04]  /*39540*/  STL.64 [R1+0x160], R12 ;  /* 0x0001600c01007387 */ /* 0x0001e80000100a00 */
[----:B------:R-:W-:Y:S01]  /*39550*/  STL.64 [R1+0x168], R14 ;  /* 0x0001680e01007387 */ /* 0x000fe20000100a00 */
[----:B0-----:R-:W-:-:S03]  /*39560*/  IMAD.MOV.U32 R12, RZ, RZ, R22 ;  /* 0x000000ffff0c7224 */ /* 0x001fc600078e0016 */
[----:B------:R-:W3:Y:S04]  /*39570*/  LDL.LU.64 R22, [R1+0x2d68] ;  /* 0x002d680001167983 */ /* 0x000ee80000300a00 */
[----:B------:R-:W3:Y:S04]  /*39580*/  LDL.LU.64 R20, [R1+0x2d60] ;  /* 0x002d600001147983 */ /* 0x000ee80000300a00 */
[----:B--2---:R-:W-:Y:S01]  /*39590*/  STL.64 [R1+0x2ce0], R10 ;  /* 0x002ce00a01007387 */ /* 0x004fe20000100a00 */
[----:B---3--:R-:W-:-:S15]  /*395a0*/  HMMA.16816.F32 R20, R24, R10, R20 ;  /* 0x0000000a1814723c */ /* 0x008fde0000001814 */
[----:B------:R-:W-:-:S04]  /*395b0*/  NOP ;  /* 0x0000000000007918 */ /* 0x000fc80000000000 */
[----:B------:R0:W-:Y:S04]  /*395c0*/  STL.64 [R1+0x150], R20 ;  /* 0x0001501401007387 */ /* 0x0001e80000100a00 */
[----:B------:R1:W-:Y:S04]  /*395d0*/  STL.64 [R1+0x158], R22 ;  /* 0x0001581601007387 */ /* 0x0003e80000100a00 */
[----:B0-----:R-:W2:Y:S04]  /*395e0*/  LDL.LU R20, [R1+0xb0] ;  /* 0x0000b00001147983 */ /* 0x001ea80000300800 */
[----:B------:R-:W2:Y:S04]  /*395f0*/  LDL.LU R21, [R1+0xb4] ;  /* 0x0000b40001157983 */ /* 0x000ea80000300800 */
[----:B-1----:R-:W3:Y:S04]  /*39600*/  LDL.LU R22, [R1+0xb8] ;  /* 0x0000b80001167983 */ /* 0x002ee80000300800 */
[----:B------:R-:W3:Y:S01]  /*39610*/  LDL.LU R23, [R1+0xbc] ;  /* 0x0000bc0001177983 */ /* 0x000ee20000300800 */
[----:B------:R-:W-:-:S02]  /*39620*/  IMAD.MOV.U32 R14, RZ, RZ, R8 ;  /* 0x000000ffff0e7224 */ /* 0x000fc400078e0008 */
[----:B------:R-:W-:Y:S01]  /*39630*/  IMAD.MOV.U32 R15, RZ, RZ, R0 ;  /* 0x000000ffff0f7224 */ /* 0x000fe200078e0000 */
[----:B------:R-:W-:Y:S01]  /*39640*/  MOV R10, R12 ;  /* 0x0000000c000a7202 */ /* 0x000fe20000000f00 */
[----:B------:R-:W-:Y:S02]  /*39650*/  IMAD.MOV.U32 R11, RZ, RZ, R9 ;  /* 0x000000ffff0b7224 */ /* 0x000fe400078e0009 */
[----:B------:R-:W-:Y:S01]  /*39660*/  IMAD.MOV.U32 R18, RZ, RZ, R16 ;  /* 0x000000ffff127224 */ /* 0x000fe200078e0010 */
[----:B---3--:R-:W-:Y:S04]  /*39670*/  STL.64 [R1+0x2d40], R22 ;  /* 0x002d401601007387 */ /* 0x008fe80000100a00 */
[----:B--2---:R-:W-:Y:S04]  /*39680*/  STL.64 [R1+0x2d38], R20 ;  /* 0x002d381401007387 */ /* 0x004fe80000100a00 */
[----:B------:R0:W-:Y:S04]  /*39690*/  STL.64 [R1+0x2d48], R14 ;  /* 0x002d480e01007387 */ /* 0x0001e80000100a00 */
[----:B------:R-:W2:Y:S04]  /*396a0*/  LDL.LU R12, [R1+0x130] ;  /* 0x00013000010c7983 */ /* 0x000ea80000300800 */
[----:B------:R-:W2:Y:S04]  /*396b0*/  LDL.LU R13, [R1+0x134] ;  /* 0x00013400010d7983 */ /* 0x000ea80000300800 */
[----:B0-----:R-:W2:Y:S04]  /*396c0*/  LDL.LU R14, [R1+0x138] ;  /* 0x00013800010e7983 */ /* 0x001ea80000300800 */
[----:B------:R-:W2:Y:S04]  /*396d0*/  LDL.LU R15, [R1+0x13c] ;  /* 0x00013c00010f7983 */ /* 0x000ea80000300800 */
[----:B------:R-:W3:Y:S04]  /*396e0*/  LDL.LU R20, [R1+0x120] ;  /* 0x0001200001147983 */ /* 0x000ee80000300800 */
[----:B------:R-:W3:Y:S04]  /*396f0*/  LDL.LU R21, [R1+0x124] ;  /* 0x0001240001157983 */ /* 0x000ee80000300800 */
[----:B------:R-:W3:Y:S04]  /*39700*/  LDL.LU R22, [R1+0x128] ;  /* 0x0001280001167983 */ /* 0x000ee80000300800 */
[----:B------:R0:W-:Y:S04]  /*39710*/  STL.64 [R1+0x2cf0], R10 ;  /* 0x002cf00a01007387 */ /* 0x0001e80000100a00 */
[----:B0-----:R-:W2:Y:S01]  /*39720*/  LDL.64 R10, [R1+0x28] ;  /* 0x00002800010a7983 */ /* 0x001ea20000100a00 */
[----:B----4-:R-:W-:Y:S01]  /*39730*/  HMMA.16816.F32 R4, R24, R18, R4 ;  /* 0x000000121804723c */ /* 0x010fe20000001804 */
[----:B------:R-:W-:-:S15]  /*39740*/  IMAD.MOV.U32 R23, RZ, RZ, R29 ;  /* 0x000000ffff177224 */ /* 0x000fde00078e001d */
[----:B------:R-:W-:-:S03]  /*39750*/  NOP ;  /* 0x0000000000007918 */ /* 0x000fc60000000000 */
[----:B------:R-:W-:Y:S01]  /*39760*/  IMAD.MOV.U32 R29, RZ, RZ, R7 ;  /* 0x000000ffff1d7224 */ /* 0x000fe200078e0007 */
[----:B--2---:R0:W-:Y:S04]  /*39770*/  STL.64 [R1+0x2d08], R10 ;  /* 0x002d080a01007387 */ /* 0x0041e80000100a00 */
[----:B0-----:R-:W2:Y:S04]  /*39780*/  LDL.64 R10, [R1+0x48] ;  /* 0x00004800010a7983 */ /* 0x001ea80000100a00 */
[----:B------:R-:W-:Y:S04]  /*39790*/  STL.64 [R1+0x140], R4 ;  /* 0x0001400401007387 */ /* 0x000fe80000100a00 */
[----:B------:R0:W-:Y:S04]  /*397a0*/  STL [R1+0x148], R6 ;  /* 0x0001480601007387 */ /* 0x0001e80000100800 */
[----:B0-----:R-:W4:Y:S04]  /*397b0*/  LDL.LU.64 R6, [R1+0x2d58] ;  /* 0x002d580001067983 */ /* 0x001f280000300a00 */
[----:B------:R-:W2:Y:S04]  /*397c0*/  LDL.LU.64 R4, [R1+0x2d50] ;  /* 0x002d500001047983 */ /* 0x000ea80000300a00 */
[----:B------:R0:W-:Y:S04]  /*397d0*/  STL.64 [R1+0x2ce8], R18 ;  /* 0x002ce81201007387 */ /* 0x0001e80000100a00 */
[----:B------:R-:W2:Y:S04]  /*397e0*/  LDL.LU R16, [R1+0xe0] ;  /* 0x0000e00001107983 */ /* 0x000ea80000300800 */
[----:B------:R-:W2:Y:S04]  /*397f0*/  LDL.LU R17, [R1+0xe4] ;  /* 0x0000e40001117983 */ /* 0x000ea80000300800 */
[----:B0-----:R-:W2:Y:S04]  /*39800*/  LDL.LU R18, [R1+0xe8] ;  /* 0x0000e80001127983 */ /* 0x001ea80000300800 */
        /* <DEDUP_REMOVED lines=12> */
[----:B------:R-:W2:Y:S04]  /*398d0*/  LDL.LU R18, [R1+0x108] ;  /* 0x0001080001127983 */ /* 0x000ea80000300800 */
[----:B------:R-:W2:Y:S04]  /*398e0*/  LDL.LU R19, [R1+0x10c] ;  /* 0x00010c0001137983 */ /* 0x000ea80000300800 */
[----:B------:R-:W-:Y:S04]  /*398f0*/  STL [R1+0x2980], R29 ;  /* 0x0029801d01007387 */ /* 0x000fe80000100800 */
[----:B------:R-:W-:Y:S04]  /*39900*/  STL.64 [R1+0x130], R12 ;  /* 0x0001300c01007387 */ /* 0x000fe80000100a00 */
[----:B------:R0:W-:Y:S04]  /*39910*/  STL.64 [R1+0x138], R14 ;  /* 0x0001380e01007387 */ /* 0x0001e80000100a00 */
[----:B0-----:R-:W3:Y:S04]  /*39920*/  LDL.LU.64 R14, [R1+0x2d48] ;  /* 0x002d4800010e7983 */ /* 0x001ee80000300a00 */
[----:B------:R-:W-:Y:S04]  /*39930*/  STL.64 [R1+0x2cd0], R6 ;  /* 0x002cd00601007387 */ /* 0x000fe80000100a00 */
[----:B------:R0:W-:Y:S04]  /*39940*/  STL.64 [R1+0x2cc8], R4 ;  /* 0x002cc80401007387 */ /* 0x0001e80000100a00 */
[----:B0-----:R-:W4:Y:S04]  /*39950*/  LDL.LU R4, [R1+0x200] ;  /* 0x0002000001047983 */ /* 0x001f280000300800 */
[----:B------:R-:W4:Y:S04]  /*39960*/  LDL.LU R5, [R1+0x204] ;  /* 0x0002040001057983 */ /* 0x000f280000300800 */
[----:B------:R-:W4:Y:S04]  /*39970*/  LDL.LU R6, [R1+0x208] ;  /* 0x0002080001067983 */ /* 0x000f280000300800 */
[----:B------:R-:W4:Y:S01]  /*39980*/  LDL.LU R7, [R1+0x20c] ;  /* 0x00020c0001077983 */ /* 0x000f220000300800 */
[----:B---3--:R-:W-:Y:S03]  /*39990*/  HMMA.16816.F32 R12, R24, R14, R20 ;  /* 0x0000000e180c723c */ /* 0x008fe60000001814 */
[----:B------:R-:W3:Y:S04]  /*399a0*/  LDL.LU.64 R22, [R1+0x2d40] ;  /* 0x002d400001167983 */ /* 0x000ee80000300a00 */
[----:B------:R-:W3:-:S12]  /*399b0*/  LDL.LU.64 R20, [R1+0x2d38] ;  /* 0x002d380001147983 */ /* 0x000ed80000300a00 */
[----:B------:R-:W-:Y:S04]  /*399c0*/  STL.64 [R1+0x120], R12 ;  /* 0x0001200c01007387 */ /* 0x000fe80000100a00 */
[----:B------:R0:W-:Y:S04]  /*399d0*/  STL.64 [R1+0x128], R14 ;  /* 0x0001280e01007387 */ /* 0x0001e80000100a00 */
[----:B0-----:R-:W3:Y:S02]  /*399e0*/  LDL.LU.64 R14, [R1+0x2d30] ;  /* 0x002d3000010e7983 */ /* 0x001ee40000300a00 */
[----:B---3--:R-:W-:Y:S01]  /*399f0*/  HMMA.16816.F32 R24, R24, R14, R20 ;  /* 0x0000000e1818723c */ /* 0x008fe20000001814 */
[----:B------:R-:W-:-:S02]  /*39a00*/  IMAD.MOV.U32 R21, RZ, RZ, R14 ;  /* 0x000000ffff157224 */ /* 0x000fc400078e000e */
[----:B------:R-:W-:-:S15]  /*39a10*/  IMAD.MOV.U32 R20, RZ, RZ, R15 ;  /* 0x000000ffff147224 */ /* 0x000fde00078e000f */
[----:B------:R-:W-:Y:S01]  /*39a20*/  NOP ;  /* 0x0000000000007918 */ /* 0x000fe20000000000 */
[----:B------:R0:W-:Y:S04]  /*39a30*/  STL.64 [R1+0xb0], R24 ;  /* 0x0000b01801007387 */ /* 0x0001e80000100a00 */
[----:B------:R1:W-:Y:S04]  /*39a40*/  STL.64 [R1+0xb8], R26 ;  /* 0x0000b81a01007387 */ /* 0x0003e80000100a00 */
[----:B------:R-:W2:Y:S04]  /*39a50*/  LDL.LU.64 R14, [R1+0x2d28] ;  /* 0x002d2800010e7983 */ /* 0x000ea80000300a00 */
[----:B------:R-:W2:Y:S01]  /*39a60*/  LDL.LU.64 R12, [R1+0x2d20] ;  /* 0x002d2000010c7983 */ /* 0x000ea20000300a00 */
[----:B------:R-:W-:-:S02]  /*39a70*/  IMAD.MOV.U32 R28, RZ, RZ, R10 ;  /* 0x000000ffff1c7224 */ /* 0x000fc400078e000a */
[----:B------:R-:W-:Y:S01]  /*39a80*/  IMAD.MOV.U32 R0, RZ, RZ, R11 ;  /* 0x000000ffff007224 */ /* 0x000fe200078e000b */
[----:B0-----:R-:W3:Y:S04]  /*39a90*/  LDL.LU R24, [R1+0xd0] ;  /* 0x0000d00001187983 */ /* 0x001ee80000300800 */
[----:B------:R-:W3:Y:S04]  /*39aa0*/  LDL.LU R25, [R1+0xd4] ;  /* 0x0000d40001197983 */ /* 0x000ee80000300800 */
[----:B-1----:R-:W3:Y:S04]  /*39ab0*/  LDL.LU R26, [R1+0xd8] ;  /* 0x0000d800011a7983 */ /* 0x002ee80000300800 */
[----:B------:R-:W3:Y:S01]  /*39ac0*/  LDL.LU R27, [R1+0xdc] ;  /* 0x0000dc00011b7983 */ /* 0x000ee20000300800 */
[----:B--2---:R-:W-:-:S15]  /*39ad0*/  HMMA.16816.F32 R16, R12, R10, R16 ;  /* 0x0000000a0c10723c */ /* 0x004fde0000001810 */
[----:B------:R-:W-:-:S04]  /*39ae0*/  NOP ;  /* 0x0000000000007918 */ /* 0x000fc80000000000 */
[----:B------:R-:W-:Y:S04]  /*39af0*/  STL.64 [R1+0x100], R16 ;  /* 0x0001001001007387 */ /* 0x000fe80000100a00 */
[----:B------:R0:W-:Y:S04]  /*39b00*/  STL.64 [R1+0x108], R18 ;  /* 0x0001081201007387 */ /* 0x0001e80000100a00 */
[----:B0-----:R-:W2:Y:S04]  /*39b10*/  LDL.LU.64 R18, [R1+0x2d18] ;  /* 0x002d180001127983 */ /* 0x001ea80000300a00 */
[----:B------:R-:W2:Y:S04]  /*39b20*/  LDL.LU.64 R16, [R1+0x2d10] ;  /* 0x002d100001107983 */ /* 0x000ea80000300a00 */
[----:B------:R-:W2:Y:S02]  /*39b30*/  LDL.LU.64 R10, [R1+0x2d08] ;  /* 0x002d0800010a7983 */ /* 0x000ea40000300a00 */
        /* <DEDUP_REMOVED lines=8> */
[----:B------:R-:W2:Y:S02]  /*39bc0*/  LDL.LU.64 R10, [R1+0x2cf0] ;  /* 0x002cf000010a7983 */ /* 0x000ea40000300a00 */
[----:B--2---:R-:W-:Y:S02]  /*39bd0*/  HMMA.16816.F32 R8, R12, R10, R16 ;  /* 0x0000000a0c08723c */ /* 0x004fe40000001810 */
[----:B------:R-:W4:-:S15]  /*39be0*/  LDL.LU.64 R18, [R1+0x2ce8] ;  /* 0x002ce80001127983 */ /* 0x000f1e0000300a00 */
[----:B------:R-:W-:Y:S02]  /*39bf0*/  NOP ;  /* 0x0000000000007918 */ /* 0x000fe40000000000 */
[----:B------:R-:W-:Y:S04]  /*39c00*/  STL.64 [R1+0xe0], R8 ;  /* 0x0000e00801007387 */ /* 0x000fe80000100a00 */
[----:B------:R0:W-:Y:S04]  /*39c10*/  STL.64 [R1+0xe8], R10 ;  /* 0x0000e80a01007387 */ /* 0x0001e80000100a00 */
[----:B0-----:R-:W3:Y:S02]  /*39c20*/  LDL.LU.64 R10, [R1+0x2ce0] ;  /* 0x002ce000010a7983 */ /* 0x001ee40000300a00 */
[----:B---3--:R-:W-:-:S15]  /*39c30*/  HMMA.16816.F32 R24, R12, R10, R24 ;  /* 0x0000000a0c18723c */ /* 0x008fde0000001818 */
[----:B------:R-:W-:-:S04]  /*39c40*/  NOP ;  /* 0x0000000000007918 */ /* 0x000fc80000000000 */
[----:B------:R0:W-:Y:S04]  /*39c50*/  STL.64 [R1+0xd0], R24 ;  /* 0x0000d01801007387 */ /* 0x0001e80000100a00 */
[----:B------:R-:W-:Y:S01]  /*39c60*/  STL.64 [R1+0xd8], R26 ;  /* 0x0000d81a01007387 */ /* 0x000fe20000100a00 */
[----:B0-----:R-:W-:-:S03]  /*39c70*/  IMAD.MOV.U32 R24, RZ, RZ, R11 ;  /* 0x000000ffff187224 */ /* 0x001fc600078e000b */
[----:B------:R-:W2:Y:S01]  /*39c80*/  LDL.LU R11, [R1+0x2cd8] ;  /* 0x002cd800010b7983 */ /* 0x000ea20000300800 */
[----:B------:R-:W-:Y:S01]  /*39c90*/  IMAD.MOV.U32 R25, RZ, RZ, R10 ;  /* 0x000000ffff197224 */ /* 0x000fe200078e000a */
[C---:B----4-:R-:W-:Y:S02]  /*39ca0*/  HMMA.16816.F32 R16, R12.reuse, R18, R4 ;  /* 0x000000120c10723c */ /* 0x050fe40000001804 */
[----:B--2---:R-:W0:Y:S04]  /*39cb0*/  LDSM.16.MT88.4 R8, [R11+UR5+0x3080] ;  /* 0x003080050b08783b */ /* 0x004e280008004200 */
[----:B0-----:R-:W-:Y:S04]  /*39cc0*/  STL.64 [R1+0x2ca8], R10 ;  /* 0x002ca80a01007387 */ /* 0x001fe80000100a00 */
[----:B------:R0:W-:Y:S04]  /*39cd0*/  STL.64 [R1+0x2ca0], R8 ;  /* 0x002ca00801007387 */ /* 0x0001e80000100a00 */
[----:B0-----:R-:W2:Y:S04]  /*39ce0*/  LDL.LU R8, [R1+0x2b0] ;  /* 0x0002b00001087983 */ /* 0x001ea80000300800 */
[----:B------:R-:W2:Y:S04]  /*39cf0*/  LDL.LU R9, [R1+0x2b4] ;  /* 0x0002b40001097983 */ /* 0x000ea80000300800 */
[----:B------:R-:W2:Y:S04]  /*39d00*/  LDL.LU R10, [R1+0x2b8] ;  /* 0x0002b800010a7983 */ /* 0x000ea80000300800 */
[----:B------:R-:W2:Y:S04]  /*39d10*/  LDL.LU R11, [R1+0x2bc] ;  /* 0x0002bc00010b7983 */ /* 0x000ea80000300800 */
[----:B------:R-:W2:Y:S04]  /*39d20*/  LDL.LU.64 R6, [R1+0x2cd0] ;  /* 0x002cd00001067983 */ /* 0x000ea80000300a00 */
[----:B------:R-:W3:Y:S04]  /*39d30*/  LDL.LU.64 R4, [R1+0x2cc8] ;  /* 0x002cc80001047983 */ /* 0x000ee80000300a00 */
[----:B------:R-:W-:Y:S04]  /*39d40*/  STL.64 [R1+0x200], R16 ;  /* 0x0002001001007387 */ /* 0x000fe80000100a00 */
[----:B------:R0:W-:Y:S04]  /*39d50*/  STL.64 [R1+0x208], R18 ;  /* 0x0002081201007387 */ /* 0x0001e80000100a00 */
[----:B0-----:R-:W4:Y:S04]  /*39d60*/  LDL.LU R19, [R1+0x2cc0] ;  /* 0x002cc00001137983 */ /* 0x001f280000300800 */
[----:B----4-:R-:W0:Y:S01]  /*39d70*/  LDSM.16.MT88.4 R16, [R19+UR5+0x3000] ;  /* 0x003000051310783b */ /* 0x010e220008004200 */
[----:B--2---:R-:W-:Y:S03]  /*39d80*/  HMMA.16816.F32 R8, R12, R6, R8 ;  /* 0x000000060c08723c */ /* 0x004fe60000001808 */
[----:B0-----:R-:W-:Y:S04]  /*39d90*/  STL.64 [R1+0x2c30], R18 ;  /* 0x002c301201007387 */ /* 0x001fe80000100a00 */
[----:B------:R0:W-:-:S12]  /*39da0*/  STL.64 [R1+0x2c28], R16 ;  /* 0x002c281001007387 */ /* 0x0001d80000100a00 */
[----:B------:R-:W-:Y:S04]  /*39db0*/  STL.64 [R1+0x2b0], R8 ;  /* 0x0002b00801007387 */ /* 0x000fe80000100a00 */
[----:B------:R-:W-:Y:S04]  /*39dc0*/  STL [R1+0x2b8], R10 ;  /* 0x0002b80a01007387 */ /* 0x000fe80000100800 */
[----:B0-----:R-:W2:Y:S04]  /*39dd0*/  LDL.LU R16, [R1+0x420] ;  /* 0x0004200001107983 */ /* 0x001ea80000300800 */
[----:B------:R-:W2:Y:S04]  /*39de0*/  LDL.LU R17, [R1+0x424] ;  /* 0x0004240001117983 */ /* 0x000ea80000300800 */
[----:B------:R-:W4:Y:S04]  /*39df0*/  LDL.LU R18, [R1+0x428] ;  /* 0x0004280001127983 */ /* 0x000f280000300800 */
[----:B------:R-:W4:Y:S04]  /*39e00*/  LDL.LU R19, [R1+0x42c] ;  /* 0x00042c0001137983 */ /* 0x000f280000300800 */
[----:B----4-:R0:W-:Y:S04]  /*39e10*/  STL.64 [R1+0x2c58], R18 ;  /* 0x002c581201007387 */ /* 0x0101e80000100a00 */
[----:B--2---:R-:W-:Y:S01]  /*39e20*/  STL.64 [R1+0x2c50], R16 ;  /* 0x002c501001007387 */ /* 0x004fe20000100a00 */
[----:B0-----:R-:W-:-:S02]  /*39e30*/  IMAD.MOV.U32 R18, RZ, RZ, R25 ;  /* 0x000000ffff127224 */ /* 0x001fc400078e0019 */
[----:B------:R-:W-:-:S05]  /*39e40*/  IMAD.MOV.U32 R19, RZ, RZ, R24 ;  /* 0x000000ffff137224 */ /* 0x000fca00078e0018 */
[----:B------:R0:W-:Y:S04]  /*39e50*/  STL.64 [R1+0x2c68], R18 ;  /* 0x002c681201007387 */ /* 0x0001e80000100a00 */
[----:B0-----:R-:W2:Y:S04]  /*39e60*/  LDL.64 R18, [R1+0x18] ;  /* 0x0000180001127983 */ /* 0x001ea80000100a00 */
[----:B--2---:R-:W-:Y:S04]  /*39e70*/  STL.64 [R1+0x2c80], R18 ;  /* 0x002c801201007387 */ /* 0x004fe80000100a00 */
[----:B------:R0:W-:Y:S04]  /*39e80*/  STL.64 [R1+0x2c48], R6 ;  /* 0x002c480601007387 */ /* 0x0001e80000100a00 */
[----:B---3--:R1:W-:Y:S04]  /*39e90*/  STL.64 [R1+0x2c40], R4 ;  /* 0x002c400401007387 */ /* 0x0083e80000100a00 */
[----:B0-----:R-:W2:Y:S01]  /*39ea0*/  LDL.64 R6, [R1+0x38] ;  /* 0x0000380001067983 */ /* 0x001ea20000100a00 */
[----:B------:R-:W-:-:S02]  /*39eb0*/  IMAD.MOV.U32 R18, RZ, RZ, R23 ;  /* 0x000000ffff127224 */ /* 0x000fc400078e0017 */
[----:B------:R-:W-:Y:S01]  /*39ec0*/  IMAD.MOV.U32 R19, RZ, RZ, R22 ;  /* 0x000000ffff137224 */ /* 0x000fe200078e0016 */
[----:B--2---:R0:W-:Y:S04]  /*39ed0*/  STL.64 [R1+0x2c60], R6 ;  /* 0x002c600601007387 */ /* 0x0041e80000100a00 */
[----:B-1----:R-:W2:Y:S04]  /*39ee0*/  LDL.LU R4, [R1+0x430] ;  /* 0x0004300001047983 */ /* 0x002ea80000300800 */
[----:B------:R-:W2:Y:S04]  /*39ef0*/  LDL.LU R5, [R1+0x434] ;  /* 0x0004340001057983 */ /* 0x000ea80000300800 */
[----:B0-----:R-:W3:Y:S04]  /*39f00*/  LDL.LU R6, [R1+0x438] ;  /* 0x0004380001067983 */ /* 0x001ee80000300800 */
[----:B------:R-:W3:Y:S04]  /*39f10*/  LDL.LU R7, [R1+0x43c] ;  /* 0x00043c0001077983 */ /* 0x000ee80000300800 */
[----:B------:R-:W4:Y:S04]  /*39f20*/  LDL.LU R24, [R1+0x3f0] ;  /* 0x0003f00001187983 */ /* 0x000f280000300800 */
[----:B------:R-:W4:Y:S04]  /*39f30*/  LDL.LU R25, [R1+0x3f4] ;  /* 0x0003f40001197983 */ /* 0x000f280000300800 */
[----:B------:R-:W4:Y:S04]  /*39f40*/  LDL.LU R26, [R1+0x3f8] ;  /* 0x0003f800011a7983 */ /* 0x000f280000300800 */
[----:B------:R-:W4:Y:S04]  /*39f50*/  LDL.LU R27, [R1+0x3fc] ;  /* 0x0003fc00011b7983 */ /* 0x000f280000300800 */
        /* <DEDUP_REMOVED lines=10> */
[----:B------:R-:W2:Y:S04]  /*3a000*/  LDL.LU R19, [R1+0x3ec] ;  /* 0x0003ec0001137983 */ /* 0x000ea80000300800 */
[----:B---3--:R-:W-:Y:S04]  /*3a010*/  STL.64 [R1+0x2c78], R6 ;  /* 0x002c780601007387 */ /* 0x008fe80000100a00 */
[----:B------:R0:W-:Y:S04]  /*3a020*/  STL.64 [R1+0x2c70], R4 ;  /* 0x002c700401007387 */ /* 0x0001e80000100a00 */
[----:B0-----:R-:W3:Y:S04]  /*3a030*/  LDL.LU R4, [R1+0x440] ;  /* 0x0004400001047983 */ /* 0x001ee80000300800 */
[----:B------:R-:W3:Y:S04]  /*3a040*/  LDL.LU R5, [R1+0x444] ;  /* 0x0004440001057983 */ /* 0x000ee80000300800 */
[----:B------:R-:W2:Y:S04]  /*3a050*/  LDL.LU R6, [R1+0x448] ;  /* 0x0004480001067983 */ /* 0x000ea80000300800 */
[----:B------:R-:W2:Y:S01]  /*3a060*/  LDL.LU R7, [R1+0x44c] ;  /* 0x00044c0001077983 */ /* 0x000ea20000300800 */
[----:B------:R-:W-:-:S03]  /*3a070*/  IMAD.MOV.U32 R29, RZ, RZ, R11 ;  /* 0x000000ffff1d7224 */ /* 0x000fc600078e000b */
[----:B--2---:R-:W-:Y:S04]  /*3a080*/  STL.64 [R1+0x2c90], R6 ;  /* 0x002c900601007387 */ /* 0x004fe80000100a00 */
[----:B---3--:R0:W-:Y:S04]  /*3a090*/  STL.64 [R1+0x2c88], R4 ;  /* 0x002c880401007387 */ /* 0x0081e80000100a00 */
[----:B0-----:R-:W2:Y:S04]  /*3a0a0*/  LDL.LU R4, [R1+0x450] ;  /* 0x0004500001047983 */ /* 0x001ea80000300800 */
[----:B------:R-:W2:Y:S04]  /*3a0b0*/  LDL.LU R5, [R1+0x454] ;  /* 0x0004540001057983 */ /* 0x000ea80000300800 */
[----:B------:R-:W2:Y:S04]  /*3a0c0*/  LDL.LU R6, [R1+0x458] ;  /* 0x0004580001067983 */ /* 0x000ea80000300800 */
[----:B------:R-:W2:Y:S04]  /*3a0d0*/  LDL.LU R7, [R1+0x45c] ;  /* 0x00045c0001077983 */ /* 0x000ea80000300800 */
[----:B------:R0:W-:Y:S04]  /*3a0e0*/  STL [R1+0x2998], R29 ;  /* 0x0029981d01007387 */ /* 0x0001e80000100800 */
[----:B0-----:R-:W3:Y:S01]  /*3a0f0*/  LDL R29, [R1+0x17f8] ;  /* 0x0017f800011d7983 */ /* 0x001ee20000100800 */
[----:B------:R-:W-:Y:S01]  /*3a100*/  IMAD.MOV.U32 R10, RZ, RZ, R21 ;  /* 0x000000ffff0a7224 */ /* 0x000fe200078e0015 */
[----:B------:R-:W-:-:S02]  /*3a110*/  MOV R11, R20 ;  /* 0x00000014000b7202 */ /* 0x000fc40000000f00 */
[----:B---3--:R-:W0:Y:S04]  /*3a120*/  LDSM.16.MT88.4 R20, [R29+UR5+0x3080] ;  /* 0x003080051d14783b */ /* 0x008e280008004200 */
[----:B0-----:R-:W-:Y:S04]  /*3a130*/  STL.64 [R1+0x2bb0], R22 ;  /* 0x002bb01601007387 */ /* 0x001fe80000100a00 */
[----:B------:R0:W-:Y:S04]  /*3a140*/  STL.64 [R1+0x2ba8], R20 ;  /* 0x002ba81401007387 */ /* 0x0001e80000100a00 */
[----:B0-----:R-:W3:Y:S04]  /*3a150*/  LDL R21, [R1+0x17f4] ;  /* 0x0017f40001157983 */ /* 0x001ee80000100800 */
[----:B------:R-:W4:Y:S04]  /*3a160*/  LDL.LU.64 R22, [R1+0x58] ;  /* 0x0000580001167983 */ /* 0x000f280000300a00 */
[----:B------:R-:W-:Y:S01]  /*3a170*/  STL [R1+0x29b0], R29 ;  /* 0x0029b01d01007387 */ /* 0x000fe20000100800 */
[----:B----4-:R-:W-:-:S15]  /*3a180*/  HMMA.16816.F32 R24, R12, R22, R24 ;  /* 0x000000160c18723c */ /* 0x010fde0000001818 */
[----:B------:R-:W-:-:S04]  /*3a190*/  NOP ;  /* 0x0000000000007918 */ /* 0x000fc80000000000 */
[----:B------:R-:W-:Y:S04]  /*3a1a0*/  STL.64 [R1+0x580], R24 ;  /* 0x0005801801007387 */ /* 0x000fe80000100a00 */
[----:B------:R-:W-:Y:S04]  /*3a1b0*/  STL.64 [R1+0x588], R26 ;  /* 0x0005881a01007387 */ /* 0x000fe80000100a00 */
[----:B---3--:R-:W0:Y:S01]  /*3a1c0*/  LDSM.16.MT88.4 R24, [R21+UR5+0x3000] ;  /* 0x003000051518783b */ /* 0x008e220008004200 */
[----:B------:R-:W-:Y:S03]  /*3a1d0*/  HMMA.16816.F32 R12, R12, R10, R16 ;  /* 0x0000000a0c0c723c */ /* 0x000fe60000001810 */
[----:B0-----:R-:W-:Y:S04]  /*3a1e0*/  STL.64 [R1+0x2b18], R26 ;  /* 0x002b181a01007387 */ /* 0x001fe80000100a00 */
[----:B------:R0:W-:Y:S04]  /*3a1f0*/  STL.64 [R1+0x2b10], R24 ;  /* 0x002b101801007387 */ /* 0x0001e80000100a00 */
[----:B0-----:R-:W3:Y:S04]  /*3a200*/  LDL.LU R24, [R1+0x410] ;  /* 0x0004100001187983 */ /* 0x001ee80000300800 */
[----:B------:R-:W3:Y:S04]  /*3a210*/  LDL.LU R25, [R1+0x414] ;  /* 0x0004140001197983 */ /* 0x000ee80000300800 */
[----:B------:R-:W3:Y:S04]  /*3a220*/  LDL.LU R26, [R1+0x418] ;  /* 0x00041800011a7983 */ /* 0x000ee80000300800 */
[----:B------:R-:W3:Y:S04]  /*3a230*/  LDL.LU R27, [R1+0x41c] ;  /* 0x00041c00011b7983 */ /* 0x000ee80000300800 */
[----:B------:R-:W4:Y:S04]  /*3a240*/  LDL.LU.64 R18, [R1+0x2cb8] ;  /* 0x002cb80001127983 */ /* 0x000f280000300a00 */
[----:B------:R-:W4:Y:S04]  /*3a250*/  LDL.LU.64 R16, [R1+0x2cb0] ;  /* 0x002cb00001107983 */ /* 0x000f280000300a00 */
[----:B------:R-:W4:Y:S04]  /*3a260*/  LDL.LU.64 R10, [R1+0x2ca8] ;  /* 0x002ca800010a7983 */ /* 0x000f280000300a00 */
[----:B------:R-:W4:Y:S04]  /*3a270*/  LDL.LU.64 R8, [R1+0x2ca0] ;  /* 0x002ca00001087983 */ /* 0x000f280000300a00 */
[----:B------:R-:W-:Y:S04]  /*3a280*/  STL.64 [R1+0x570], R12 ;  /* 0x0005700c01007387 */ /* 0x000fe80000100a00 */
[----:B------:R-:W-:Y:S04]  /*3a290*/  STL.64 [R1+0x578], R14 ;  /* 0x0005780e01007387 */ /* 0x000fe80000100a00 */
[----:B------:R-:W0:Y:S04]  /*3a2a0*/  LDSM.16.MT88.4 R12, [R21+UR5+0x3080] ;  /* 0x00308005150c783b */ /* 0x000e280008004200 */
[----:B0-----:R0:W-:Y:S04]  /*3a2b0*/  STL.64 [R1+0x2ac0], R14 ;  /* 0x002ac00e01007387 */ /* 0x0011e80000100a00 */
[----:B------:R-:W-:Y:S04]  /*3a2c0*/  STL.64 [R1+0x2ab8], R12 ;  /* 0x002ab80c01007387 */ /* 0x000fe80000100a00 */
[----:B0-----:R-:W2:Y:S04]  /*3a2d0*/  LDL.LU.64 R14, [R1+0x68] ;  /* 0x00006800010e7983 */ /* 0x001ea80000300a00 */
[----:B--2---:R0:W-:Y:S02]  /*3a2e0*/  STL.64 [R1+0x2c38], R14 ;  /* 0x002c380e01007387 */ /* 0x0041e40000100a00 */
[----:B0-----:R-:W-:-:S02]  /*3a2f0*/  IMAD.MOV.U32 R14, RZ, RZ, R28 ;  /* 0x000000ffff0e7224 */ /* 0x001fc400078e001c */
[----:B------:R-:W-:-:S07]  /*3a300*/  IMAD.MOV.U32 R15, RZ, RZ, R0 ;  /* 0x000000ffff0f7224 */ /* 0x000fce00078e0000 */
[----:B----4-:R-:W-:Y:S01]  /*3a310*/  HMMA.16816.F32 R12, R8, R14, R16 ;  /* 0x0000000e080c723c */ /* 0x010fe20000001810 */
[----:B------:R-:W2:-:S15]  /*3a320*/  LDL.LU.64 R18, [R1+0x2c98] ;  /* 0x002c980001127983 */ /* 0x000e9e0000300a00 */
[----:B------:R-:W-:-:S03]  /*3a330*/  NOP ;  /* 0x0000000000007918 */ /* 0x000fc60000000000 */
[----:B------:R0:W-:Y:S04]  /*3a340*/  STL.64 [R1+0x560], R12 ;  /* 0x0005600c01007387 */ /* 0x0001e80000100a00 */
[----:B------:R1:W-:Y:S04]  /*3a350*/  STL.64 [R1+0x568], R14 ;  /* 0x0005680e01007387 */ /* 0x0003e80000100a00 */
[----:B0-----:R-:W4:Y:S04]  /*3a360*/  LDL.LU R12, [R1+0x400] ;  /* 0x00040000010c7983 */ /* 0x001f280000300800 */
[----:B------:R-:W4:Y:S04]  /*3a370*/  LDL.LU R13, [R1+0x404] ;  /* 0x00040400010d7983 */ /* 0x000f280000300800 */
[----:B-1----:R-:W4:Y:S04]  /*3a380*/  LDL.LU R14, [R1+0x408] ;  /* 0x00040800010e7983 */ /* 0x002f280000300800 */
[----:B------:R-:W4:Y:S01]  /*3a390*/  LDL.LU R15, [R1+0x40c] ;  /* 0x00040c00010f7983 */ /* 0x000f220000300800 */
[----:B--2---:R-:W-:Y:S03]  /*3a3a0*/  HMMA.16816.F32 R16, R8, R18, R4 ;  /* 0x000000120810723c */ /* 0x004fe60000001804 */
[----:B------:R-:W2:Y:S04]  /*3a3b0*/  LDL.LU.64 R6, [R1+0x2c90] ;  /* 0x002c900001067983 */ /* 0x000ea80000300a00 */
[----:B------:R-:W2:-:S12]  /*3a3c0*/  LDL.LU.64 R4, [R1+0x2c88] ;  /* 0x002c880001047983 */ /* 0x000e980000300a00 */
[----:B------:R-:W-:Y:S04]  /*3a3d0*/  STL.64 [R1+0x550], R16 ;  /* 0x0005501001007387 */ /* 0x000fe80000100a00 */
[----:B------:R0:W-:Y:S04]  /*3a3e0*/  STL.64 [R1+0x558], R18 ;  /* 0x0005581201007387 */ /* 0x0001e80000100a00 */
        /* <DEDUP_REMOVED lines=19> */
[----:B------:R0:W-:Y:S04]  /*3a520*/  STL.64 [R1+0x510], R16 ;  /* 0x0005101001007387 */ /* 0x0001e80000100a00 */
[----:B------:R-:W-:Y:S01]  /*3a530*/  STL.64 [R1+0x518], R18 ;  /* 0x0005181201007387 */ /* 0x000fe20000100a00 */
[----:B0-----:R-:W-:Y:S02]  /*3a540*/  IMAD.MOV.U32 R17, RZ, RZ, R6 ;  /* 0x000000ffff117224 */ /* 0x001fe400078e0006 */
[----:B------:R-:W-:Y:S02]  /*3a550*/  IMAD.MOV.U32 R16, RZ, RZ, R7 ;  /* 0x000000ffff107224 */ /* 0x000fe400078e0007 */
[----:B------:R-:W3:Y:S04]  /*3a560*/  LDL.LU.64 R6, [R1+0x2c48] ;  /* 0x002c480001067983 */ /* 0x000ee80000300a00 */
[----:B------:R-:W2:Y:S01]  /*3a570*/  LDL.LU.64 R4, [R1+0x2c40] ;  /* 0x002c400001047983 */ /* 0x000ea20000300a00 */
[----:B---3--:R-:W-:Y:S03]  /*3a580*/  HMMA.16816.F32 R24, R8, R6, R24 ;  /* 0x000000060818723c */ /* 0x008fe60000001818 */
[----:B------:R-:W-:Y:S04]  /*3a590*/  STL.64 [R1+0x2bc8], R6 ;  /* 0x002bc80601007387 */ /* 0x000fe80000100a00 */
[----:B--2---:R-:W-:-:S12]  /*3a5a0*/  STL.64 [R1+0x2bc0], R4 ;  /* 0x002bc00401007387 */ /* 0x004fd80000100a00 */
        /* <DEDUP_REMOVED lines=19> */
[----:B0-----:R-:W2:Y:S01]  /*3a6e0*/  LDL.64 R6, [R1+0x8] ;  /* 0x0000080001067983 */ /* 0x001ea20000100a00 */
[----:B----4-:R-:W-:Y:S03]  /*3a6f0*/  HMMA.16816.F32 R12, R8, R22, R12 ;  /* 0x00000016080c723c */ /* 0x010fe6000000180c */
[----:B--2---:R0:W-:Y:S02]  /*3a700*/  STL.64 [R1+0x2bf8], R6 ;  /* 0x002bf80601007387 */ /* 0x0041e40000100a00 */
[----:B0-----:R-:W-:-:S02]  /*3a710*/  IMAD.MOV.U32 R6, RZ, RZ, R20 ;  /* 0x000000ffff067224 */ /* 0x001fc400078e0014 */
[----:B------:R-:W-:-:S05]  /*3a720*/  IMAD.MOV.U32 R7, RZ, RZ, R0 ;  /* 0x000000ffff077224 */ /* 0x000fca00078e0000 */
[----:B------:R0:W-:Y:S04]  /*3a730*/  STL.64 [R1+0x2c10], R6 ;  /* 0x002c100601007387 */ /* 0x0001e80000100a00 */
[----:B0-----:R-:W2:Y:S04]  /*3a740*/  LDL.64 R6, [R1+0x28] ;  /* 0x0000280001067983 */ /* 0x001ea80000100a00 */
[----:B------:R-:W-:Y:S04]  /*3a750*/  STL.64 [R1+0x3f0], R12 ;  /* 0x0003f00c01007387 */ /* 0x000fe80000100a00 */
[----:B------:R0:W-:Y:S04]  /*3a760*/  STL.64 [R1+0x3f8], R14 ;  /* 0x0003f80e01007387 */ /* 0x0001e80000100a00 */
[----:B0-----:R-:W3:Y:S04]  /*3a770*/  LDL.LU.64 R14, [R1+0x2c38] ;  /* 0x002c3800010e7983 */ /* 0x001ee80000300a00 */
[----:B------:R0:W-:Y:S04]  /*3a780*/  STL.64 [R1+0x2bb8], R22 ;  /* 0x002bb81601007387 */ /* 0x0001e80000100a00 */
        /* <DEDUP_REMOVED lines=8> */
[----:B------:R-:W4:Y:S04]  /*3a810*/  LDL.LU R22, [R1+0x398] ;  /* 0x0003980001167983 */ /* 0x000f280000300800 */
[----:B------:R-:W4:Y:S01]  /*3a820*/  LDL.LU R23, [R1+0x39c] ;  /* 0x00039c0001177983 */ /* 0x000f220000300800 */
[----:B---3--:R-:W-:Y:S03]  /*3a830*/  HMMA.16816.F32 R8, R8, R14, R16 ;  /* 0x0000000e0808723c */ /* 0x008fe60000001810 */
[----:B----4-:R-:W-:Y:S04]  /*3a840*/  STL.64 [R1+0x2bf0], R22 ;  /* 0x002bf01601007387 */ /* 0x010fe80000100a00 */
        /* <DEDUP_REMOVED lines=21> */
[----:B------:R-:W3:Y:S01]  /*3a9a0*/  LDL.LU.64 R24, [R1+0x2c18] ;  /* 0x002c180001187983 */ /* 0x000ee20000300a00 */
[----:B------:R-:W-:Y:S01]  /*3a9b0*/  IMAD.MOV.U32 R9, RZ, RZ, R7 ;  /* 0x000000ffff097224 */ /* 0x000fe200078e0007 */
[----:B---3--:R-:W-:-:S15]  /*3a9c0*/  HMMA.16816.F32 R24, R16, R6, R24 ;  /* 0x000000061018723c */ /* 0x008fde0000001818 */
        /* <DEDUP_REMOVED lines=21> */
[----:B------:R-:W2:Y:S04]  /*3ab20*/  LDL.LU.64 R22, [R1+0x2bd8] ;  /* 0x002bd80001167983 */ /* 0x000ea80000300a00 */
[----:B------:R-:W2:-:S13]  /*3ab30*/  LDL.LU.64 R20, [R1+0x2bd0] ;  /* 0x002bd00001147983 */ /* 0x000e9a0000300a00 */
[----:B------:R-:W-:Y:S04]  /*3ab40*/  STL.64 [R1+0x4b0], R4 ;  /* 0x0004b00401007387 */ /* 0x000fe80000100a00 */
[----:B------:R0:W-:Y:S04]  /*3ab50*/  STL.64 [R1+0x4b8], R6 ;  /* 0x0004b80601007387 */ /* 0x0001e80000100a00 */
[----:B0-----:R-:W2:Y:S04]  /*3ab60*/  LDL.LU.64 R6, [R1+0x2bc8] ;  /* 0x002bc80001067983 */ /* 0x001ea80000300a00 */
[----:B------:R-:W3:Y:S01]  /*3ab70*/  LDL.LU.64 R4, [R1+0x2bc0] ;  /* 0x002bc00001047983 */ /* 0x000ee20000300a00 */
[----:B--2---:R-:W-:-:S15]  /*3ab80*/  HMMA.16816.F32 R20, R16, R6, R20 ;  /* 0x000000061014723c */ /* 0x004fde0000001814 */
[----:B------:R-:W-:-:S04]  /*3ab90*/  NOP ;  /* 0x0000000000007918 */ /* 0x000fc80000000000 */
[----:B------:R-:W-:Y:S04]  /*3aba0*/  STL.64 [R1+0x4a0], R20 ;  /* 0x0004a01401007387 */ /* 0x000fe80000100a00 */
[----:B------:R0:W-:Y:S04]  /*3abb0*/  STL.64 [R1+0x4a8], R22 ;  /* 0x0004a81601007387 */ /* 0x0001e80000100a00 */
[----:B0-----:R-:W2:Y:S04]  /*3abc0*/  LDL.LU.64 R22, [R1+0x2bb8] ;  /* 0x002bb80001167983 */ /* 0x001ea80000300a00 */
[----:B------:R0:W-:Y:S04]  /*3abd0*/  STL.64 [R1+0x2b40], R6 ;  /* 0x002b400601007387 */ /* 0x0001e80000100a00 */
[----:B---3--:R1:W-:Y:S04]  /*3abe0*/  STL.64 [R1+0x2b38], R4 ;  /* 0x002b380401007387 */ /* 0x0083e80000100a00 */
[----:B0-----:R-:W3:Y:S04]  /*3abf0*/  LDL.LU.64 R6, [R1+0x38] ;  /* 0x0000380001067983 */ /* 0x001ee80000300a00 */
[----:B---3--:R0:W-:Y:S04]  /*3ac00*/  STL.64 [R1+0x2b58], R6 ;  /* 0x002b580601007387 */ /* 0x0081e80000100a00 */
[----:B-1----:R-:W3:Y:S04]  /*3ac10*/  LDL.LU R4, [R1+0x370] ;  /* 0x0003700001047983 */ /* 0x002ee80000300800 */
[----:B------:R-:W3:Y:S04]  /*3ac20*/  LDL.LU R5, [R1+0x374] ;  /* 0x0003740001057983 */ /* 0x000ee80000300800 */
[----:B0-----:R-:W3:Y:S04]  /*3ac30*/  LDL.LU R6, [R1+0x378] ;  /* 0x0003780001067983 */ /* 0x001ee80000300800 */
[----:B------:R-:W3:Y:S01]  /*3ac40*/  LDL.LU R7, [R1+0x37c] ;  /* 0x00037c0001077983 */ /* 0x000ee20000300800 */
[----:B--2---:R-:W-:-:S02]  /*3ac50*/  IMAD.MOV.U32 R8, RZ, RZ, R22 ;  /* 0x000000ffff087224 */ /* 0x004fc400078e0016 */
[----:B------:R-:W-:Y:S01]  /*3ac60*/  IMAD.MOV.U32 R0, RZ, RZ, R23 ;  /* 0x000000ffff007224 */ /* 0x000fe200078e0017 */
[----:B---3--:R-:W-:-:S15]  /*3ac70*/  HMMA.16816.F32 R4, R16, R22, R4 ;  /* 0x000000161004723c */ /* 0x008fde0000001804 */
[----:B------:R-:W-:-:S04]  /*3ac80*/  NOP ;  /* 0x0000000000007918 */ /* 0x000fc80000000000 */
[----:B------:R-:W-:Y:S04]  /*3ac90*/  STL.64 [R1+0x490], R4 ;  /* 0x0004900401007387 */ /* 0x000fe80000100a00 */
[----:B------:R0:W-:Y:S04]  /*3aca0*/  STL.64 [R1+0x498], R6 ;  /* 0x0004980601007387 */ /* 0x0001e80000100a00 */
[----:B------:R-:W2:Y:S04]  /*3acb0*/  LDL.LU.64 R22, [R1+0x2bb0] ;  /* 0x002bb00001167983 */ /* 0x000ea80000300a00 */
[----:B------:R-:W2:Y:S01]  /*3acc0*/  LDL.LU.64 R20, [R1+0x2ba8] ;  /* 0x002ba80001147983 */ /* 0x000ea20000300a00 */
[----:B0-----:R-:W-:-:S02]  /*3acd0*/  IMAD.MOV.U32 R6, RZ, RZ, R13 ;  /* 0x000000ffff067224 */ /* 0x001fc400078e000d */
[----:B------:R-:W-:-:S05]  /*3ace0*/  IMAD.MOV.U32 R7, RZ, RZ, R12 ;  /* 0x000000ffff077224 */ /* 0x000fca00078e000c */
[----:B------:R0:W-:Y:S04]  /*3acf0*/  STL.64 [R1+0x2b70], R6 ;  /* 0x002b700601007387 */ /* 0x0001e80000100a00 */
[----:B------:R-:W3:Y:S04]  /*3ad00*/  LDL.LU R4, [R1+0x2a0] ;  /* 0x0002a00001047983 */ /* 0x000ee80000300800 */
[----:B------:R-:W3:Y:S04]  /*3ad10*/  LDL.LU R5, [R1+0x2a4] ;  /* 0x0002a40001057983 */ /* 0x000ee80000300800 */
[----:B0-----:R-:W3:Y:S04]  /*3ad20*/  LDL.LU R6, [R1+0x2a8] ;  /* 0x0002a80001067983 */ /* 0x001ee80000300800 */
[----:B------:R-:W3:Y:S04]  /*3ad30*/  LDL.LU R7, [R1+0x2ac] ;  /* 0x0002ac0001077983 */ /* 0x000ee80000300800 */
[----:B------:R-:W4:Y:S01]  /*3ad40*/  LDL R29, [R1+0x5e0] ;  /* 0x0005e000011d7983 */ /* 0x000f220000100800 */
[----:B---3--:R-:W-:Y:S03]  /*3ad50*/  HMMA.16816.F32 R16, R16, R14, R4 ;  /* 0x0000000e1010723c */ /* 0x008fe60000001804 */
[----:B------:R-:W3:Y:S04]  /*3ad60*/  LDL.LU.64 R6, [R1+0x18] ;  /* 0x0000180001067983 */ /* 0x000ee80000300a00 */
[----:B---3--:R-:W-:-:S12]  /*3ad70*/  STL.64 [R1+0x2b88], R6 ;  /* 0x002b880601007387 */ /* 0x008fd80000100a00 */
[----:B------:R-:W-:Y:S04]  /*3ad80*/  STL.64 [R1+0x2a0], R16 ;  /* 0x0002a01001007387 */ /* 0x000fe80000100a00 */
[----:B------:R-:W-:Y:S04]  /*3ad90*/  STL.64 [R1+0x2a8], R18 ;  /* 0x0002a81201007387 */ /* 0x000fe80000100a00 */
[----:B------:R0:W-:Y:S04]  /*3ada0*/  STL.64 [R1+0x2b20], R14 ;  /* 0x002b200e01007387 */ /* 0x0001e80000100a00 */
[----:B------:R-:W3:Y:S04]  /*3adb0*/  LDL.LU R12, [R1+0x230] ;  /* 0x00023000010c7983 */ /* 0x000ee80000300800 */
[----:B------:R-:W3:Y:S04]  /*3adc0*/  LDL.LU R13, [R1+0x234] ;  /* 0x00023400010d7983 */ /* 0x000ee80000300800 */
[----:B0-----:R-:W2:Y:S04]  /*3add0*/  LDL.LU R14, [R1+0x238] ;  /* 0x00023800010e7983 */ /* 0x001ea80000300800 */
[----:B------:R-:W2:Y:S01]  /*3ade0*/  LDL.LU R15, [R1+0x23c] ;  /* 0x00023c00010f7983 */ /* 0x000ea20000300800 */
[----:B------:R-:W-:Y:S01]  /*3adf0*/  IMAD.MOV.U32 R6, RZ, RZ, R24 ;  /* 0x000000ffff067224 */ /* 0x000fe200078e0018 */
[----:B------:R-:W-:-:S05]  /*3ae00*/  MOV R7, R9 ;  /* 0x0000000900077202 */ /* 0x000fca0000000f00 */
[----:B------:R-:W-:Y:S04]  /*3ae10*/  STL.64 [R1+0x2ba0], R6 ;  /* 0x002ba00601007387 */ /* 0x000fe80000100a00 */
[----:B--2---:R-:W-:Y:S04]  /*3ae20*/  STL.64 [R1+0x2b30], R14 ;  /* 0x002b300e01007387 */ /* 0x004fe80000100a00 */
[----:B---3--:R0:W-:Y:S04]  /*3ae30*/  STL.64 [R1+0x2b28], R12 ;  /* 0x002b280c01007387 */ /* 0x0081e80000100a00 */
[----:B0-----:R-:W2:Y:S04]  /*3ae40*/  LDL.LU R12, [R1+0x240] ;  /* 0x00024000010c7983 */ /* 0x001ea80000300800 */
[----:B------:R-:W2:Y:S04]  /*3ae50*/  LDL.LU R13, [R1+0x244] ;  /* 0x00024400010d7983 */ /* 0x000ea80000300800 */
[----:B------:R-:W3:Y:S04]  /*3ae60*/  LDL.LU R14, [R1+0x248] ;  /* 0x00024800010e7983 */ /* 0x000ee80000300800 */
[----:B------:R-:W3:Y:S04]  /*3ae70*/  LDL.LU R15, [R1+0x24c] ;  /* 0x00024c00010f7983 */ /* 0x000ee80000300800 */
[----:B------:R-:W2:Y:S04]  /*3ae80*/  LDL.LU R4, [R1+0x290] ;  /* 0x0002900001047983 */ /* 0x000ea80000300800 */
[----:B------:R-:W4:Y:S04]  /*3ae90*/  LDL.LU R5, [R1+0x294] ;  /* 0x0002940001057983 */ /* 0x000f280000300800 */
[----:B------:R-:W4:Y:S04]  /*3aea0*/  LDL.LU R6, [R1+0x298] ;  /* 0x0002980001067983 */ /* 0x000f280000300800 */
[----:B------:R-:W4:Y:S04]  /*3aeb0*/  LDL.LU R7, [R1+0x29c] ;  /* 0x00029c0001077983 */ /* 0x000f280000300800 */
        /* <DEDUP_REMOVED lines=12> */
[C---:B----4-:R-:W-:Y:S03]  /*3af80*/  HMMA.16816.F32 R4, R20.reuse, R10, R4 ;  /* 0x0000000a1404723c */ /* 0x050fe60000001804 */
        /* <DEDUP_REMOVED lines=24> */
[----:B0-----:R-:W2:Y:S01]  /*3b110*/  LDL.LU.64 R6, [R1+0x2b88] ;  /* 0x002b880001067983 */ /* 0x001ea20000300a00 */
        /* <DEDUP_REMOVED lines=25> */
[----:B------:R-:W2:Y:S04]  /*3b2b0*/  LDL.LU.64 R6, [R1+0x2b40] ;  /* 0x002b400001067983 */ /* 0x000ea80000300a00 */
[----:B------:R-:W4:Y:S01]  /*3b2c0*/  LDL.LU.64 R4, [R1+0x2b38] ;  /* 0x002b380001047983 */ /* 0x000f220000300a00 */
[----:B--2---:R-:W-:-:S15]  /*3b2d0*/  HMMA.16816.F32 R12, R20, R6, R12 ;  /* 0x00000006140c723c */ /* 0x004fde000000180c */
[----:B------:R-:W-:-:S04]  /*3b2e0*/  NOP ;  /* 0x0000000000007918 */ /* 0x000fc80000000000 */
[----:B------:R-:W-:Y:S04]  /*3b2f0*/  STL.64 [R1+0x240], R12 ;  /* 0x0002400c01007387 */ /* 0x000fe80000100a00 */
[----:B------:R0:W-:Y:S04]  /*3b300*/  STL.64 [R1+0x248], R14 ;  /* 0x0002480e01007387 */ /* 0x0001e80000100a00 */
[----:B0-----:R-:W2:Y:S04]  /*3b310*/  LDL.LU.64 R14, [R1+0x2b30] ;  /* 0x002b3000010e7983 */ /* 0x001ea80000300a00 */
[----:B------:R-:W2:Y:S04]  /*3b320*/  LDL.LU.64 R12, [R1+0x2b28] ;  /* 0x002b2800010c7983 */ /* 0x000ea80000300a00 */
[----:B------:R0:W-:Y:S04]  /*3b330*/  STL.64 [R1+0x2ae8], R6 ;  /* 0x002ae80601007387 */ /* 0x0001e80000100a00 */
[----:B----4-:R1:W-:Y:S04]  /*3b340*/  STL.64 [R1+0x2ae0], R4 ;  /* 0x002ae00401007387 */ /* 0x0103e80000100a00 */
[----:B0-----:R-:W4:Y:S04]  /*3b350*/  LDL.LU.64 R6, [R1+0x8] ;  /* 0x0000080001067983 */ /* 0x001f280000300a00 */
[----:B----4-:R0:W-:Y:S04]  /*3b360*/  STL.64 [R1+0x2af0], R6 ;  /* 0x002af00601007387 */ /* 0x0101e80000100a00 */
[----:B-1----:R-:W4:Y:S04]  /*3b370*/  LDL.LU R4, [R1+0x1d0] ;  /* 0x0001d00001047983 */ /* 0x002f280000300800 */
        /* <DEDUP_REMOVED lines=10> */
[----:B------:R-:W-:Y:S04]  /*3b420*/  STL.64 [R1+0x230], R12 ;  /* 0x0002300c01007387 */ /* 0x000fe80000100a00 */
[----:B------:R0:W-:Y:S04]  /*3b430*/  STL.64 [R1+0x238], R14 ;  /* 0x0002380e01007387 */ /* 0x0001e80000100a00 */
[----:B0-----:R-:W3:Y:S04]  /*3b440*/  LDL.LU.64 R14, [R1+0x2b20] ;  /* 0x002b2000010e7983 */ /* 0x001ee80000300a00 */
[----:B------:R0:W-:Y:S04]  /*3b450*/  STL.64 [R1+0x2ad8], R18 ;  /* 0x002ad81201007387 */ /* 0x0001e80000100a00 */
[----:B------:R-:W4:Y:S04]  /*3b460*/  LDL.LU R16, [R1+0x1b0] ;  /* 0x0001b00001107983 */ /* 0x000f280000300800 */
[----:B------:R-:W4:Y:S04]  /*3b470*/  LDL.LU R17, [R1+0x1b4] ;  /* 0x0001b40001117983 */ /* 0x000f280000300800 */
[----:B0-----:R-:W4:Y:S04]  /*3b480*/  LDL.LU R18, [R1+0x1b8] ;  /* 0x0001b80001127983 */ /* 0x001f280000300800 */
[----:B------:R-:W4:Y:S01]  /*3b490*/  LDL.LU R19, [R1+0x1bc] ;  /* 0x0001bc0001137983 */ /* 0x000f220000300800 */
[----:B---3--:R-:W-:Y:S03]  /*3b4a0*/  HMMA.16816.F32 R20, R20, R14, R24 ;  /* 0x0000000e1414723c */ /* 0x008fe60000001818 */
[----:B------:R-:W2:Y:S04]  /*3b4b0*/  LDL.LU.64 R26, [R1+0x2b18] ;  /* 0x002b1800011a7983 */ /* 0x000ea80000300a00 */
[----:B------:R-:W2:Y:S04]  /*3b4c0*/  LDL.LU.64 R24, [R1+0x2b10] ;  /* 0x002b100001187983 */ /* 0x000ea80000300a00 */
[----:B------:R0:W-:Y:S04]  /*3b4d0*/  STL.64 [R1+0x2ad0], R14 ;  /* 0x002ad00e01007387 */ /* 0x0001e80000100a00 */
[----:B------:R-:W3:Y:S04]  /*3b4e0*/  LDL.LU R12, [R1+0x1e0] ;  /* 0x0001e000010c7983 */ /* 0x000ee80000300800 */
[----:B------:R1:W-:Y:S04]  /*3b4f0*/  STL.64 [R1+0x110], R20 ;  /* 0x0001101401007387 */ /* 0x0003e80000100a00 */
[----:B------:R-:W-:Y:S04]  /*3b500*/  STL.64 [R1+0x118], R22 ;  /* 0x0001181601007387 */ /* 0x000fe80000100a00 */
[----:B------:R-:W3:Y:S04]  /*3b510*/  LDL.LU R13, [R1+0x1e4] ;  /* 0x0001e400010d7983 */ /* 0x000ee80000300800 */
[----:B0-----:R-:W3:Y:S04]  /*3b520*/  LDL.LU R14, [R1+0x1e8] ;  /* 0x0001e800010e7983 */ /* 0x001ee80000300800 */
[----:B------:R-:W3:Y:S01]  /*3b530*/  LDL.LU R15, [R1+0x1ec] ;  /* 0x0001ec00010f7983 */ /* 0x000ee20000300800 */
[----:B-1----:R-:W-:Y:S01]  /*3b540*/  IMAD.MOV.U32 R20, RZ, RZ, R11 ;  /* 0x000000ffff147224 */ /* 0x002fe200078e000b */
[----:B--2---:R-:W-:-:S15]  /*3b550*/  HMMA.16816.F32 R4, R24, R10, R4 ;  /* 0x0000000a1804723c */ /* 0x004fde0000001804 */
[----:B------:R-:W-:-:S04]  /*3b560*/  NOP ;  /* 0x0000000000007918 */ /* 0x000fc80000000000 */
[----:B------:R-:W-:Y:S04]  /*3b570*/  STL.64 [R1+0x1f0], R4 ;  /* 0x0001f00401007387 */ /* 0x000fe80000100a00 */
[----:B------:R0:W-:Y:S04]  /*3b580*/  STL.64 [R1+0x1f8], R6 ;  /* 0x0001f80601007387 */ /* 0x0001e80000100a00 */
[----:B0-----:R-:W2:Y:S04]  /*3b590*/  LDL.LU.64 R6, [R1+0x2b08] ;  /* 0x002b080001067983 */ /* 0x001ea80000300a00 */
[----:B------:R-:W2:Y:S04]  /*3b5a0*/  LDL.LU.64 R4, [R1+0x2b00] ;  /* 0x002b000001047983 */ /* 0x000ea80000300a00 */
[----:B------:R-:W2:Y:S01]  /*3b5b0*/  LDL R11, [R1+0x534] ;  /* 0x00053400010b7983 */ /* 0x000ea20000100800 */
[----:B------:R-:W-:-:S03]  /*3b5c0*/  IMAD.MOV.U32 R21, RZ, RZ, R10 ;  /* 0x000000ffff157224 */ /* 0x000fc600078e000a */
[----:B--2---:R0:W-:Y:S04]  /*3b5d0*/  STL [R1+0x2a68], R11 ;  /* 0x002a680b01007387 */ /* 0x0041e80000100800 */
[----:B0-----:R-:W3:Y:S01]  /*3b5e0*/  LDL.LU.64 R10, [R1+0x28] ;  /* 0x00002800010a7983 */ /* 0x001ee20000300a00 */
[----:B------:R-:W-:Y:S02]  /*3b5f0*/  IMAD.MOV.U32 R23, RZ, RZ, R8 ;  /* 0x000000ffff177224 */ /* 0x000fe400078e0008 */
[----:B------:R-:W-:Y:S01]  /*3b600*/  IMAD.MOV.U32 R22, RZ, RZ, R9 ;  /* 0x000000ffff167224 */ /* 0x000fe200078e0009 */
[----:B---3--:R-:W-:-:S15]  /*3b610*/  HMMA.16816.F32 R12, R24, R10, R12 ;  /* 0x0000000a180c723c */ /* 0x008fde000000180c */
[----:B------:R-:W-:-:S04]  /*3b620*/  NOP ;  /* 0x0000000000007918 */ /* 0x000fc80000000000 */
[----:B------:R0:W-:Y:S04]  /*3b630*/  STL.64 [R1+0x1e0], R12 ;  /* 0x0001e00c01007387 */ /* 0x0001e80000100a00 */
[----:B------:R-:W-:Y:S04]  /*3b640*/  STL.64 [R1+0x1e8], R14 ;  /* 0x0001e80e01007387 */ /* 0x000fe80000100a00 */
[----:B------:R-:W2:Y:S04]  /*3b650*/  LDL.LU R8, [R1+0x70] ;  /* 0x0000700001087983 */ /* 0x000ea80000300800 */
[----:B------:R-:W2:Y:S01]  /*3b660*/  LDL.LU R9, [R1+0x74] ;  /* 0x0000740001097983 */ /* 0x000ea20000300800 */
[----:B0-----:R-:W-:-:S02]  /*3b670*/  IMAD.MOV.U32 R13, RZ, RZ, R10 ;  /* 0x000000ffff0d7224 */ /* 0x001fc400078e000a */
[----:B------:R-:W-:Y:S01]  /*3b680*/  IMAD.MOV.U32 R12, RZ, RZ, R11 ;  /* 0x000000ffff0c7224 */ /* 0x000fe200078e000b */
[----:B------:R-:W3:Y:S04]  /*3b690*/  LDL.LU R10, [R1+0x78] ;  /* 0x00007800010a7983 */ /* 0x000ee80000300800 */
[----:B------:R-:W3:Y:S04]  /*3b6a0*/  LDL.LU R11, [R1+0x7c] ;  /* 0x00007c00010b7983 */ /* 0x000ee80000300800 */
[----:B---3--:R0:W-:Y:S02]  /*3b6b0*/  STL.64 [R1+0x2a78], R10 ;  /* 0x002a780a01007387 */ /* 0x0081e40000100a00 */
[----:B0-----:R-:W-:-:S02]  /*3b6c0*/  IMAD.MOV.U32 R10, RZ, RZ, R28 ;  /* 0x000000ffff0a7224 */ /* 0x001fc400078e001c */
[----:B------:R-:W-:-:S07]  /*3b6d0*/  IMAD.MOV.U32 R11, RZ, RZ, R0 ;  /* 0x000000ffff0b7224 */ /* 0x000fce00078e0000 */
[C---:B------:R-:W-:Y:S01]  /*3b6e0*/  HMMA.16816.F32 R4, R24.reuse, R10, R4 ;  /* 0x0000000a1804723c */ /* 0x040fe20000001804 */
[----:B--2---:R-:W-:Y:S04]  /*3b6f0*/  STL.64 [R1+0x2a70], R8 ;  /* 0x002a700801007387 */ /* 0x004fe80000100a00 */
[----:B------:R-:W2:Y:S04]  /*3b700*/  LDL.LU R28, [R1+0x2afc] ;  /* 0x002afc00011c7983 */ /* 0x000ea80000300800 */
[----:B------:R-:W3:Y:S10]  /*3b710*/  LDL.LU R0, [R1+0x2af8] ;  /* 0x002af80001007983 */ /* 0x000ef40000300800 */
[----:B------:R-:W-:Y:S04]  /*3b720*/  STL.64 [R1+0x1d0], R4 ;  /* 0x0001d00401007387 */ /* 0x000fe80000100a00 */
[----:B------:R0:W-:Y:S04]  /*3b730*/  STL.64 [R1+0x1d8], R6 ;  /* 0x0001d80601007387 */ /* 0x0001e80000100a00 */
[----:B0-----:R-:W2:Y:S04]  /*3b740*/  LDL.LU.64 R6, [R1+0x2af0] ;  /* 0x002af00001067983 */ /* 0x001ea80000300a00 */
[----:B------:R0:W-:Y:S04]  /*3b750*/  STL.64 [R1+0x2a88], R10 ;  /* 0x002a880a01007387 */ /* 0x0001e80000100a00 */
[----:B------:R-:W2:Y:S04]  /*3b760*/  LDL.LU R8, [R1+0x1c0] ;  /* 0x0001c00001087983 */ /* 0x000ea80000300800 */
[----:B------:R-:W2:Y:S04]  /*3b770*/  LDL.LU R9, [R1+0x1c4] ;  /* 0x0001c40001097983 */ /* 0x000ea80000300800 */
[----:B0-----:R-:W2:Y:S04]  /*3b780*/  LDL.LU R10, [R1+0x1c8] ;  /* 0x0001c800010a7983 */ /* 0x001ea80000300800 */
[----:B------:R-:W2:Y:S01]  /*3b790*/  LDL.LU R11, [R1+0x1cc] ;  /* 0x0001cc00010b7983 */ /* 0x000ea20000300800 */
[C---:B----4-:R-:W-:Y:S08]  /*3b7a0*/  HMMA.16816.F32 R16, R24.reuse, R22, R16 ;  /* 0x000000161810723c */ /* 0x050ff00000001810 */
[----:B--2---:R-:W-:-:S15]  /*3b7b0*/  HMMA.16816.F32 R8, R24, R6, R8 ;  /* 0x000000061808723c */ /* 0x004fde0000001808 */
[----:B------:R-:W-:-:S04]  /*3b7c0*/  NOP ;  /* 0x0000000000007918 */ /* 0x000fc80000000000 */
[----:B------:R0:W-:Y:S04]  /*3b7d0*/  STL.64 [R1+0x1c0], R8 ;  /* 0x0001c00801007387 */ /* 0x0001e80000100a00 */
[----:B------:R1:W-:Y:S01]  /*3b7e0*/  STL.64 [R1+0x1c8], R10 ;  /* 0x0001c80a01007387 */ /* 0x0003e20000100a00 */
[----:B0-----:R-:W-:Y:S02]  /*3b7f0*/  IMAD.MOV.U32 R9, RZ, RZ, R6 ;  /* 0x000000ffff097224 */ /* 0x001fe400078e0006 */
[----:B------:R-:W-:Y:S02]  /*3b800*/  IMAD.MOV.U32 R8, RZ, RZ, R7 ;  /* 0x000000ffff087224 */ /* 0x000fe400078e0007 */
[----:B------:R-:W2:Y:S04]  /*3b810*/  LDL.LU.64 R6, [R1+0x2ae8] ;  /* 0x002ae80001067983 */ /* 0x000ea80000300a00 */
[----:B------:R-:W4:Y:S04]  /*3b820*/  LDL.LU.64 R4, [R1+0x2ae0] ;  /* 0x002ae00001047983 */ /* 0x000f280000300a00 */
[----:B------:R0:W-:Y:S01]  /*3b830*/  STL.64 [R1+0x1b0], R16 ;  /* 0x0001b01001007387 */ /* 0x0001e20000100a00 */
[----:B-1----:R-:W-:-:S02]  /*3b840*/  IMAD.MOV.U32 R10, RZ, RZ, R13 ;  /* 0x000000ffff0a7224 */ /* 0x002fc400078e000d */
[----:B------:R-:W-:Y:S01]  /*3b850*/  IMAD.MOV.U32 R11, RZ, RZ, R12 ;  /* 0x000000ffff0b7224 */ /* 0x000fe200078e000c */
[----:B------:R1:W-:Y:S04]  /*3b860*/  STL.64 [R1+0x1b8], R18 ;  /* 0x0001b81201007387 */ /* 0x0003e80000100a00 */
[----:B0-----:R-:W2:Y:S04]  /*3b870*/  LDL.LU R16, [R1+0x1a0] ;  /* 0x0001a00001107983 */ /* 0x001ea80000300800 */
[----:B------:R-:W2:Y:S04]  /*3b880*/  LDL.LU R17, [R1+0x1a4] ;  /* 0x0001a40001117983 */ /* 0x000ea80000300800 */
[----:B-1----:R-:W2:Y:S04]  /*3b890*/  LDL.LU R18, [R1+0x1a8] ;  /* 0x0001a80001127983 */ /* 0x002ea80000300800 */
[----:B------:R-:W2:Y:S04]  /*3b8a0*/  LDL.LU R19, [R1+0x1ac] ;  /* 0x0001ac0001137983 */ /* 0x000ea80000300800 */
[----:B------:R0:W-:Y:S04]  /*3b8b0*/  STL.64 [R1+0x2aa0], R10 ;  /* 0x002aa00a01007387 */ /* 0x0001e80000100a00 */
[----:B------:R1:W-:Y:S04]  /*3b8c0*/  STL.64 [R1+0x2a60], R22 ;  /* 0x002a601601007387 */ /* 0x0003e80000100a00 */
[----:B------:R-:W2:Y:S04]  /*3b8d0*/  LDL.LU R12, [R1+0x190] ;  /* 0x00019000010c7983 */ /* 0x000ea80000300800 */
[----:B------:R-:W2:Y:S04]  /*3b8e0*/  LDL.LU R13, [R1+0x194] ;  /* 0x00019400010d7983 */ /* 0x000ea80000300800 */
[----:B------:R-:W2:Y:S04]  /*3b8f0*/  LDL.LU R14, [R1+0x198] ;  /* 0x00019800010e7983 */ /* 0x000ea80000300800 */
[----:B------:R-:W2:Y:S01]  /*3b900*/  LDL.LU R15, [R1+0x19c] ;  /* 0x00019c00010f7983 */ /* 0x000ea20000300800 */
[----:B0-----:R-:W-:-:S02]  /*3b910*/  IMAD.MOV.U32 R10, RZ, RZ, R21 ;  /* 0x000000ffff0a7224 */ /* 0x001fc400078e0015 */
[----:B------:R-:W-:Y:S02]  /*3b920*/  IMAD.MOV.U32 R11, RZ, RZ, R20 ;  /* 0x000000ffff0b7224 */ /* 0x000fe400078e0014 */
[----:B-1----:R-:W-:Y:S01]  /*3b930*/  IMAD.MOV.U32 R22, RZ, RZ, R9 ;  /* 0x000000ffff167224 */ /* 0x002fe200078e0009 */
[----:B------:R-:W-:Y:S02]  /*3b940*/  MOV R23, R8 ;  /* 0x0000000800177202 */ /* 0x000fe40000000f00 */
[----:B------:R0:W-:Y:S04]  /*3b950*/  STL.64 [R1+0x2ac8], R10 ;  /* 0x002ac80a01007387 */ /* 0x0001e80000100a00 */
[----:B------:R-:W2:Y:S04]  /*3b960*/  LDL.LU R8, [R1+0xc0] ;  /* 0x0000c00001087983 */ /* 0x000ea80000300800 */
[----:B------:R-:W2:Y:S04]  /*3b970*/  LDL.LU R9, [R1+0xc4] ;  /* 0x0000c40001097983 */ /* 0x000ea80000300800 */
[----:B0-----:R-:W2:Y:S04]  /*3b980*/  LDL.LU R10, [R1+0xc8] ;  /* 0x0000c800010a7983 */ /* 0x001ea80000300800 */
[----:B------:R-:W2:Y:S04]  /*3b990*/  LDL.LU R11, [R1+0xcc] ;  /* 0x0000cc00010b7983 */ /* 0x000ea80000300800 */
        /* <DEDUP_REMOVED lines=11> */
[C---:B------:R-:W-:Y:S03]  /*3ba50*/  HMMA.16816.F32 R16, R24.reuse, R6, R16 ;  /* 0x000000061810723c */ /* 0x040fe60000001810 */
        /* <DEDUP_REMOVED lines=8> */
[----:B0-----:R-:W2:Y:S04]  /*3bae0*/  LDL.LU.64 R18, [R1+0x2ad8] ;  /* 0x002ad80001127983 */ /* 0x001ea80000300a00 */
[----:B------:R-:W-:Y:S04]  /*3baf0*/  STL.64 [R1+0x2a58], R6 ;  /* 0x002a580601007387 */ /* 0x000fe80000100a00 */
[----:B----4-:R0:W-:Y:S04]  /*3bb00*/  STL.64 [R1+0x2a50], R4 ;  /* 0x002a500401007387 */ /* 0x0101e80000100a00 */
[----:B0-----:R-:W4:Y:S04]  /*3bb10*/  LDL.LU R4, [R1+0x220] ;  /* 0x0002200001047983 */ /* 0x001f280000300800 */
[----:B------:R-:W4:Y:S04]  /*3bb20*/  LDL.LU R5, [R1+0x224] ;  /* 0x0002240001057983 */ /* 0x000f280000300800 */
[----:B------:R-:W4:Y:S04]  /*3bb30*/  LDL.LU R6, [R1+0x228] ;  /* 0x0002280001067983 */ /* 0x000f280000300800 */
[----:B------:R-:W4:Y:S01]  /*3bb40*/  LDL.LU R7, [R1+0x22c] ;  /* 0x00022c0001077983 */ /* 0x000f220000300800 */
[----:B--2---:R-:W-:-:S15]  /*3bb50*/  HMMA.16816.F32 R12, R24, R18, R12 ;  /* 0x00000012180c723c */ /* 0x004fde000000180c */
[----:B------:R-:W-:-:S04]  /*3bb60*/  NOP ;  /* 0x0000000000007918 */ /* 0x000fc80000000000 */
[----:B------:R-:W-:Y:S04]  /*3bb70*/  STL.64 [R1+0x190], R12 ;  /* 0x0001900c01007387 */ /* 0x000fe80000100a00 */
[----:B------:R0:W-:Y:S04]  /*3bb80*/  STL.64 [R1+0x198], R14 ;  /* 0x0001980e01007387 */ /* 0x0001e80000100a00 */
[----:B0-----:R-:W2:Y:S04]  /*3bb90*/  LDL.LU.64 R14, [R1+0x2ad0] ;  /* 0x002ad000010e7983 */ /* 0x001ea80000300a00 */
[----:B------:R0:W-:Y:S04]  /*3bba0*/  STL.64 [R1+0x2a48], R18 ;  /* 0x002a481201007387 */ /* 0x0001e80000100a00 */
[----:B------:R-:W3:Y:S04]  /*3bbb0*/  LDL.LU R16, [R1+0x340] ;  /* 0x0003400001107983 */ /* 0x000ee80000300800 */
[----:B------:R-:W3:Y:S04]  /*3bbc0*/  LDL.LU R17, [R1+0x344] ;  /* 0x0003440001117983 */ /* 0x000ee80000300800 */
[----:B0-----:R-:W3:Y:S04]  /*3bbd0*/  LDL.LU R18, [R1+0x348] ;  /* 0x0003480001127983 */ /* 0x001ee80000300800 */
[----:B------:R-:W3:Y:S01]  /*3bbe0*/  LDL.LU R19, [R1+0x34c] ;  /* 0x00034c0001137983 */ /* 0x000ee20000300800 */
[----:B--2---:R-:W-:Y:S03]  /*3bbf0*/  HMMA.16816.F32 R24, R24, R14, R8 ;  /* 0x0000000e1818723c */ /* 0x004fe60000001808 */
[----:B------:R-:W2:Y:S01]  /*3bc00*/  LDL.LU.64 R10, [R1+0x2ac8] ;  /* 0x002ac800010a7983 */ /* 0x000ea20000300a00 */
[----:B------:R-:W-:-:S02]  /*3bc10*/  IMAD.MOV.U32 R9, RZ, RZ, R14 ;  /* 0x000000ffff097224 */ /* 0x000fc400078e000e */
[----:B------:R-:W-:-:S13]  /*3bc20*/  IMAD.MOV.U32 R8, RZ, RZ, R15 ;  /* 0x000000ffff087224 */ /* 0x000fda00078e000f */
        /* <DEDUP_REMOVED lines=10> */
[----:B------:R-:W3:Y:S01]  /*3bcd0*/  LDL.LU R27, [R1+0x35c] ;  /* 0x00035c00011b7983 */ /* 0x000ee20000300800 */
[----:B--2---:R-:W-:Y:S03]  /*3bce0*/  HMMA.16816.F32 R8, R12, R10, R20 ;  /* 0x0000000a0c08723c */ /* 0x004fe60000001814 */
[----:B------:R-:W2:Y:S04]  /*3bcf0*/  LDL.LU.64 R22, [R1+0x2ab0] ;  /* 0x002ab00001167983 */ /* 0x000ea80000300a00 */
[----:B------:R-:W2:-:S12]  /*3bd00*/  LDL.LU.64 R20, [R1+0x2aa8] ;  /* 0x002aa80001147983 */ /* 0x000e980000300a00 */
        /* <DEDUP_REMOVED lines=16> */
[C---:B--2---:R-:W-:Y:S02]  /*3be10*/  HMMA.16816.F32 R20, R12.reuse, R22, R8 ;  /* 0x000000160c14723c */ /* 0x044fe40000001808 */
[----:B------:R-:W2:Y:S04]  /*3be20*/  LDL.LU R11, [R1+0x2a68] ;  /* 0x002a6800010b7983 */ /* 0x000ea80000300800 */
[----:B--2---:R-:W0:Y:S04]  /*3be30*/  LDSM.16.MT88.4 R8, [R11+UR5+0x4000] ;  /* 0x004000050b08783b */ /* 0x004e280008004200 */
[----:B0-----:R-:W-:Y:S09]  /*3be40*/  STL.64 [R1+0x2a38], R10 ;  /* 0x002a380a01007387 */ /* 0x001ff20000100a00 */
[----:B------:R-:W-:Y:S04]  /*3be50*/  STL.64 [R1+0x470], R20 ;  /* 0x0004701401007387 */ /* 0x000fe80000100a00 */
[----:B------:R-:W-:Y:S04]  /*3be60*/  STL.64 [R1+0x478], R22 ;  /* 0x0004781601007387 */ /* 0x000fe80000100a00 */
[----:B------:R-:W0:Y:S04]  /*3be70*/  LDSM.16.M88.4 R20, [R29+UR5+0x8080] ;  /* 0x008080051d14783b */ /* 0x000e280008000200 */
[----:B------:R1:W-:Y:S04]  /*3be80*/  STL.64 [R1+0x2a30], R8 ;  /* 0x002a300801007387 */ /* 0x0003e80000100a00 */
[----:B-1----:R-:W2:Y:S04]  /*3be90*/  LDL.LU R8, [R1+0x330] ;  /* 0x0003300001087983 */ /* 0x002ea80000300800 */
[----:B------:R-:W2:Y:S04]  /*3bea0*/  LDL.LU R9, [R1+0x334] ;  /* 0x0003340001097983 */ /* 0x000ea80000300800 */
[----:B------:R-:W2:Y:S04]  /*3beb0*/  LDL.LU R10, [R1+0x338] ;  /* 0x00033800010a7983 */ /* 0x000ea80000300800 */
[----:B------:R-:W2:Y:S04]  /*3bec0*/  LDL.LU R11, [R1+0x33c] ;  /* 0x00033c00010b7983 */ /* 0x000ea80000300800 */
[----:B0-----:R-:W-:Y:S04]  /*3bed0*/  STL.64 [R1+0x40], R20 ;  /* 0x0000401401007387 */ /* 0x001fe80000100a00 */
[----:B------:R0:W-:Y:S04]  /*3bee0*/  STL.64 [R1+0x48], R22 ;  /* 0x0000481601007387 */ /* 0x0001e80000100a00 */
[----:B0-----:R-:W4:Y:S02]  /*3bef0*/  LDL.LU.64 R22, [R1+0x2a60] ;  /* 0x002a600001167983 */ /* 0x001f240000300a00 */
[----:B----4-:R-:W-:Y:S02]  /*3bf00*/  HMMA.16816.F32 R20, R12, R22, R4 ;  /* 0x000000160c14723c */ /* 0x010fe40000001804 */
[----:B------:R-:W0:-:S15]  /*3bf10*/  LDSM.16.M88.4 R4, [R29+UR5+0x9080] ;  /* 0x009080051d04783b */ /* 0x000e1e0008000200 */
[----:B------:R-:W-:Y:S02]  /*3bf20*/  NOP ;  /* 0x0000000000007918 */ /* 0x000fe40000000000 */
[----:B------:R-:W-:Y:S04]  /*3bf30*/  STL.64 [R1+0x220], R20 ;  /* 0x0002201401007387 */ /* 0x000fe80000100a00 */
[----:B------:R-:W-:Y:S04]  /*3bf40*/  STL.64 [R1+0x228], R22 ;  /* 0x0002281601007387 */ /* 0x000fe80000100a00 */
[----:B0-----:R-:W-:Y:S04]  /*3bf50*/  STL.64 [R1+0x30], R4 ;  /* 0x0000300401007387 */ /* 0x001fe80000100a00 */
[----:B------:R0:W-:Y:S04]  /*3bf60*/  STL.64 [R1+0x38], R6 ;  /* 0x0000380601007387 */ /* 0x0001e80000100a00 */
[----:B0-----:R-:W3:Y:S01]  /*3bf70*/  LDL.LU.64 R6, [R1+0x2a58] ;  /* 0x002a580001067983 */ /* 0x001ee20000300a00 */
[----:B------:R-:W-:-:S02]  /*3bf80*/  IMAD.MOV.U32 R23, RZ, RZ, R4 ;  /* 0x000000ffff177224 */ /* 0x000fc400078e0004 */
[----:B------:R-:W-:Y:S02]  /*3bf90*/  IMAD.MOV.U32 R22, RZ, RZ, R5 ;  /* 0x000000ffff167224 */ /* 0x000fe400078e0005 */
[----:B------:R-:W4:Y:S01]  /*3bfa0*/  LDL.LU.64 R4, [R1+0x2a50] ;  /* 0x002a500001047983 */ /* 0x000f220000300a00 */
[----:B---3--:R-:W-:-:S15]  /*3bfb0*/  HMMA.16816.F32 R16, R12, R6, R16 ;  /* 0x000000060c10723c */ /* 0x008fde0000001810 */
[----:B------:R-:W-:-:S04]  /*3bfc0*/  NOP ;  /* 0x0000000000007918 */ /* 0x000fc80000000000 */
[----:B------:R-:W-:Y:S04]  /*3bfd0*/  STL.64 [R1+0x340], R16 ;  /* 0x0003401001007387 */ /* 0x000fe80000100a00 */
[----:B------:R-:W-:Y:S04]  /*3bfe0*/  STL.64 [R1+0x348], R18 ;  /* 0x0003481201007387 */ /* 0x000fe80000100a00 */
[----:B------:R-:W0:Y:S04]  /*3bff0*/  LDSM.16.M88.4 R16, [R29+UR5+0xa080] ;  /* 0x00a080051d10783b */ /* 0x000e280008000200 */
[----:B0-----:R-:W-:Y:S01]  /*3c000*/  STL.64 [R1+0x10], R16 ;  /* 0x0000101001007387 */ /* 0x001fe20000100a00 */
[----:B------:R-:W-:-:S03]  /*3c010*/  IMAD.MOV.U32 R7, RZ, RZ, R16 ;  /* 0x000000ffff077224 */ /* 0x000fc600078e0010 */
[----:B------:R-:W-:Y:S01]  /*3c020*/  STL.64 [R1+0x18], R18 ;  /* 0x0000181201007387 */ /* 0x000fe20000100a00 */
[----:B------:R-:W-:-:S03]  /*3c030*/  IMAD.MOV.U32 R6, RZ, RZ, R17 ;  /* 0x000000ffff067224 */ /* 0x000fc600078e0011 */
[----:B------:R-:W0:Y:S04]  /*3c040*/  LDSM.16.M88.4 R16, [R29+UR5+0xb080] ;  /* 0x00b080051d10783b */ /* 0x000e280008000200 */
[----:B0-----:R-:W-:Y:S04]  /*3c050*/  STL.64 [R1], R16 ;  /* 0x0000001001007387 */ /* 0x001fe80000100a00 */
[----:B------:R0:W-:Y:S04]  /*3c060*/  STL.64 [R1+0x8], R18 ;  /* 0x0000081201007387 */ /* 0x0001e80000100a00 */
[----:B0-----:R-:W3:Y:S01]  /*3c070*/  LDL.LU.64 R18, [R1+0x2a48] ;  /* 0x002a480001127983 */ /* 0x001ee20000300a00 */
[----:B------:R-:W-:-:S02]  /*3c080*/  IMAD.MOV.U32 R21, RZ, RZ, R16 ;  /* 0x000000ffff157224 */ /* 0x000fc400078e0010 */
[----:B------:R-:W-:Y:S02]  /*3c090*/  IMAD.MOV.U32 R20, RZ, RZ, R17 ;  /* 0x000000ffff147224 */ /* 0x000fe400078e0011 */
[----:B---3--:R-:W-:Y:S01]  /*3c0a0*/  HMMA.16816.F32 R16, R12, R18, R24 ;  /* 0x000000120c10723c */ /* 0x008fe20000001818 */
[----:B------:R-:W2:-:S15]  /*3c0b0*/  LDL.LU.64 R26, [R1+0x2a40] ;  /* 0x002a4000011a7983 */ /* 0x000e9e0000300a00 */
[----:B------:R-:W-:-:S03]  /*3c0c0*/  NOP ;  /* 0x0000000000007918 */ /* 0x000fc60000000000 */
[----:B------:R-:W-:Y:S04]  /*3c0d0*/  STL.64 [R1+0x460], R16 ;  /* 0x0004601001007387 */ /* 0x000fe80000100a00 */
[----:B------:R-:W-:Y:S04]  /*3c0e0*/  STL.64 [R1+0x468], R18 ;  /* 0x0004681201007387 */ /* 0x000fe80000100a00 */
[----:B------:R-:W0:Y:S01]  /*3c0f0*/  LDSM.16.M88.4 R16, [R29+UR5+0xc080] ;  /* 0x00c080051d10783b */ /* 0x000e220008000200 */
[----:B--2---:R-:W-:Y:S03]  /*3c100*/  HMMA.16816.F32 R24, R12, R26, R8 ;  /* 0x0000001a0c18723c */ /* 0x004fe60000001808 */
[----:B------:R-:W2:Y:S01]  /*3c110*/  LDL.LU.64 R10, [R1+0x2a38] ;  /* 0x002a3800010a7983 */ /* 0x000ea20000300a00 */
[----:B------:R-:W-:-:S02]  /*3c120*/  IMAD.MOV.U32 R12, RZ, RZ, R21 ;  /* 0x000000ffff0c7224 */ /* 0x000fc400078e0015 */
[----:B------:R-:W-:Y:S01]  /*3c130*/  IMAD.MOV.U32 R13, RZ, RZ, R20 ;  /* 0x000000ffff0d7224 */ /* 0x000fe200078e0014 */
[----:B------:R-:W2:Y:S04]  /*3c140*/  LDL.LU.64 R8, [R1+0x2a30] ;  /* 0x002a300001087983 */ /* 0x000ea80000300a00 */
[----:B------:R-:W3:Y:S01]  /*3c150*/  LDL R15, [R1+0x5e0] ;  /* 0x0005e000010f7983 */ /* 0x000ee20000100800 */
[----:B------:R-:W-:-:S07]  /*3c160*/  IMAD.MOV.U32 R20, RZ, RZ, R2 ;  /* 0x000000ffff147224 */ /* 0x000fce00078e0002 */
[----:B------:R-:W-:Y:S04]  /*3c170*/  STL.64 [R1+0x330], R24 ;  /* 0x0003301801007387 */ /* 0x000fe80000100a00 */
[----:B------:R-:W-:Y:S04]  /*3c180*/  STL.64 [R1+0x338], R26 ;  /* 0x0003381a01007387 */ /* 0x000fe80000100a00 */
[----:B------:R-:W-:Y:S04]  /*3c190*/  STL.64 [R1+0x29d0], R12 ;  /* 0x0029d00c01007387 */ /* 0x000fe80000100a00 */
[----:B------:R-:W2:Y:S04]  /*3c1a0*/  LDL.LU R2, [R1+0x2a28] ;  /* 0x002a280001027983 */ /* 0x000ea80000300800 */
[----:B------:R-:W3:Y:S04]  /*3c1b0*/  LDL.LU R21, [R1+0x2d4] ;  /* 0x0002d40001157983 */ /* 0x000ee80000300800 */
[----:B0-----:R-:W-:Y:S04]  /*3c1c0*/  STL.64 [R1+0x20], R16 ;  /* 0x0000201001007387 */ /* 0x001fe80000100a00 */
[----:B------:R-:W-:Y:S04]  /*3c1d0*/  STL.64 [R1+0x28], R18 ;  /* 0x0000281201007387 */ /* 0x000fe80000100a00 */
[----:B------:R0:W-:Y:S04]  /*3c1e0*/  STL.64 [R1+0x29c8], R16 ;  /* 0x0029c81001007387 */ /* 0x0001e80000100a00 */
[----:B0-----:R-:W3:Y:S04]  /*3c1f0*/  LDL.LU R16, [R1+0x2f0] ;  /* 0x0002f00001107983 */ /* 0x001ee80000300800 */
[----:B------:R-:W3:Y:S01]  /*3c200*/  LDL.LU R17, [R1+0x2f4] ;  /* 0x0002f40001117983 */ /* 0x000ee20000300800 */
[----:B------:R-:W-:-:S03]  /*3c210*/  IMAD.MOV.U32 R18, RZ, RZ, R0 ;  /* 0x000000ffff127224 */ /* 0x000fc600078e0000 */
[----:B------:R-:W4:Y:S01]  /*3c220*/  LDL.LU R0, [R1+0x2a24] ;  /* 0x002a240001007983 */ /* 0x000f220000300800 */
[----:B------:R-:W-:Y:S02]  /*3c230*/  IMAD.MOV.U32 R12, RZ, RZ, R7 ;  /* 0x000000ffff0c7224 */ /* 0x000fe400078e0007 */
[----:B------:R-:W-:Y:S02]  /*3c240*/  IMAD.MOV.U32 R13, RZ, RZ, R6 ;  /* 0x000000ffff0d7224 */ /* 0x000fe400078e0006 */
[----:B--2---:R-:W-:Y:S02]  /*3c250*/  IMAD.MOV.U32 R19, RZ, RZ, R2 ;  /* 0x000000ffff137224 */ /* 0x004fe400078e0002 */
[----:B------:R-:W2:Y:S04]  /*3c260*/  LDL.LU R2, [R1+0x2a20] ;  /* 0x002a200001027983 */ /* 0x000ea80000300800 */
[----:B------:R-:W2:Y:S04]  /*3c270*/  LDL.LU R24, [R1+0x320] ;  /* 0x0003200001187983 */ /* 0x000ea80000300800 */
[----:B------:R-:W2:Y:S04]  /*3c280*/  LDL.LU R25, [R1+0x324] ;  /* 0x0003240001197983 */ /* 0x000ea80000300800 */
[----:B------:R-:W2:Y:S04]  /*3c290*/  LDL.LU R26, [R1+0x328] ;  /* 0x00032800011a7983 */ /* 0x000ea80000300800 */
[----:B------:R-:W2:Y:S04]  /*3c2a0*/  LDL.LU R27, [R1+0x32c] ;  /* 0x00032c00011b7983 */ /* 0x000ea80000300800 */
[----:B------:R-:W-:Y:S04]  /*3c2b0*/  STL.64 [R1+0x29e0], R18 ;  /* 0x0029e01201007387 */ /* 0x000fe80000100a00 */
[----:B---3--:R0:W-:Y:S04]  /*3c2c0*/  STL.64 [R1+0x29d8], R16 ;  /* 0x0029d81001007387 */ /* 0x0081e80000100a00 */
[----:B------:R-:W-:Y:S04]  /*3c2d0*/  STL.64 [R1+0x29e8], R12 ;  /* 0x0029e80c01007387 */ /* 0x000fe80000100a00 */
[----:B0-----:R-:W3:Y:S04]  /*3c2e0*/  LDL.LU R16, [R1+0x300] ;  /* 0x0003000001107983 */ /* 0x001ee80000300800 */
[----:B------:R-:W3:Y:S04]  /*3c2f0*/  LDL.LU R17, [R1+0x304] ;  /* 0x0003040001117983 */ /* 0x000ee80000300800 */
[----:B------:R-:W2:Y:S04]  /*3c300*/  LDL.LU R18, [R1+0x308] ;  /* 0x0003080001127983 */ /* 0x000ea80000300800 */
[----:B------:R-:W2:Y:S04]  /*3c310*/  LDL.LU R19, [R1+0x30c] ;  /* 0x00030c0001137983 */ /* 0x000ea80000300800 */
[----:B--2---:R-:W-:Y:S04]  /*3c320*/  STL.64 [R1+0x29f8], R18 ;  /* 0x0029f81201007387 */ /* 0x004fe80000100a00 */
[----:B---3--:R0:W-:Y:S02]  /*3c330*/  STL.64 [R1+0x29f0], R16 ;  /* 0x0029f01001007387 */ /* 0x0081e40000100a00 */
[----:B0-----:R-:W-:Y:S01]  /*3c340*/  MOV R16, R23 ;  /* 0x0000001700107202 */ /* 0x001fe20000000f00 */
[----:B------:R-:W-:-:S02]  /*3c350*/  IMAD.MOV.U32 R17, RZ, RZ, R22 ;  /* 0x000000ffff117224 */ /* 0x000fc400078e0016 */
[----:B------:R-:W-:Y:S02]  /*3c360*/  IMAD.MOV.U32 R22, RZ, RZ, R3 ;  /* 0x000000ffff167224 */ /* 0x000fe400078e0003 */
[----:B----4-:R-:W-:Y:S01]  /*3c370*/  IMAD.MOV.U32 R23, RZ, RZ, R4 ;  /* 0x000000ffff177224 */ /* 0x010fe200078e0004 */
[----:B------:R0:W-:Y:S04]  /*3c380*/  STL.64 [R1+0x2a10], R16 ;  /* 0x002a101001007387 */ /* 0x0001e80000100a00 */
[----:B0-----:R-:W2:Y:S04]  /*3c390*/  LDL.64 R16, [R1+0x40] ;  /* 0x0000400001107983 */ /* 0x001ea80000100a00 */
[----:B------:R-:W3:Y:S04]  /*3c3a0*/  LDL.LU R3, [R1+0x2a1c] ;  /* 0x002a1c0001037983 */ /* 0x000ee80000300800 */
[----:B------:R-:W4:Y:S04]  /*3c3b0*/  LDL.LU R4, [R1+0x2a18] ;  /* 0x002a180001047983 */ /* 0x000f280000300800 */
[----:B------:R-:W-:Y:S04]  /*3c3c0*/  STL.64 [R1+0x29c0], R22 ;  /* 0x0029c01601007387 */ /* 0x000fe80000100a00 */
[----:B------:R0:W-:Y:S04]  /*3c3d0*/  STL.64 [R1+0x29b8], R20 ;  /* 0x0029b81401007387 */ /* 0x0001e80000100a00 */
[----:B0-----:R-:W2:Y:S04]  /*3c3e0*/  LDL.LU R20, [R1+0x2e0] ;  /* 0x0002e00001147983 */ /* 0x001ea80000300800 */
[----:B------:R-:W2:Y:S01]  /*3c3f0*/  LDL.LU R21, [R1+0x2e4] ;  /* 0x0002e40001157983 */ /* 0x000ea20000300800 */
[----:B------:R-:W-:-:S02]  /*3c400*/  IMAD.MOV.U32 R22, RZ, RZ, R28 ;  /* 0x000000ffff167224 */ /* 0x000fc400078e001c */
[----:B------:R-:W-:-:S05]  /*3c410*/  IMAD.MOV.U32 R23, RZ, RZ, R5 ;  /* 0x000000ffff177224 */ /* 0x000fca00078e0005 */
[----:B------:R-:W-:Y:S04]  /*3c420*/  STL.64 [R1+0x2a08], R22 ;  /* 0x002a081601007387 */ /* 0x000fe80000100a00 */
[----:B--2---:R4:W-:Y:S02]  /*3c430*/  STL.64 [R1+0x2a00], R20 ;  /* 0x002a001401007387 */ /* 0x0049e40000100a00 */
[----:B----4-:R-:W-:Y:S02]  /*3c440*/  IMAD.MOV.U32 R20, RZ, RZ, R4 ;  /* 0x000000ffff147224 */ /* 0x010fe400078e0004 */
[----:B------:R-:W0:Y:S01]  /*3c450*/  LDSM.16.M88.4 R4, [R15+UR5+0xd080] ;  /* 0x00d080050f04783b */ /* 0x000e220008000200 */
[----:B------:R-:W-:Y:S01]  /*3c460*/  HMMA.16816.F32 R24, R8, R16, R24 ;  /* 0x000000100818723c */ /* 0x000fe20000001818 */
[----:B------:R-:W-:-:S02]  /*3c470*/  IMAD.MOV.U32 R29, RZ, RZ, R17 ;  /* 0x000000ffff1d7224 */ /* 0x000fc400078e0011 */
[----:B0-----:R-:W-:Y:S04]  /*3c480*/  STL [R1+0x25b4], R6 ;  /* 0x0025b40601007387 */ /* 0x001fe80000100800 */
[----:B------:R-:W-:Y:S04]  /*3c490*/  STL [R1+0x25b0], R7 ;  /* 0x0025b00701007387 */ /* 0x000fe80000100800 */
[----:B------:R-:W2:Y:S01]  /*3c4a0*/  LDL.LU.64 R16, [R1+0x2a10] ;  /* 0x002a100001107983 */ /* 0x000ea20000300a00 */
[----:B---3--:R-:W-:Y:S02]  /*3c4b0*/  IMAD.MOV.U32 R21, RZ, RZ, R3 ;  /* 0x000000ffff157224 */ /* 0x008fe400078e0003 */
[----:B------:R-:W-:-:S02]  /*3c4c0*/  IMAD.MOV.U32 R22, RZ, RZ, R2 ;  /* 0x000000ffff167224 */ /* 0x000fc400078e0002 */
[----:B------:R-:W-:-:S03]  /*3c4d0*/  IMAD.MOV.U32 R23, RZ, RZ, R0 ;  /* 0x000000ffff177224 */ /* 0x000fc600078e0000 */
[----:B------:R-:W-:Y:S02]  /*3c4e0*/  IMAD.MOV.U32 R3, RZ, RZ, R25 ;  /* 0x000000ffff037224 */ /* 0x000fe400078e0019 */
[----:B------:R-:W-:Y:S01]  /*3c4f0*/  IMAD.MOV.U32 R2, RZ, RZ, R26 ;  /* 0x000000ffff027224 */ /* 0x000fe200078e001a */
[----:B------:R-:W-:Y:S01]  /*3c500*/  STL [R1+0x320], R24 ;  /* 0x0003201801007387 */ /* 0x000fe20000100800 */
[----:B------:R-:W-:-:S03]  /*3c510*/  IMAD.MOV.U32 R0, RZ, RZ, R27 ;  /* 0x000000ffff007224 */ /* 0x000fc600078e001b */
[----:B------:R-:W0:Y:S04]  /*3c520*/  LDSM.16.M88.4 R24, [R15+UR5+0xe080] ;  /* 0x00e080050f18783b */ /* 0x000e280008000200 */
[----:B------:R-:W1:Y:S04]  /*3c530*/  LDSM.16.M88.4 R12, [R15+UR5+0xf080] ;  /* 0x00f080050f0c783b */ /* 0x000e680008000200 */
[----:B------:R-:W-:Y:S04]  /*3c540*/  STL [R1+0x26a8], R0 ;  /* 0x0026a80001007387 */ /* 0x000fe80000100800 */
[----:B------:R-:W-:Y:S04]  /*3c550*/  STL [R1+0x26a4], R2 ;  /* 0x0026a40201007387 */ /* 0x000fe80000100800 */
[----:B------:R3:W-:Y:S04]  /*3c560*/  STL [R1+0x26a0], R3 ;  /* 0x0026a00301007387 */ /* 0x0007e80000100800 */
[----:B---3--:R-:W3:Y:S01]  /*3c570*/  LDL R3, [R1+0x534] ;  /* 0x0005340001037983 */ /* 0x008ee20000100800 */
[----:B--2---:R-:W-:Y:S03]  /*3c580*/  HMMA.16816.F32 R16, R8, R16, R20 ;  /* 0x000000100810723c */ /* 0x004fe60000001814 */
[----:B------:R-:W2:Y:S04]  /*3c590*/  LDL.LU.64 R22, [R1+0x2a08] ;  /* 0x002a080001167983 */ /* 0x000ea80000300a00 */
[----:B------:R-:W2:-:S12]  /*3c5a0*/  LDL.LU.64 R20, [R1+0x2a00] ;  /* 0x002a000001147983 */ /* 0x000e980000300a00 */
[----:B------:R-:W-:Y:S01]  /*3c5b0*/  IMAD.MOV.U32 R28, RZ, RZ, R19 ;  /* 0x000000ffff1c7224 */ /* 0x000fe200078e0013 */
[----:B------:R-:W-:Y:S04]  /*3c5c0*/  STL.64 [R1+0x310], R16 ;  /* 0x0003101001007387 */ /* 0x000fe80000100a00 */
[----:B------:R4:W-:Y:S04]  /*3c5d0*/  STL [R1+0x318], R18 ;  /* 0x0003181201007387 */ /* 0x0009e80000100800 */
[----:B----4-:R-:W4:Y:S04]  /*3c5e0*/  LDL.LU.64 R18, [R1+0x29f8] ;  /* 0x0029f80001127983 */ /* 0x010f280000300a00 */
[----:B------:R-:W4:Y:S04]  /*3c5f0*/  LDL.LU.64 R16, [R1+0x29f0] ;  /* 0x0029f00001107983 */ /* 0x000f280000300a00 */
[----:B------:R1:W-:Y:S04]  /*3c600*/  STL [R1+0x26ac], R28 ;  /* 0x0026ac1c01007387 */ /* 0x0003e80000100800 */
[----:B0-----:R-:W-:Y:S04]  /*3c610*/  STL.64 [R1+0x70], R24 ;  /* 0x0000701801007387 */ /* 0x001fe80000100a00 */
[----:B------:R-:W-:Y:S04]  /*3c620*/  STL.64 [R1+0x78], R26 ;  /* 0x0000781a01007387 */ /* 0x000fe80000100a00 */
[----:B-1----:R-:W2:Y:S04]  /*3c630*/  LDL R28, [R1+0x17fc] ;  /* 0x0017fc00011c7983 */ /* 0x002ea80000100800 */
[----:B------:R0:W-:Y:S04]  /*3c640*/  STL.64 [R1+0x80], R12 ;  /* 0x0000800c01007387 */ /* 0x0001e80000100a00 */
[----:B------:R4:W-:Y:S04]  /*3c650*/  STL.64 [R1+0x88], R14 ;  /* 0x0000880e01007387 */ /* 0x0009e80000100a00 */
[----:B0-----:R-:W4:Y:S01]  /*3c660*/  LDL.LU.64 R12, [R1+0x29e8] ;  /* 0x0029e800010c7983 */ /* 0x001f220000300a00 */
[----:B------:R-:W-:-:S02]  /*3c670*/  IMAD.MOV.U32 R2, RZ, RZ, R14 ;  /* 0x000000ffff027224 */ /* 0x000fc400078e000e */
[----:B------:R-:W-:Y:S02]  /*3c680*/  IMAD.MOV.U32 R0, RZ, RZ, R15 ;  /* 0x000000ffff007224 */ /* 0x000fe400078e000f */
[----:B----4-:R-:W-:Y:S01]  /*3c690*/  HMMA.16816.F32 R12, R8, R12, R16 ;  /* 0x0000000c080c723c */ /* 0x010fe20000001810 */
[----:B------:R-:W4:Y:S04]  /*3c6a0*/  LDL.LU.64 R18, [R1+0x29e0] ;  /* 0x0029e00001127983 */ /* 0x000f280000300a00 */
[----:B------:R-:W4:-:S14]  /*3c6b0*/  LDL.LU.64 R16, [R1+0x29d8] ;  /* 0x0029d80001107983 */ /* 0x000f1c0000300a00 */
[----:B------:R0:W-:Y:S04]  /*3c6c0*/  STL.64 [R1+0x300], R12 ;  /* 0x0003000c01007387 */ /* 0x0001e80000100a00 */
[----:B------:R4:W-:Y:S04]  /*3c6d0*/  STL.64 [R1+0x308], R14 ;  /* 0x0003080e01007387 */ /* 0x0009e80000100a00 */
[----:B0-----:R-:W4:Y:S02]  /*3c6e0*/  LDL.LU.64 R12, [R1+0x29d0] ;  /* 0x0029d000010c7983 */ /* 0x001f240000300a00 */
[----:B----4-:R-:W-:Y:S02]  /*3c6f0*/  HMMA.16816.F32 R12, R8, R12, R16 ;  /* 0x0000000c080c723c */ /* 0x010fe40000001810 */
[----:B------:R-:W2:-:S15]  /*3c700*/  LDL.LU.64 R16, [R1+0x29c8] ;  /* 0x0029c80001107983 */ /* 0x000e9e0000300a00 */
[----:B------:R-:W-:Y:S02]  /*3c710*/  NOP ;  /* 0x0000000000007918 */ /* 0x000fe40000000000 */
[----:B------:R-:W-:Y:S04]  /*3c720*/  STL.64 [R1+0x2f0], R12 ;  /* 0x0002f00c01007387 */ /* 0x000fe80000100a00 */
[----:B------:R-:W-:Y:S04]  /*3c730*/  STL.64 [R1+0x2f8], R14 ;  /* 0x0002f80e01007387 */ /* 0x000fe80000100a00 */
[----:B---3--:R-:W0:Y:S04]  /*3c740*/  LDSM.16.MT88.4 R12, [R3+UR5+0x4080] ;  /* 0x00408005030c783b */ /* 0x008e280008004200 */
[----:B0-----:R-:W-:Y:S04]  /*3c750*/  STL.64 [R1+0x29a8], R14 ;  /* 0x0029a80e01007387 */ /* 0x001fe80000100a00 */
        /* <DEDUP_REMOVED lines=9> */
[----:B------:R-:W-:Y:S04]  /*3c7f0*/  STL.64 [R1+0x2e8], R18 ;  /* 0x0002e81201007387 */ /* 0x000fe80000100a00 */
[----:B------:R-:W0:Y:S04]  /*3c800*/  LDSM.16.MT88.4 R16, [R28+UR5+0x4000] ;  /* 0x004000051c10783b */ /* 0x000e280008004200 */
[----:B0-----:R-:W-:Y:S04]  /*3c810*/  STL.64 [R1+0x2938], R18 ;  /* 0x0029381201007387 */ /* 0x001fe80000100a00 */
[----:B------:R0:W-:Y:S04]  /*3c820*/  STL.64 [R1+0x2930], R16 ;  /* 0x0029301001007387 */ /* 0x0001e80000100a00 */
[----:B0-----:R-:W3:Y:S04]  /*3c830*/  LDL.64 R16, [R1+0x80] ;  /* 0x0000800001107983 */ /* 0x001ee80000100a00 */
[----:B------:R0:W-:Y:S01]  /*3c840*/  STL.64 [R1+0x2978], R4 ;  /* 0x0029780401007387 */ /* 0x0001e20000100a00 */
[----:B--2---:R-:W-:Y:S03]  /*3c850*/  HMMA.16816.F32 R20, R8, R4, R20 ;  /* 0x000000040814723c */ /* 0x004fe60000001814 */
[----:B0-----:R-:W2:-:S15]  /*3c860*/  LDL.LU R4, [R1+0x2c0] ;  /* 0x0002c00001047983 */ /* 0x001e9e0000300800 */
[----:B------:R-:W-:Y:S01]  /*3c870*/  NOP ;  /* 0x0000000000007918 */ /* 0x000fe20000000000 */
[----:B------:R-:W-:Y:S04]  /*3c880*/  STL.64 [R1+0x2d0], R20 ;  /* 0x0002d01401007387 */ /* 0x000fe80000100a00 */
[----:B------:R-:W-:Y:S04]  /*3c890*/  STL.64 [R1+0x2d8], R22 ;  /* 0x0002d81601007387 */ /* 0x000fe80000100a00 */
[----:B------:R-:W2:Y:S04]  /*3c8a0*/  LDL.LU R5, [R1+0x2c4] ;  /* 0x0002c40001057983 */ /* 0x000ea80000300800 */
[----:B------:R-:W2:Y:S04]  /*3c8b0*/  LDL.LU R6, [R1+0x2c8] ;  /* 0x0002c80001067983 */ /* 0x000ea80000300800 */
[----:B------:R-:W2:Y:S04]  /*3c8c0*/  LDL.LU R7, [R1+0x2cc] ;  /* 0x0002cc0001077983 */ /* 0x000ea80000300800 */
[----:B------:R-:W0:Y:S04]  /*3c8d0*/  LDSM.16.MT88.4 R20, [R28+UR5+0x4080] ;  /* 0x004080051c14783b */ /* 0x000e280008004200 */
[----:B0-----:R-:W-:Y:S04]  /*3c8e0*/  STL.64 [R1+0x28a0], R22 ;  /* 0x0028a01601007387 */ /* 0x001fe80000100a00 */
[----:B------:R0:W-:Y:S04]  /*3c8f0*/  STL.64 [R1+0x2898], R20 ;  /* 0x0028981401007387 */ /* 0x0001e80000100a00 */
[----:B0-----:R-:W4:Y:S01]  /*3c900*/  LDL R20, [R1+0x40] ;  /* 0x0000400001147983 */ /* 0x001f220000100800 */
[----:B------:R-:W-:-:S03]  /*3c910*/  IMAD.MOV.U32 R21, RZ, RZ, R29 ;  /* 0x000000ffff157224 */ /* 0x000fc600078e001d */
[----:B------:R-:W3:Y:S01]  /*3c920*/  LDL.LU R29, [R1+0x29b0] ;  /* 0x0029b000011d7983 */ /* 0x000ee20000300800 */
[----:B--2---:R-:W-:Y:S03]  /*3c930*/  HMMA.16816.F32 R24, R8, R24, R4 ;  /* 0x000000180818723c */ /* 0x004fe60000001804 */
[----:B------:R-:W2:-:S15]  /*3c940*/  LDL.LU R4, [R1+0x170] ;  /* 0x0001700001047983 */ /* 0x000e9e0000300800 */
[----:B------:R-:W-:Y:S01]  /*3c950*/  NOP ;  /* 0x0000000000007918 */ /* 0x000fe20000000000 */
[----:B------:R-:W-:Y:S04]  /*3c960*/  STL.64 [R1+0x2c0], R24 ;  /* 0x0002c01801007387 */ /* 0x000fe80000100a00 */
[----:B------:R-:W-:Y:S04]  /*3c970*/  STL.64 [R1+0x2c8], R26 ;  /* 0x0002c81a01007387 */ /* 0x000fe80000100a00 */
[----:B------:R-:W2:Y:S04]  /*3c980*/  LDL.LU R5, [R1+0x174] ;  /* 0x0001740001057983 */ /* 0x000ea80000300800 */
[----:B------:R-:W2:Y:S04]  /*3c990*/  LDL.LU R6, [R1+0x178] ;  /* 0x0001780001067983 */ /* 0x000ea80000300800 */
[----:B------:R-:W2:Y:S04]  /*3c9a0*/  LDL.LU R7, [R1+0x17c] ;  /* 0x00017c0001077983 */ /* 0x000ea80000300800 */
[----:B---3--:R-:W0:Y:S04]  /*3c9b0*/  LDSM.16.MT88.4 R24, [R29+UR5+0x4000] ;  /* 0x004000051d18783b */ /* 0x008e280008004200 */
[----:B--2---:R-:W-:Y:S04]  /*3c9c0*/  STL.64 [R1+0x2990], R6 ;  /* 0x0029900601007387 */ /* 0x004fe80000100a00 */
[----:B------:R1:W-:Y:S04]  /*3c9d0*/  STL.64 [R1+0x2988], R4 ;  /* 0x0029880401007387 */ /* 0x0003e80000100a00 */
[----:B-1----:R-:W4:Y:S04]  /*3c9e0*/  LDL.LU R4, [R1+0x180] ;  /* 0x0001800001047983 */ /* 0x002f280000300800 */
[----:B------:R-:W4:Y:S04]  /*3c9f0*/  LDL.LU R5, [R1+0x184] ;  /* 0x0001840001057983 */ /* 0x000f280000300800 */
[----:B------:R-:W4:Y:S04]  /*3ca00*/  LDL.LU R6, [R1+0x188] ;  /* 0x0001880001067983 */ /* 0x000f280000300800 */
[----:B------:R-:W4:Y:S04]  /*3ca10*/  LDL.LU R7, [R1+0x18c] ;  /* 0x00018c0001077983 */ /* 0x000f280000300800 */
[----:B0-----:R-:W-:Y:S04]  /*3ca20*/  STL.64 [R1+0x2820], R26 ;  /* 0x0028201a01007387 */ /* 0x001fe80000100a00 */
[----:B------:R0:W-:Y:S04]  /*3ca30*/  STL.64 [R1+0x2818], R24 ;  /* 0x0028181801007387 */ /* 0x0001e80000100a00 */
[----:B0-----:R-:W2:Y:S01]  /*3ca40*/  LDL.64 R24, [R1+0x70] ;  /* 0x0000700001187983 */ /* 0x001ea20000100a00 */
[----:B------:R-:W-:Y:S01]  /*3ca50*/  HMMA.16816.F32 R8, R8, R16, R12 ;  /* 0x000000100808723c */ /* 0x000fe2000000180c */
[----:B------:R-:W-:-:S02]  /*3ca60*/  IMAD.MOV.U32 R23, RZ, RZ, R16 ;  /* 0x000000ffff177224 */ /* 0x000fc400078e0010 */
[----:B------:R-:W-:Y:S01]  /*3ca70*/  IMAD.MOV.U32 R22, RZ, RZ, R17 ;  /* 0x000000ffff167224 */ /* 0x000fe200078e0011 */
[----:B--2---:R0:W-:Y:S04]  /*3ca80*/  STL.64 [R1+0x2950], R24 ;  /* 0x0029501801007387 */ /* 0x0041e80000100a00 */
[----:B0-----:R-:W2:Y:S04]  /*3ca90*/  LDL R24, [R1+0x30] ;  /* 0x0000300001187983 */ /* 0x001ea80000100800 */
[----:B------:R-:W2:Y:S04]  /*3caa0*/  LDL R25, [R1+0x34] ;  /* 0x0000340001197983 */ /* 0x000ea80000100800 */
[----:B------:R-:W4:Y:S04]  /*3cab0*/  LDL.LU.64 R14, [R1+0x29a8] ;  /* 0x0029a800010e7983 */ /* 0x000f280000300a00 */
[----:B------:R-:W4:Y:S04]  /*3cac0*/  LDL.LU.64 R12, [R1+0x29a0] ;  /* 0x0029a000010c7983 */ /* 0x000f280000300a00 */
[----:B------:R-:W-:Y:S04]  /*3cad0*/  STL.64 [R1+0x210], R8 ;  /* 0x0002100801007387 */ /* 0x000fe80000100a00 */
[----:B------:R-:W-:Y:S04]  /*3cae0*/  STL.64 [R1+0x218], R10 ;  /* 0x0002180a01007387 */ /* 0x000fe80000100a00 */
[----:B------:R0:W1:Y:S04]  /*3caf0*/  LDSM.16.MT88.4 R8, [R29+UR5+0x4080] ;  /* 0x004080051d08783b */ /* 0x0000680008004200 */
[----:B------:R-:W3:Y:S04]  /*3cb00*/  LDL.LU R16, [R1+0x160] ;  /* 0x0001600001107983 */ /* 0x000ee80000300800 */
[----:B------:R-:W3:Y:S04]  /*3cb10*/  LDL.LU R17, [R1+0x164] ;  /* 0x0001640001117983 */ /* 0x000ee80000300800 */
[----:B------:R-:W3:Y:S04]  /*3cb20*/  LDL.LU R18, [R1+0x168] ;  /* 0x0001680001127983 */ /* 0x000ee80000300800 */
[----:B------:R-:W3:Y:S04]  /*3cb30*/  LDL.LU R19, [R1+0x16c] ;  /* 0x00016c0001137983 */ /* 0x000ee80000300800 */
[----:B0-----:R-:W2:Y:S04]  /*3cb40*/  LDL.LU R29, [R1+0x2998] ;  /* 0x00299800011d7983 */ /* 0x001ea80000300800 */
[----:B-1----:R-:W-:Y:S04]  /*3cb50*/  STL.64 [R1+0x27b0], R10 ;  /* 0x0027b00a01007387 */ /* 0x002fe80000100a00 */
[----:B------:R0:W-:Y:S02]  /*3cb60*/  STL.64 [R1+0x27a8], R8 ;  /* 0x0027a80801007387 */ /* 0x0001e40000100a00 */
[----:B0-----:R-:W-:Y:S01]  /*3cb70*/  MOV R8, R23 ;  /* 0x0000001700087202 */ /* 0x001fe20000000f00 */
[----:B------:R-:W-:-:S05]  /*3cb80*/  IMAD.MOV.U32 R9, RZ, RZ, R22 ;  /* 0x000000ffff097224 */ /* 0x000fca00078e0016 */
[----:B------:R0:W-:Y:S04]  /*3cb90*/  STL.64 [R1+0x2960], R8 ;  /* 0x0029600801007387 */ /* 0x0001e80000100a00 */
[----:B0-----:R-:W2:Y:S04]  /*3cba0*/  LDL.LU R8, [R1+0x150] ;  /* 0x0001500001087983 */ /* 0x001ea80000300800 */
[----:B------:R-:W2:Y:S04]  /*3cbb0*/  LDL.LU R9, [R1+0x154] ;  /* 0x0001540001097983 */ /* 0x000ea80000300800 */
[----:B------:R-:W2:Y:S04]  /*3cbc0*/  LDL.LU R10, [R1+0x158] ;  /* 0x00015800010a7983 */ /* 0x000ea80000300800 */
[----:B------:R-:W2:Y:S01]  /*3cbd0*/  LDL.LU R11, [R1+0x15c] ;  /* 0x00015c00010b7983 */ /* 0x000ea20000300800 */
[----:B----4-:R-:W-:Y:S03]  /*3cbe0*/  HMMA.16816.F32 R20, R12, R20, R4 ;  /* 0x000000140c14723c */ /* 0x010fe60000001804 */
[----:B--2---:R-:W-:Y:S04]  /*3cbf0*/  STL.64 [R1+0x2970], R10 ;  /* 0x0029700a01007387 */ /* 0x004fe80000100a00 */
[----:B------:R0:W-:Y:S04]  /*3cc00*/  STL.64 [R1+0x2968], R8 ;  /* 0x0029680801007387 */ /* 0x0001e80000100a00 */
[----:B0-----:R-:W3:Y:S04]  /*3cc10*/  LDL.64 R8, [R1+0x10] ;  /* 0x0000100001087983 */ /* 0x001ee80000100a00 */
[----:B------:R-:W2:Y:S04]  /*3cc20*/  LDL.LU.64 R6, [R1+0x2990] ;  /* 0x0029900001067983 */ /* 0x000ea80000300a00 */
[----:B------:R-:W2:Y:S04]  /*3cc30*/  LDL.LU.64 R4, [R1+0x2988] ;  /* 0x0029880001047983 */ /* 0x000ea80000300a00 */
[----:B------:R0:W-:Y:S04]  /*3cc40*/  STL.64 [R1+0x180], R20 ;  /* 0x0001801401007387 */ /* 0x0001e80000100a00 */
[----:B------:R1:W-:Y:S04]  /*3cc50*/  STL.64 [R1+0x188], R22 ;  /* 0x0001881601007387 */ /* 0x0003e80000100a00 */
[----:B0-----:R-:W4:Y:S04]  /*3cc60*/  LDL.LU R20, [R1+0x2b0] ;  /* 0x0002b00001147983 */ /* 0x001f280000300800 */
[----:B------:R-:W4:Y:S04]  /*3cc70*/  LDL.LU R21, [R1+0x2b4] ;  /* 0x0002b40001157983 */ /* 0x000f280000300800 */
[----:B-1----:R-:W2:Y:S01]  /*3cc80*/  LDL.LU R22, [R1+0x2b8] ;  /* 0x0002b80001167983 */ /* 0x002ea20000300800 */
[----:B------:R-:W-:-:S03]  /*3cc90*/  IMAD.MOV.U32 R23, RZ, RZ, R29 ;  /* 0x000000ffff177224 */ /* 0x000fc600078e001d */
[----:B------:R-:W3:Y:S04]  /*3cca0*/  LDL.LU R29, [R1+0x2980] ;  /* 0x00298000011d7983 */ /* 0x000ee80000300800 */
[----:B--2---:R-:W-:Y:S04]  /*3ccb0*/  STL.64 [R1+0x28c0], R22 ;  /* 0x0028c01601007387 */ /* 0x004fe80000100a00 */
[----:B----4-:R0:W-:Y:S04]  /*3ccc0*/  STL.64 [R1+0x28b8], R20 ;  /* 0x0028b81401007387 */ /* 0x0101e80000100a00 */
[----:B0-----:R-:W2:Y:S01]  /*3ccd0*/  LDL.64 R20, [R1+0x20] ;  /* 0x0000200001147983 */ /* 0x001ea20000100a00 */
[C---:B------:R-:W-:Y:S08]  /*3cce0*/  HMMA.16816.F32 R24, R12.reuse, R24, R4 ;  /* 0x000000180c18723c */ /* 0x040ff00000001804 */
[----:B---3--:R-:W-:Y:S11]  /*3ccf0*/  HMMA.16816.F32 R16, R12, R8, R16 ;  /* 0x000000080c10723c */ /* 0x008ff60000001810 */
[----:B------:R-:W-:-:S02]  /*3cd00*/  IMAD.MOV.U32 R6, RZ, RZ, R26 ;  /* 0x000000ffff067224 */ /* 0x000fc400078e001a */
[----:B------:R-:W-:Y:S01]  /*3cd10*/  IMAD.MOV.U32 R7, RZ, RZ, R27 ;  /* 0x000000ffff077224 */ /* 0x000fe200078e001b */
[----:B--2---:R0:W-:Y:S04]  /*3cd20*/  STL.64 [R1+0x2958], R20 ;  /* 0x0029581401007387 */ /* 0x0041e80000100a00 */
[----:B0-----:R-:W2:Y:S04]  /*3cd30*/  LDL.64 R20, [R1] ;  /* 0x0000000001147983 */ /* 0x001ea80000100a00 */
[----:B------:R-:W3:Y:S04]  /*3cd40*/  LDL.LU.64 R4, [R1+0x2978] ;  /* 0x0029780001047983 */ /* 0x000ee80000300a00 */
[----:B------:R0:W-:Y:S04]  /*3cd50*/  STL.64 [R1+0x170], R24 ;  /* 0x0001701801007387 */ /* 0x0001e80000100a00 */
[----:B0-----:R-:W3:Y:S04]  /*3cd60*/  LDL.LU R24, [R1+0x130] ;  /* 0x0001300001187983 */ /* 0x001ee80000300800 */
[----:B------:R-:W3:Y:S04]  /*3cd70*/  LDL.LU R25, [R1+0x134] ;  /* 0x0001340001197983 */ /* 0x000ee80000300800 */
[----:B------:R-:W3:Y:S04]  /*3cd80*/  LDL.LU R26, [R1+0x138] ;  /* 0x00013800011a7983 */ /* 0x000ee80000300800 */
[----:B------:R-:W3:Y:S04]  /*3cd90*/  LDL.LU R27, [R1+0x13c] ;  /* 0x00013c00011b7983 */ /* 0x000ee80000300800 */
[----:B------:R0:W-:Y:S04]  /*3cda0*/  STL.64 [R1+0x160], R16 ;  /* 0x0001601001007387 */ /* 0x0001e80000100a00 */
[----:B------:R-:W-:Y:S04]  /*3cdb0*/  STL.64 [R1+0x168], R18 ;  /* 0x0001681201007387 */ /* 0x000fe80000100a00 */
[----:B------:R-:W2:Y:S01]  /*3cdc0*/  LDL.LU.64 R10, [R1+0x2970] ;  /* 0x00297000010a7983 */ /* 0x000ea20000300a00 */
[----:B0-----:R-:W-:-:S02]  /*3cdd0*/  IMAD.MOV.U32 R17, RZ, RZ, R8 ;  /* 0x000000ffff117224 */ /* 0x001fc400078e0008 */
[----:B------:R-:W-:Y:S02]  /*3cde0*/  IMAD.MOV.U32 R16, RZ, RZ, R9 ;  /* 0x000000ffff107224 */ /* 0x000fe400078e0009 */
        /* <DEDUP_REMOVED lines=8> */
[----:B------:R-:W4:Y:S04]  /*3ce70*/  LDL.LU.64 R20, [R1+0x2958] ;  /* 0x0029580001147983 */ /* 0x000f280000300a00 */
[----:B------:R-:W-:Y:S04]  /*3ce80*/  STL.64 [R1+0x2948], R10 ;  /* 0x0029480a01007387 */ /* 0x000fe80000100a00 */
[----:B--2---:R0:W-:Y:S04]  /*3ce90*/  STL.64 [R1+0x2940], R8 ;  /* 0x0029400801007387 */ /* 0x0041e80000100a00 */
[----:B0-----:R-:W4:Y:S04]  /*3cea0*/  LDL.LU R8, [R1+0x140] ;  /* 0x0001400001087983 */ /* 0x001f280000300800 */
[----:B------:R-:W4:Y:S04]  /*3ceb0*/  LDL.LU R9, [R1+0x144] ;  /* 0x0001440001097983 */ /* 0x000f280000300800 */
[----:B------:R-:W4:Y:S01]  /*3cec0*/  LDL.LU R10, [R1+0x148] ;  /* 0x00014800010a7983 */ /* 0x000f220000300800 */
[----:B------:R-:W-:-:S07]  /*3ced0*/  IMAD.MOV.U32 R11, RZ, RZ, R29 ;  /* 0x000000ffff0b7224 */ /* 0x000fce00078e001d */
[----:B----4-:R-:W-:-:S15]  /*3cee0*/  HMMA.16816.F32 R8, R12, R20, R8 ;  /* 0x000000140c08723c */ /* 0x010fde0000001808 */
[----:B------:R-:W-:-:S04]  /*3cef0*/  NOP ;  /* 0x0000000000007918 */ /* 0x000fc80000000000 */
[----:B------:R-:W-:Y:S04]  /*3cf00*/  STL.64 [R1+0x140], R8 ;  /* 0x0001400801007387 */ /* 0x000fe80000100a00 */
[----:B------:R-:W-:Y:S04]  /*3cf10*/  STL [R1+0x148], R10 ;  /* 0x0001480a01007387 */ /* 0x000fe80000100800 */
[----:B------:R0:W-:Y:S04]  /*3cf20*/  STL.64 [R1+0x28d8], R20 ;  /* 0x0028d81401007387 */ /* 0x0001e80000100a00 */
[----:B0-----:R-:W2:Y:S04]  /*3cf30*/  LDL.LU R20, [R1+0xd0] ;  /* 0x0000d00001147983 */ /* 0x001ea80000300800 */
[----:B------:R-:W2:Y:S04]  /*3cf40*/  LDL.LU R21, [R1+0xd4] ;  /* 0x0000d40001157983 */ /* 0x000ea80000300800 */
[----:B------:R-:W4:Y:S04]  /*3cf50*/  LDL.LU R22, [R1+0xd8] ;  /* 0x0000d80001167983 */ /* 0x000f280000300800 */
[----:B------:R-:W4:Y:S01]  /*3cf60*/  LDL.LU R23, [R1+0xdc] ;  /* 0x0000dc0001177983 */ /* 0x000f220000300800 */
[----:B------:R-:W-:Y:S01]  /*3cf70*/  IMAD.MOV.U32 R29, RZ, RZ, R11 ;  /* 0x000000ffff1d7224 */ /* 0x000fe200078e000b */
[----:B---3--:R-:W-:Y:S02]  /*3cf80*/  HMMA.16816.F32 R24, R12, R4, R24 ;  /* 0x000000040c18723c */ /* 0x008fe40000001818 */
[----:B----4-:R-:W-:Y:S04]  /*3cf90*/  STL.64 [R1+0x28e8], R22 ;  /* 0x0028e81601007387 */ /* 0x010fe80000100a00 */
[----:B--2---:R0:W-:Y:S02]  /*3cfa0*/  STL.64 [R1+0x28e0], R20 ;  /* 0x0028e01401007387 */ /* 0x0041e40000100a00 */
[----:B0-----:R-:W-:-:S02]  /*3cfb0*/  IMAD.MOV.U32 R21, RZ, RZ, R16 ;  /* 0x000000ffff157224 */ /* 0x001fc400078e0010 */
[----:B------:R-:W-:Y:S01]  /*3cfc0*/  IMAD.MOV.U32 R20, RZ, RZ, R17 ;  /* 0x000000ffff147224 */ /* 0x000fe200078e0011 */
[----:B------:R-:W2:Y:S04]  /*3cfd0*/  LDL.LU R16, [R1+0xb0] ;  /* 0x0000b00001107983 */ /* 0x000ea80000300800 */
        /* <DEDUP_REMOVED lines=8> */
[----:B0-----:R-:W4:Y:S04]  /*3d060*/  LDL.64 R20, [R1+0x30] ;  /* 0x0000300001147983 */ /* 0x001f280000100a00 */
[----:B----4-:R0:W-:Y:S04]  /*3d070*/  STL.64 [R1+0x2918], R20 ;  /* 0x0029181401007387 */ /* 0x0101e80000100a00 */
[----:B0-----:R-:W4:Y:S04]  /*3d080*/  LDL.64 R20, [R1+0x40] ;  /* 0x0000400001147983 */ /* 0x001f280000100a00 */
[----:B------:R-:W-:Y:S04]  /*3d090*/  STL [R1+0x26d0], R29 ;  /* 0x0026d01d01007387 */ /* 0x000fe80000100800 */
[----:B------:R0:W-:Y:S04]  /*3d0a0*/  STL.64 [R1+0x130], R24 ;  /* 0x0001301801007387 */ /* 0x0001e80000100a00 */
[----:B------:R-:W-:Y:S04]  /*3d0b0*/  STL.64 [R1+0x138], R26 ;  /* 0x0001381a01007387 */ /* 0x000fe80000100a00 */
[----:B0-----:R-:W3:Y:S04]  /*3d0c0*/  LDL.LU.64 R24, [R1+0x2950] ;  /* 0x0029500001187983 */ /* 0x001ee80000300a00 */
        /* <DEDUP_REMOVED lines=12> */
[C---:B---3--:R-:W-:Y:S03]  /*3d190*/  HMMA.16816.F32 R8, R12.reuse, R24, R8 ;  /* 0x000000180c08723c */ /* 0x048fe60000001808 */
[----:B--2---:R-:W-:Y:S04]  /*3d1a0*/  STL.64 [R1+0x2910], R6 ;  /* 0x0029100601007387 */ /* 0x004fe80000100a00 */
        /* <DEDUP_REMOVED lines=11> */
[----:B------:R-:W-:Y:S04]  /*3d260*/  STL.64 [R1+0x120], R8 ;  /* 0x0001200801007387 */ /* 0x000fe80000100a00 */
[----:B------:R0:W-:Y:S04]  /*3d270*/  STL.64 [R1+0x128], R10 ;  /* 0x0001280a01007387 */ /* 0x0001e80000100a00 */
[----:B0-----:R-:W3:Y:S04]  /*3d280*/  LDL.LU.64 R10, [R1+0x2948] ;  /* 0x00294800010a7983 */ /* 0x001ee80000300a00 */
[----:B------:R-:W2:Y:S02]  /*3d290*/  LDL.LU.64 R8, [R1+0x2940] ;  /* 0x0029400001087983 */ /* 0x000ea40000300a00 */
[----:B--2---:R-:W-:Y:S02]  /*3d2a0*/  HMMA.16816.F32 R12, R12, R8, R16 ;  /* 0x000000080c0c723c */ /* 0x004fe40000001810 */
[----:B------:R-:W2:Y:S04]  /*3d2b0*/  LDL.LU.64 R18, [R1+0x2938] ;  /* 0x0029380001127983 */ /* 0x000ea80000300a00 */
[----:B------:R-:W2:-:S13]  /*3d2c0*/  LDL.LU.64 R16, [R1+0x2930] ;  /* 0x0029300001107983 */ /* 0x000e9a0000300a00 */
[----:B------:R-:W-:Y:S04]  /*3d2d0*/  STL.64 [R1+0xb0], R12 ;  /* 0x0000b00c01007387 */ /* 0x000fe80000100a00 */
[----:B------:R4:W-:Y:S02]  /*3d2e0*/  STL.64 [R1+0xb8], R14 ;  /* 0x0000b80e01007387 */ /* 0x0009e40000100a00 */
[----:B----4-:R-:W-:Y:S02]  /*3d2f0*/  IMAD.MOV.U32 R15, RZ, RZ, R20 ;  /* 0x000000ffff0f7224 */ /* 0x010fe400078e0014 */
[----:B------:R-:W-:Y:S01]  /*3d300*/  IMAD.MOV.U32 R14, RZ, RZ, R21 ;  /* 0x000000ffff0e7224 */ /* 0x000fe200078e0015 */
[----:B--2---:R-:W-:-:S15]  /*3d310*/  HMMA.16816.F32 R4, R16, R20, R4 ;  /* 0x000000141004723c */ /* 0x004fde0000001804 */
[----:B------:R-:W-:-:S04]  /*3d320*/  NOP ;  /* 0x0000000000007918 */ /* 0x000fc80000000000 */
[----:B------:R-:W-:Y:S04]  /*3d330*/  STL.64 [R1+0x100], R4 ;  /* 0x0001000401007387 */ /* 0x000fe80000100a00 */
[----:B------:R0:W-:Y:S04]  /*3d340*/  STL.64 [R1+0x108], R6 ;  /* 0x0001080601007387 */ /* 0x0001e80000100a00 */
[----:B0-----:R-:W2:Y:S04]  /*3d350*/  LDL.LU.64 R6, [R1+0x2928] ;  /* 0x0029280001067983 */ /* 0x001ea80000300a00 */
[----:B------:R-:W2:Y:S04]  /*3d360*/  LDL.LU.64 R4, [R1+0x2920] ;  /* 0x0029200001047983 */ /* 0x000ea80000300a00 */
[----:B------:R-:W2:Y:S01]  /*3d370*/  LDL.LU.64 R20, [R1+0x2918] ;  /* 0x0029180001147983 */ /* 0x000ea20000300a00 */
[----:B---3--:R-:W-:-:S02]  /*3d380*/  IMAD.MOV.U32 R12, RZ, RZ, R11 ;  /* 0x000000ffff0c7224 */ /* 0x008fc400078e000b */
[----:B------:R-:W-:Y:S01]  /*3d390*/  IMAD.MOV.U32 R13, RZ, RZ, R10 ;  /* 0x000000ffff0d7224 */ /* 0x000fe200078e000a */
        /* <DEDUP_REMOVED lines=14> */
[----:B0-----:R-:W3:Y:S04]  /*3d480*/  LDL.LU.64 R22, [R1+0x28e8] ;  /* 0x0028e80001167983 */ /* 0x001ee80000300a00 */
[----:B------:R-:W3:Y:S04]  /*3d490*/  LDL.LU.64 R20, [R1+0x28e0] ;  /* 0x0028e00001147983 */ /* 0x000ee80000300a00 */
[----:B------:R-:W4:Y:S01]  /*3d4a0*/  LDL R29, [R1+0x17f4] ;  /* 0x0017f400011d7983 */ /* 0x000f220000100800 */
[----:B---3--:R-:W-:-:S15]  /*3d4b0*/  HMMA.16816.F32 R20, R16, R12, R20 ;  /* 0x0000000c1014723c */ /* 0x008fde0000001814 */
[----:B------:R-:W-:-:S04]  /*3d4c0*/  NOP ;  /* 0x0000000000007918 */ /* 0x000fc80000000000 */
[----:B------:R0:W-:Y:S04]  /*3d4d0*/  STL.64 [R1+0xd0], R20 ;  /* 0x0000d01401007387 */ /* 0x0001e80000100a00 */
[----:B------:R-:W-:Y:S04]  /*3d4e0*/  STL.64 [R1+0xd8], R22 ;  /* 0x0000d81601007387 */ /* 0x000fe80000100a00 */
[----:B0-----:R-:W2:Y:S04]  /*3d4f0*/  LDL.LU.64 R20, [R1+0x28d8] ;  /* 0x0028d80001147983 */ /* 0x001ea80000300a00 */
[----:B------:R0:W-:Y:S04]  /*3d500*/  STL.64 [R1+0x2850], R12 ;  /* 0x0028500c01007387 */ /* 0x0001e80000100a00 */
[----:B0-----:R-:W3:Y:S01]  /*3d510*/  LDL.64 R12, [R1+0x10] ;  /* 0x00001000010c7983 */ /* 0x001ee20000100a00 */
[----:B--2---:R-:W-:Y:S03]  /*3d520*/  HMMA.16816.F32 R4, R16, R20, R4 ;  /* 0x000000141004723c */ /* 0x004fe60000001804 */
[----:B---3--:R0:W-:Y:S02]  /*3d530*/  STL.64 [R1+0x2868], R12 ;  /* 0x0028680c01007387 */ /* 0x0081e40000100a00 */
[----:B0-----:R-:W-:Y:S01]  /*3d540*/  IMAD.MOV.U32 R12, RZ, RZ, R11 ;  /* 0x000000ffff0c7224 */ /* 0x001fe200078e000b */
[----:B------:R-:W-:-:S05]  /*3d550*/  MOV R13, R10 ;  /* 0x0000000a000d7202 */ /* 0x000fca0000000f00 */
[----:B------:R-:W-:Y:S08]  /*3d560*/  STL.64 [R1+0x2880], R12 ;  /* 0x0028800c01007387 */ /* 0x000ff00000100a00 */
[----:B------:R-:W-:Y:S04]  /*3d570*/  STL.64 [R1+0x200], R4 ;  /* 0x0002000401007387 */ /* 0x000fe80000100a00 */
[----:B------:R0:W-:Y:S01]  /*3d580*/  STL.64 [R1+0x208], R6 ;  /* 0x0002080601007387 */ /* 0x0001e20000100a00 */
[----:B------:R-:W-:-:S02]  /*3d590*/  IMAD.MOV.U32 R11, RZ, RZ, R20 ;  /* 0x000000ffff0b7224 */ /* 0x000fc400078e0014 */
[----:B------:R-:W-:Y:S01]  /*3d5a0*/  IMAD.MOV.U32 R10, RZ, RZ, R21 ;  /* 0x000000ffff0a7224 */ /* 0x000fe200078e0015 */
[----:B0-----:R-:W2:Y:S04]  /*3d5b0*/  LDL.LU.64 R6, [R1+0x28d0] ;  /* 0x0028d00001067983 */ /* 0x001ea80000300a00 */
[----:B------:R-:W3:Y:S04]  /*3d5c0*/  LDL.LU.64 R4, [R1+0x28c8] ;  /* 0x0028c80001047983 */ /* 0x000ee80000300a00 */
[----:B------:R-:W3:Y:S04]  /*3d5d0*/  LDL.LU.64 R22, [R1+0x28c0] ;  /* 0x0028c00001167983 */ /* 0x000ee80000300a00 */
[----:B------:R-:W3:Y:S04]  /*3d5e0*/  LDL.LU.64 R20, [R1+0x28b8] ;  /* 0x0028b80001147983 */ /* 0x000ee80000300a00 */
[----:B------:R-:W-:Y:S04]  /*3d5f0*/  STL.64 [R1+0x28b0], R10 ;  /* 0x0028b00a01007387 */ /* 0x000fe80000100a00 */
[----:B------:R3:W-:Y:S02]  /*3d600*/  STL.64 [R1+0x28a8], R8 ;  /* 0x0028a80801007387 */ /* 0x0007e40000100a00 */
        /* <DEDUP_REMOVED lines=8> */
[----:B--2---:R-:W-:Y:S04]  /*3d690*/  STL.64 [R1+0x2838], R6 ;  /* 0x0028380601007387 */ /* 0x004fe80000100a00 */
        /* <DEDUP_REMOVED lines=37> */
[----:B------:R-:W2:Y:S04]  /*3d8f0*/  LDL.LU.64 R8, [R1+0x28a8] ;  /* 0x0028a80001087983 */ /* 0x000ea80000300a00 */
[----:B------:R0:W-:Y:S04]  /*3d900*/  STL.64 [R1+0x2828], R24 ;  /* 0x0028281801007387 */ /* 0x0001e80000100a00 */
[----:B0-----:R-:W3:Y:S04]  /*3d910*/  LDL.LU R24, [R1+0x500] ;  /* 0x0005000001187983 */ /* 0x001ee80000300800 */
[----:B------:R-:W3:Y:S04]  /*3d920*/  LDL.LU R25, [R1+0x504] ;  /* 0x0005040001197983 */ /* 0x000ee80000300800 */
[----:B------:R-:W3:Y:S04]  /*3d930*/  LDL.LU R26, [R1+0x508] ;  /* 0x00050800011a7983 */ /* 0x000ee80000300800 */
[----:B------:R-:W3:Y:S01]  /*3d940*/  LDL.LU R27, [R1+0x50c] ;  /* 0x00050c00011b7983 */ /* 0x000ee20000300800 */
[----:B--2---:R-:W-:Y:S03]  /*3d950*/  HMMA.16816.F32 R16, R16, R8, R20 ;  /* 0x000000081010723c */ /* 0x004fe60000001814 */
[----:B------:R-:W2:Y:S04]  /*3d960*/  LDL.LU.64 R22, [R1+0x28a0] ;  /* 0x0028a00001167983 */ /* 0x000ea80000300a00 */
[----:B------:R-:W2:Y:S01]  /*3d970*/  LDL.LU.64 R20, [R1+0x2898] ;  /* 0x0028980001147983 */ /* 0x000ea20000300a00 */
[----:B------:R-:W-:-:S02]  /*3d980*/  IMAD.MOV.U32 R12, RZ, RZ, R15 ;  /* 0x000000ffff0c7224 */ /* 0x000fc400078e000f */
[----:B------:R-:W-:-:S09]  /*3d990*/  IMAD.MOV.U32 R13, RZ, RZ, R14 ;  /* 0x000000ffff0d7224 */ /* 0x000fd200078e000e */
[----:B------:R-:W-:Y:S04]  /*3d9a0*/  STL.64 [R1+0x3d0], R16 ;  /* 0x0003d01001007387 */ /* 0x000fe80000100a00 */
[----:B------:R-:W-:Y:S01]  /*3d9b0*/  STL.64 [R1+0x3d8], R18 ;  /* 0x0003d81201007387 */ /* 0x000fe20000100a00 */
        /* <DEDUP_REMOVED lines=26> */
[----:B------:R-:W2:Y:S01]  /*3db60*/  LDL.LU.64 R4, [R1+0x2840] ;  /* 0x0028400001047983 */ /* 0x000ea20000300a00 */
[----:B---3--:R-:W-:-:S02]  /*3db70*/  IMAD.MOV.U32 R16, RZ, RZ, R11 ;  /* 0x000000ffff107224 */ /* 0x008fc400078e000b */
[----:B------:R-:W-:Y:S01]  /*3db80*/  IMAD.MOV.U32 R17, RZ, RZ, R10 ;  /* 0x000000ffff117224 */ /* 0x000fe200078e000a */
[----:B------:R0:W-:Y:S04]  /*3db90*/  STL.64 [R1+0x27f8], R12 ;  /* 0x0027f80c01007387 */ /* 0x0001e80000100a00 */
[----:B0-----:R-:W3:Y:S04]  /*3dba0*/  LDL.LU R12, [R1+0x360] ;  /* 0x00036000010c7983 */ /* 0x001ee80000300800 */
[----:B------:R-:W3:Y:S04]  /*3dbb0*/  LDL.LU R13, [R1+0x364] ;  /* 0x00036400010d7983 */ /* 0x000ee80000300800 */
[----:B------:R-:W3:Y:S04]  /*3dbc0*/  LDL.LU R14, [R1+0x368] ;  /* 0x00036800010e7983 */ /* 0x000ee80000300800 */
[----:B------:R-:W3:Y:S01]  /*3dbd0*/  LDL.LU R15, [R1+0x36c] ;  /* 0x00036c00010f7983 */ /* 0x000ee20000300800 */
[----:B--2---:R-:W-:-:S15]  /*3dbe0*/  HMMA.16816.F32 R4, R20, R16, R4 ;  /* 0x000000101404723c */ /* 0x004fde0000001804 */
[----:B------:R-:W-:-:S04]  /*3dbf0*/  NOP ;  /* 0x0000000000007918 */ /* 0x000fc80000000000 */
[----:B------:R-:W-:Y:S04]  /*3dc00*/  STL.64 [R1+0x410], R4 ;  /* 0x0004100401007387 */ /* 0x000fe80000100a00 */
[----:B------:R0:W-:Y:S04]  /*3dc10*/  STL.64 [R1+0x418], R6 ;  /* 0x0004180601007387 */ /* 0x0001e80000100a00 */
[----:B0-----:R-:W2:Y:S04]  /*3dc20*/  LDL.LU.64 R6, [R1+0x2838] ;  /* 0x0028380001067983 */ /* 0x001ea80000300a00 */
[----:B------:R-:W2:Y:S04]  /*3dc30*/  LDL.LU.64 R4, [R1+0x2830] ;  /* 0x0028300001047983 */ /* 0x000ea80000300a00 */
[----:B------:R-:W-:Y:S01]  /*3dc40*/  STL.64 [R1+0x27f0], R16 ;  /* 0x0027f01001007387 */ /* 0x000fe20000100a00 */
[----:B--2---:R-:W-:-:S15]  /*3dc50*/  HMMA.16816.F32 R24, R20, R4, R24 ;  /* 0x000000041418723c */ /* 0x004fde0000001818 */
[----:B------:R-:W-:-:S04]  /*3dc60*/  NOP ;  /* 0x0000000000007918 */ /* 0x000fc80000000000 */
[----:B------:R0:W-:Y:S04]  /*3dc70*/  STL.64 [R1+0x400], R24 ;  /* 0x0004001801007387 */ /* 0x0001e80000100a00 */
[----:B------:R-:W-:Y:S04]  /*3dc80*/  STL.64 [R1+0x408], R26 ;  /* 0x0004081a01007387 */ /* 0x000fe80000100a00 */
[----:B0-----:R-:W2:Y:S04]  /*3dc90*/  LDL.LU.64 R24, [R1+0x2828] ;  /* 0x0028280001187983 */ /* 0x001ea80000300a00 */
[----:B------:R-:W-:Y:S04]  /*3dca0*/  STL.64 [R1+0x27e8], R6 ;  /* 0x0027e80601007387 */ /* 0x000fe80000100a00 */
[----:B------:R0:W-:Y:S04]  /*3dcb0*/  STL.64 [R1+0x27e0], R4 ;  /* 0x0027e00401007387 */ /* 0x0001e80000100a00 */
[----:B0-----:R-:W2:Y:S04]  /*3dcc0*/  LDL.LU R4, [R1+0x3f0] ;  /* 0x0003f00001047983 */ /* 0x001ea80000300800 */
[----:B------:R-:W2:Y:S04]  /*3dcd0*/  LDL.LU R5, [R1+0x3f4] ;  /* 0x0003f40001057983 */ /* 0x000ea80000300800 */
[----:B------:R-:W2:Y:S04]  /*3dce0*/  LDL.LU R6, [R1+0x3f8] ;  /* 0x0003f80001067983 */ /* 0x000ea80000300800 */
[----:B------:R-:W2:Y:S01]  /*3dcf0*/  LDL.LU R7, [R1+0x3fc] ;  /* 0x0003fc0001077983 */ /* 0x000ea20000300800 */
[C---:B---3--:R-:W-:Y:S08]  /*3dd00*/  HMMA.16816.F32 R12, R20.reuse, R8, R12 ;  /* 0x00000008140c723c */ /* 0x048ff0000000180c */
[----:B--2---:R-:W-:Y:S01]  /*3dd10*/  HMMA.16816.F32 R4, R20, R24, R4 ;  /* 0x000000181404723c */ /* 0x004fe20000001804 */
[----:B------:R-:W-:-:S02]  /*3dd20*/  IMAD.MOV.U32 R11, RZ, RZ, R24 ;  /* 0x000000ffff0b7224 */ /* 0x000fc400078e0018 */
[----:B------:R-:W-:-:S15]  /*3dd30*/  IMAD.MOV.U32 R10, RZ, RZ, R25 ;  /* 0x000000ffff0a7224 */ /* 0x000fde00078e0019 */
[----:B------:R-:W-:Y:S01]  /*3dd40*/  NOP ;  /* 0x0000000000007918 */ /* 0x000fe20000000000 */
[----:B------:R0:W-:Y:S04]  /*3dd50*/  STL.64 [R1+0x3f0], R4 ;  /* 0x0003f00401007387 */ /* 0x0001e80000100a00 */
[----:B------:R1:W-:Y:S04]  /*3dd60*/  STL.64 [R1+0x3f8], R6 ;  /* 0x0003f80601007387 */ /* 0x0003e80000100a00 */
[----:B------:R-:W2:Y:S04]  /*3dd70*/  LDL.LU.64 R26, [R1+0x2820] ;  /* 0x00282000011a7983 */ /* 0x000ea80000300a00 */
[----:B------:R-:W2:Y:S04]  /*3dd80*/  LDL.LU.64 R24, [R1+0x2818] ;  /* 0x0028180001187983 */ /* 0x000ea80000300a00 */
[----:B0-----:R-:W2:Y:S04]  /*3dd90*/  LDL.LU R4, [R1+0x4f0] ;  /* 0x0004f00001047983 */ /* 0x001ea80000300800 */
[----:B------:R0:W-:Y:S04]  /*3dda0*/  STL.64 [R1+0x350], R12 ;  /* 0x0003500c01007387 */ /* 0x0001e80000100a00 */
[----:B------:R3:W-:Y:S04]  /*3ddb0*/  STL.64 [R1+0x358], R14 ;  /* 0x0003580e01007387 */ /* 0x0007e80000100a00 */
[----:B------:R-:W2:Y:S04]  /*3ddc0*/  LDL.LU R5, [R1+0x4f4] ;  /* 0x0004f40001057983 */ /* 0x000ea80000300800 */
[----:B-1----:R-:W2:Y:S04]  /*3ddd0*/  LDL.LU R6, [R1+0x4f8] ;  /* 0x0004f80001067983 */ /* 0x002ea80000300800 */
[----:B------:R-:W2:Y:S04]  /*3dde0*/  LDL.LU R7, [R1+0x4fc] ;  /* 0x0004fc0001077983 */ /* 0x000ea80000300800 */
[----:B------:R-:W2:Y:S04]  /*3ddf0*/  LDL.64 R16, [R1+0x40] ;  /* 0x0000400001107983 */ /* 0x000ea80000100a00 */
[----:B0-----:R-:W2:Y:S04]  /*3de00*/  LDL.LU R12, [R1+0x4d0] ;  /* 0x0004d000010c7983 */ /* 0x001ea80000300800 */
[----:B------:R-:W2:Y:S04]  /*3de10*/  LDL.LU R13, [R1+0x4d4] ;  /* 0x0004d400010d7983 */ /* 0x000ea80000300800 */
[----:B---3--:R-:W3:Y:S04]  /*3de20*/  LDL.LU R14, [R1+0x4d8] ;  /* 0x0004d800010e7983 */ /* 0x008ee80000300800 */
[----:B------:R-:W3:Y:S04]  /*3de30*/  LDL.LU R15, [R1+0x4dc] ;  /* 0x0004dc00010f7983 */ /* 0x000ee80000300800 */
[----:B---3--:R-:W-:Y:S04]  /*3de40*/  STL.64 [R1+0x2808], R14 ;  /* 0x0028080e01007387 */ /* 0x008fe80000100a00 */
[----:B--2---:R0:W-:Y:S04]  /*3de50*/  STL.64 [R1+0x2800], R12 ;  /* 0x0028000c01007387 */ /* 0x0041e80000100a00 */
[----:B0-----:R-:W2:Y:S04]  /*3de60*/  LDL.64 R12, [R1+0x30] ;  /* 0x00003000010c7983 */ /* 0x001ea80000100a00 */
[----:B------:R0:W-:Y:S04]  /*3de70*/  STL.64 [R1+0x27c0], R8 ;  /* 0x0027c00801007387 */ /* 0x0001e80000100a00 */
[----:B------:R1:W-:Y:S04]  /*3de80*/  STL.64 [R1+0x2810], R10 ;  /* 0x0028100a01007387 */ /* 0x0003e80000100a00 */
[----:B0-----:R-:W2:Y:S04]  /*3de90*/  LDL.LU R8, [R1+0x4e0] ;  /* 0x0004e00001087983 */ /* 0x001ea80000300800 */
[----:B------:R-:W2:Y:S04]  /*3dea0*/  LDL.LU R9, [R1+0x4e4] ;  /* 0x0004e40001097983 */ /* 0x000ea80000300800 */
[----:B-1----:R-:W2:Y:S04]  /*3deb0*/  LDL.LU R10, [R1+0x4e8] ;  /* 0x0004e800010a7983 */ /* 0x002ea80000300800 */
[----:B------:R-:W2:Y:S04]  /*3dec0*/  LDL.LU R11, [R1+0x4ec] ;  /* 0x0004ec00010b7983 */ /* 0x000ea80000300800 */
[----:B------:R-:W3:Y:S04]  /*3ded0*/  LDL.LU R20, [R1+0x240] ;  /* 0x0002400001147983 */ /* 0x000ee80000300800 */
[----:B------:R-:W3:Y:S04]  /*3dee0*/  LDL.LU R21, [R1+0x244] ;  /* 0x0002440001157983 */ /* 0x000ee80000300800 */
[----:B------:R-:W2:Y:S04]  /*3def0*/  LDL.LU R22, [R1+0x248] ;  /* 0x0002480001167983 */ /* 0x000ea80000300800 */
[----:B------:R-:W2:Y:S04]  /*3df00*/  LDL.LU R23, [R1+0x24c] ;  /* 0x00024c0001177983 */ /* 0x000ea80000300800 */
[----:B--2---:R-:W-:Y:S04]  /*3df10*/  STL.64 [R1+0x2748], R22 ;  /* 0x0027481601007387 */ /* 0x004fe80000100a00 */
[----:B---3--:R0:W-:Y:S04]  /*3df20*/  STL.64 [R1+0x2740], R20 ;  /* 0x0027401401007387 */ /* 0x0081e80000100a00 */
[----:B0-----:R-:W2:Y:S04]  /*3df30*/  LDL.LU R20, [R1+0x250] ;  /* 0x0002500001147983 */ /* 0x001ea80000300800 */
[----:B------:R-:W2:Y:S04]  /*3df40*/  LDL.LU R21, [R1+0x254] ;  /* 0x0002540001157983 */ /* 0x000ea80000300800 */
[----:B------:R-:W3:Y:S04]  /*3df50*/  LDL.LU R22, [R1+0x258] ;  /* 0x0002580001167983 */ /* 0x000ee80000300800 */
[----:B------:R-:W3:Y:S01]  /*3df60*/  LDL.LU R23, [R1+0x25c] ;  /* 0x00025c0001177983 */ /* 0x000ee20000300800 */
[C---:B------:R-:W-:Y:S08]  /*3df70*/  HMMA.16816.F32 R4, R24.reuse, R16, R4 ;  /* 0x000000101804723c */ /* 0x040ff00000001804 */
[----:B------:R-:W-:Y:S01]  /*3df80*/  HMMA.16816.F32 R8, R24, R12, R8 ;  /* 0x0000000c1808723c */ /* 0x000fe20000001808 */
[----:B---3--:R-:W-:Y:S04]  /*3df90*/  STL.64 [R1+0x2758], R22 ;  /* 0x0027581601007387 */ /* 0x008fe80000100a00 */
[----:B--2---:R0:W-:Y:S04]  /*3dfa0*/  STL.64 [R1+0x2750], R20 ;  /* 0x0027501401007387 */ /* 0x0041e80000100a00 */
[----:B0-----:R-:W2:Y:S04]  /*3dfb0*/  LDL.LU R20, [R1+0x260] ;  /* 0x0002600001147983 */ /* 0x001ea80000300800 */
[----:B------:R-:W2:Y:S04]  /*3dfc0*/  LDL.LU R21, [R1+0x264] ;  /* 0x0002640001157983 */ /* 0x000ea80000300800 */
[----:B------:R-:W3:Y:S04]  /*3dfd0*/  LDL.LU R22, [R1+0x268] ;  /* 0x0002680001167983 */ /* 0x000ee80000300800 */
[----:B------:R-:W3:Y:S04]  /*3dfe0*/  LDL.LU R23, [R1+0x26c] ;  /* 0x00026c0001177983 */ /* 0x000ee80000300800 */
[----:B---3--:R-:W-:Y:S04]  /*3dff0*/  STL.64 [R1+0x2768], R22 ;  /* 0x0027681601007387 */ /* 0x008fe80000100a00 */
[----:B--2---:R-:W-:Y:S04]  /*3e000*/  STL.64 [R1+0x2760], R20 ;  /* 0x0027601401007387 */ /* 0x004fe80000100a00 */
[----:B------:R0:W-:Y:S04]  /*3e010*/  STL.64 [R1+0x3c0], R4 ;  /* 0x0003c00401007387 */ /* 0x0001e80000100a00 */
[----:B------:R1:W-:Y:S01]  /*3e020*/  STL.64 [R1+0x3c8], R6 ;  /* 0x0003c80601007387 */ /* 0x0003e20000100a00 */
[----:B0-----:R-:W-:-:S02]  /*3e030*/  IMAD.MOV.U32 R5, RZ, RZ, R16 ;  /* 0x000000ffff057224 */ /* 0x001fc400078e0010 */
[----:B------:R-:W-:Y:S01]  /*3e040*/  IMAD.MOV.U32 R4, RZ, RZ, R17 ;  /* 0x000000ffff047224 */ /* 0x000fe200078e0011 */
[----:B------:R-:W2:Y:S01]  /*3e050*/  LDL.LU R16, [R1+0x4c0] ;  /* 0x0004c00001107983 */ /* 0x000ea20000300800 */
[----:B------:R-:W-:-:S03]  /*3e060*/  IMAD.MOV.U32 R21, RZ, RZ, R18 ;  /* 0x000000ffff157224 */ /* 0x000fc600078e0012 */
[----:B------:R-:W2:Y:S01]  /*3e070*/  LDL.LU R17, [R1+0x4c4] ;  /* 0x0004c40001117983 */ /* 0x000ea20000300800 */
[----:B------:R-:W-:-:S03]  /*3e080*/  IMAD.MOV.U32 R20, RZ, RZ, R19 ;  /* 0x000000ffff147224 */ /* 0x000fc600078e0013 */
[----:B------:R-:W2:Y:S04]  /*3e090*/  LDL.LU R18, [R1+0x4c8] ;  /* 0x0004c80001127983 */ /* 0x000ea80000300800 */
[----:B------:R-:W2:Y:S04]  /*3e0a0*/  LDL.LU R19, [R1+0x4cc] ;  /* 0x0004cc0001137983 */ /* 0x000ea80000300800 */
[----:B------:R-:W-:Y:S04]  /*3e0b0*/  STL.64 [R1+0x3b0], R8 ;  /* 0x0003b00801007387 */ /* 0x000fe80000100a00 */
[----:B------:R0:W-:Y:S01]  /*3e0c0*/  STL.64 [R1+0x3b8], R10 ;  /* 0x0003b80a01007387 */ /* 0x0001e20000100a00 */
[----:B-1----:R-:W-:-:S02]  /*3e0d0*/  IMAD.MOV.U32 R7, RZ, RZ, R12 ;  /* 0x000000ffff077224 */ /* 0x002fc400078e000c */
[----:B------:R-:W-:Y:S01]  /*3e0e0*/  IMAD.MOV.U32 R6, RZ, RZ, R13 ;  /* 0x000000ffff067224 */ /* 0x000fe200078e000d */
[----:B0-----:R-:W3:Y:S04]  /*3e0f0*/  LDL.LU.64 R10, [R1+0x2810] ;  /* 0x00281000010a7983 */ /* 0x001ee80000300a00 */
[----:B------:R-:W2:Y:S04]  /*3e100*/  LDL.LU.64 R14, [R1+0x2808] ;  /* 0x00280800010e7983 */ /* 0x000ea80000300a00 */
[----:B------:R-:W2:Y:S02]  /*3e110*/  LDL.LU.64 R12, [R1+0x2800] ;  /* 0x00280000010c7983 */ /* 0x000ea40000300a00 */
[----:B--2---:R-:W-:Y:S01]  /*3e120*/  HMMA.16816.F32 R12, R24, R20, R12 ;  /* 0x00000014180c723c */ /* 0x004fe2000000180c */
[----:B---3--:R-:W-:-:S02]  /*3e130*/  IMAD.MOV.U32 R8, RZ, RZ, R11 ;  /* 0x000000ffff087224 */ /* 0x008fc400078e000b */
[----:B------:R-:W-:-:S15]  /*3e140*/  IMAD.MOV.U32 R9, RZ, RZ, R10 ;  /* 0x000000ffff097224 */ /* 0x000fde00078e000a */
[----:B------:R-:W-:Y:S01]  /*3e150*/  NOP ;  /* 0x0000000000007918 */ /* 0x000fe20000000000 */
[----:B------:R0:W-:Y:S04]  /*3e160*/  STL.64 [R1+0x3a0], R12 ;  /* 0x0003a00c01007387 */ /* 0x0001e80000100a00 */
[----:B------:R-:W-:Y:S04]  /*3e170*/  STL.64 [R1+0x3a8], R14 ;  /* 0x0003a80e01007387 */ /* 0x000fe80000100a00 */
[----:B0-----:R-:W2:Y:S04]  /*3e180*/  LDL.LU.64 R12, [R1+0x27f8] ;  /* 0x0027f800010c7983 */ /* 0x001ea80000300a00 */
[----:B------:R-:W-:Y:S04]  /*3e190*/  STL.64 [R1+0x27d8], R8 ;  /* 0x0027d80801007387 */ /* 0x000fe80000100a00 */
[----:B------:R0:W-:Y:S02]  /*3e1a0*/  STL.64 [R1+0x2778], R20 ;  /* 0x0027781401007387 */ /* 0x0001e40000100a00 */
[----:B0-----:R-:W-:Y:S01]  /*3e1b0*/  IMAD.MOV.U32 R20, RZ, RZ, R7 ;  /* 0x000000ffff147224 */ /* 0x001fe200078e0007 */
[----:B------:R-:W-:-:S05]  /*3e1c0*/  MOV R21, R6 ;  /* 0x0000000600157202 */ /* 0x000fca0000000f00 */
[----:B------:R0:W-:Y:S02]  /*3e1d0*/  STL.64 [R1+0x2790], R20 ;  /* 0x0027901401007387 */ /* 0x0001e40000100a00 */
[----:B0-----:R-:W-:Y:S02]  /*3e1e0*/  IMAD.MOV.U32 R21, RZ, RZ, R4 ;  /* 0x000000ffff157224 */ /* 0x001fe400078e0004 */
[----:B------:R-:W-:Y:S01]  /*3e1f0*/  IMAD.MOV.U32 R20, RZ, RZ, R5 ;  /* 0x000000ffff147224 */ /* 0x000fe200078e0005 */
        /* <DEDUP_REMOVED lines=8> */
[----:B------:R0:W-:Y:S04]  /*3e280*/  STL.64 [R1+0x27b8], R20 ;  /* 0x0027b81401007387 */ /* 0x0001e80000100a00 */
[----:B0-----:R-:W3:Y:S04]  /*3e290*/  LDL.LU R20, [R1+0x2a0] ;  /* 0x0002a00001147983 */ /* 0x001ee80000300800 */
[----:B------:R-:W3:Y:S04]  /*3e2a0*/  LDL.LU R21, [R1+0x2a4] ;  /* 0x0002a40001157983 */ /* 0x000ee80000300800 */
[----:B------:R-:W3:Y:S04]  /*3e2b0*/  LDL.LU R22, [R1+0x2a8] ;  /* 0x0002a80001167983 */ /* 0x000ee80000300800 */
[----:B------:R-:W3:Y:S01]  /*3e2c0*/  LDL.LU R23, [R1+0x2ac] ;  /* 0x0002ac0001177983 */ /* 0x000ee20000300800 */
[C---:B--2---:R-:W-:Y:S03]  /*3e2d0*/  HMMA.16816.F32 R16, R24.reuse, R12, R16 ;  /* 0x0000000c1810723c */ /* 0x044fe60000001810 */
[----:B---3--:R-:W-:Y:S04]  /*3e2e0*/  STL.64 [R1+0x27d0], R22 ;  /* 0x0027d01601007387 */ /* 0x008fe80000100a00 */
[----:B------:R0:W-:Y:S04]  /*3e2f0*/  STL.64 [R1+0x27c8], R20 ;  /* 0x0027c81401007387 */ /* 0x0001e80000100a00 */
        /* <DEDUP_REMOVED lines=29> */
[----:B--2---:R-:W-:-:S15]  /*3e4d0*/  HMMA.16816.F32 R8, R24, R4, R8 ;  /* 0x000000041808723c */ /* 0x004fde0000001808 */
[----:B------:R-:W-:-:S04]  /*3e4e0*/  NOP ;  /* 0x0000000000007918 */ /* 0x000fc80000000000 */
[----:B------:R0:W-:Y:S04]  /*3e4f0*/  STL.64 [R1+0x370], R8 ;  /* 0x0003700801007387 */ /* 0x0001e80000100a00 */
[----:B------:R1:W-:Y:S04]  /*3e500*/  STL.64 [R1+0x378], R10 ;  /* 0x0003780a01007387 */ /* 0x0003e80000100a00 */
[----:B0-----:R-:W1:Y:S02]  /*3e510*/  LDL.LU.64 R8, [R1+0x27d8] ;  /* 0x0027d80001087983 */ /* 0x001e640000300a00 */
[----:B-1----:R-:W-:Y:S02]  /*3e520*/  HMMA.16816.F32 R8, R24, R8, R20 ;  /* 0x000000081808723c */ /* 0x002fe40000001814 */
[----:B------:R-:W2:Y:S04]  /*3e530*/  LDL.LU.64 R22, [R1+0x27d0] ;  /* 0x0027d00001167983 */ /* 0x000ea80000300a00 */
[----:B------:R-:W2:-:S13]  /*3e540*/  LDL.LU.64 R20, [R1+0x27c8] ;  /* 0x0027c80001147983 */ /* 0x000e9a0000300a00 */
[----:B------:R0:W-:Y:S04]  /*3e550*/  STL.64 [R1+0x360], R8 ;  /* 0x0003600801007387 */ /* 0x0001e80000100a00 */
[----:B------:R1:W-:Y:S04]  /*3e560*/  STL.64 [R1+0x368], R10 ;  /* 0x0003680a01007387 */ /* 0x0003e80000100a00 */
[----:B0-----:R-:W2:Y:S02]  /*3e570*/  LDL.LU.64 R8, [R1+0x27c0] ;  /* 0x0027c00001087983 */ /* 0x001ea40000300a00 */
[----:B--2---:R-:W-:Y:S02]  /*3e580*/  HMMA.16816.F32 R24, R24, R8, R20 ;  /* 0x000000081818723c */ /* 0x004fe40000001814 */
[----:B------:R-:W2:Y:S04]  /*3e590*/  LDL.LU.64 R20, [R1+0x27b8] ;  /* 0x0027b80001147983 */ /* 0x000ea80000300a00 */
[----:B-1----:R-:W2:Y:S04]  /*3e5a0*/  LDL.LU.64 R10, [R1+0x27b0] ;  /* 0x0027b000010a7983 */ /* 0x002ea80000300a00 */
[----:B------:R-:W2:Y:S09]  /*3e5b0*/  LDL.LU.64 R8, [R1+0x27a8] ;  /* 0x0027a80001087983 */ /* 0x000eb20000300a00 */
[----:B------:R0:W-:Y:S04]  /*3e5c0*/  STL.64 [R1+0x2a0], R24 ;  /* 0x0002a01801007387 */ /* 0x0001e80000100a00 */
[----:B------:R-:W-:Y:S04]  /*3e5d0*/  STL.64 [R1+0x2a8], R26 ;  /* 0x0002a81a01007387 */ /* 0x000fe80000100a00 */
[----:B0-----:R-:W3:Y:S01]  /*3e5e0*/  LDL.64 R24, [R1+0x70] ;  /* 0x0000700001187983 */ /* 0x001ee20000100a00 */
        /* <DEDUP_REMOVED lines=23> */
[----:B------:R-:W-:Y:S04]  /*3e760*/  STL.64 [R1+0x268], R14 ;  /* 0x0002680e01007387 */ /* 0x000fe80000100a00 */
[----:B----4-:R-:W0:Y:S04]  /*3e770*/  LDSM.16.MT88.4 R12, [R29+UR5+0x4000] ;  /* 0x004000051d0c783b */ /* 0x010e280008004200 */
[----:B0-----:R-:W-:Y:S04]  /*3e780*/  STL.64 [R1+0x2738], R14 ;  /* 0x0027380e01007387 */ /* 0x001fe80000100a00 */
[----:B------:R0:W-:Y:S04]  /*3e790*/  STL.64 [R1+0x2730], R12 ;  /* 0x0027300c01007387 */ /* 0x0001e80000100a00 */
[----:B0-----:R-:W4:Y:S04]  /*3e7a0*/  LDL.LU R12, [R1+0x230] ;  /* 0x00023000010c7983 */ /* 0x001f280000300800 */
[----:B------:R-:W4:Y:S04]  /*3e7b0*/  LDL.LU R13, [R1+0x234] ;  /* 0x00023400010d7983 */ /* 0x000f280000300800 */
[----:B------:R-:W4:Y:S04]  /*3e7c0*/  LDL.LU R14, [R1+0x238] ;  /* 0x00023800010e7983 */ /* 0x000f280000300800 */
[----:B------:R-:W4:Y:S01]  /*3e7d0*/  LDL.LU R15, [R1+0x23c] ;  /* 0x00023c00010f7983 */ /* 0x000f220000300800 */
        /* <DEDUP_REMOVED lines=8> */
[----:B---3--:R-:W-:Y:S04]  /*3e860*/  STL.64 [R1+0x26e0], R6 ;  /* 0x0026e00601007387 */ /* 0x008fe80000100a00 */
[----:B------:R4:W-:Y:S01]  /*3e870*/  STL.64 [R1+0x26d8], R4 ;  /* 0x0026d80401007387 */ /* 0x0009e20000100a00 */
[C---:B--2---:R-:W-:Y:S03]  /*3e880*/  HMMA.16816.F32 R16, R8.reuse, R4, R20 ;  /* 0x000000040810723c */ /* 0x044fe60000001814 */
[----:B------:R-:W0:Y:S05]  /*3e890*/  LDSM.16.MT88.4 R20, [R3+UR5+0x5000] ;  /* 0x005000050314783b */ /* 0x000e2a0008004200 */
[----:B----4-:R-:W-:Y:S11]  /*3e8a0*/  HMMA.16816.F32 R4, R8, R24, R12 ;  /* 0x000000180804723c */ /* 0x010ff6000000180c */
[----:B------:R1:W-:Y:S04]  /*3e8b0*/  STL.64 [R1+0x240], R16 ;  /* 0x0002401001007387 */ /* 0x0003e80000100a00 */
[----:B------:R-:W-:Y:S04]  /*3e8c0*/  STL.64 [R1+0x248], R18 ;  /* 0x0002481201007387 */ /* 0x000fe80000100a00 */
[----:B0-----:R-:W-:Y:S04]  /*3e8d0*/  STL.64 [R1+0x2600], R22 ;  /* 0x0026001601007387 */ /* 0x001fe80000100a00 */
[----:B------:R-:W-:Y:S04]  /*3e8e0*/  STL.64 [R1+0x25f8], R20 ;  /* 0x0025f81401007387 */ /* 0x000fe80000100a00 */
[----:B------:R0:W-:Y:S04]  /*3e8f0*/  STL.64 [R1+0x230], R4 ;  /* 0x0002300401007387 */ /* 0x0001e80000100a00 */
[----:B------:R2:W-:Y:S04]  /*3e900*/  STL.64 [R1+0x238], R6 ;  /* 0x0002380601007387 */ /* 0x0005e80000100a00 */
[----:B------:R-:W3:Y:S04]  /*3e910*/  LDL.LU R12, [R1+0x110] ;  /* 0x00011000010c7983 */ /* 0x000ee80000300800 */
[----:B------:R-:W3:Y:S04]  /*3e920*/  LDL.LU R13, [R1+0x114] ;  /* 0x00011400010d7983 */ /* 0x000ee80000300800 */
[----:B------:R-:W3:Y:S04]  /*3e930*/  LDL.LU R14, [R1+0x118] ;  /* 0x00011800010e7983 */ /* 0x000ee80000300800 */
[----:B------:R-:W3:Y:S04]  /*3e940*/  LDL.LU R15, [R1+0x11c] ;  /* 0x00011c00010f7983 */ /* 0x000ee80000300800 */
[----:B-1----:R-:W3:Y:S04]  /*3e950*/  LDL.LU.64 R16, [R1+0x80] ;  /* 0x0000800001107983 */ /* 0x002ee80000300a00 */
[----:B0-----:R-:W4:Y:S04]  /*3e960*/  LDL.LU R4, [R1+0x1b0] ;  /* 0x0001b00001047983 */ /* 0x001f280000300800 */
[----:B------:R-:W4:Y:S04]  /*3e970*/  LDL.LU R5, [R1+0x1b4] ;  /* 0x0001b40001057983 */ /* 0x000f280000300800 */
[----:B--2---:R-:W2:Y:S04]  /*3e980*/  LDL.LU R6, [R1+0x1b8] ;  /* 0x0001b80001067983 */ /* 0x004ea80000300800 */
[----:B------:R-:W2:Y:S04]  /*3e990*/  LDL.LU R7, [R1+0x1bc] ;  /* 0x0001bc0001077983 */ /* 0x000ea80000300800 */
[----:B--2---:R-:W-:Y:S04]  /*3e9a0*/  STL.64 [R1+0x26f0], R6 ;  /* 0x0026f00601007387 */ /* 0x004fe80000100a00 */
[----:B----4-:R0:W-:Y:S04]  /*3e9b0*/  STL.64 [R1+0x26e8], R4 ;  /* 0x0026e80401007387 */ /* 0x0101e80000100a00 */
[----:B0-----:R-:W2:Y:S04]  /*3e9c0*/  LDL.LU.64 R4, [R1] ;  /* 0x0000000001047983 */ /* 0x001ea80000300a00 */
[----:B--2---:R0:W-:Y:S04]  /*3e9d0*/  STL.64 [R1+0x26f8], R4 ;  /* 0x0026f80401007387 */ /* 0x0041e80000100a00 */
[----:B0-----:R-:W2:Y:S04]  /*3e9e0*/  LDL.LU.64 R4, [R1+0x10] ;  /* 0x0000100001047983 */ /* 0x001ea80000300a00 */
[----:B--2---:R0:W-:Y:S04]  /*3e9f0*/  STL.64 [R1+0x2708], R4 ;  /* 0x0027080401007387 */ /* 0x0041e80000100a00 */
[----:B0-----:R-:W2:Y:S04]  /*3ea00*/  LDL.LU R4, [R1+0x1e0] ;  /* 0x0001e00001047983 */ /* 0x001ea80000300800 */
[----:B------:R-:W2:Y:S04]  /*3ea10*/  LDL.LU R5, [R1+0x1e4] ;  /* 0x0001e40001057983 */ /* 0x000ea80000300800 */
[----:B------:R-:W4:Y:S04]  /*3ea20*/  LDL.LU R6, [R1+0x1e8] ;  /* 0x0001e80001067983 */ /* 0x000f280000300800 */
[----:B------:R-:W4:Y:S04]  /*3ea30*/  LDL.LU R7, [R1+0x1ec] ;  /* 0x0001ec0001077983 */ /* 0x000f280000300800 */
[----:B----4-:R-:W-:Y:S04]  /*3ea40*/  STL.64 [R1+0x2718], R6 ;  /* 0x0027180601007387 */ /* 0x010fe80000100a00 */
[----:B--2---:R0:W-:Y:S04]  /*3ea50*/  STL.64 [R1+0x2710], R4 ;  /* 0x0027100401007387 */ /* 0x0041e80000100a00 */
[----:B0-----:R-:W2:Y:S04]  /*3ea60*/  LDL.LU.64 R4, [R1+0x40] ;  /* 0x0000400001047983 */ /* 0x001ea80000300a00 */
[----:B------:R-:W4:Y:S01]  /*3ea70*/  LDL.LU.64 R20, [R1+0x20] ;  /* 0x0000200001147983 */ /* 0x000f220000300a00 */
[----:B------:R-:W-:-:S03]  /*3ea80*/  IMAD.MOV.U32 R29, RZ, RZ, R25 ;  /* 0x000000ffff1d7224 */ /* 0x000fc600078e0019 */
[----:B------:R-:W0:Y:S04]  /*3ea90*/  LDSM.16.MT88.4 R24, [R3+UR5+0x5080] ;  /* 0x005080050318783b */ /* 0x000e280008004200 */
[----:B----4-:R1:W-:Y:S04]  /*3eaa0*/  STL.64 [R1+0x2700], R20 ;  /* 0x0027001401007387 */ /* 0x0103e80000100a00 */
[----:B-1----:R-:W4:Y:S04]  /*3eab0*/  LDL.LU R20, [R1+0x1d0] ;  /* 0x0001d00001147983 */ /* 0x002f280000300800 */
[----:B------:R-:W4:Y:S04]  /*3eac0*/  LDL.LU R21, [R1+0x1d4] ;  /* 0x0001d40001157983 */ /* 0x000f280000300800 */
[----:B------:R-:W2:Y:S04]  /*3ead0*/  LDL.LU R22, [R1+0x1d8] ;  /* 0x0001d80001167983 */ /* 0x000ea80000300800 */
[----:B------:R-:W2:Y:S01]  /*3eae0*/  LDL.LU R23, [R1+0x1dc] ;  /* 0x0001dc0001177983 */ /* 0x000ea20000300800 */
[----:B---3--:R-:W-:Y:S03]  /*3eaf0*/  HMMA.16816.F32 R8, R8, R16, R12 ;  /* 0x000000100808723c */ /* 0x008fe6000000180c */
        /* <DEDUP_REMOVED lines=8> */
[----:B0-----:R-:W3:Y:S04]  /*3eb80*/  LDL.LU.64 R24, [R1+0x30] ;  /* 0x0000300001187983 */ /* 0x001ee80000300a00 */
[----:B------:R-:W4:Y:S04]  /*3eb90*/  LDL.64 R26, [R1+0x38] ;  /* 0x00003800011a7983 */ /* 0x000f280000100a00 */
[----:B------:R-:W2:Y:S04]  /*3eba0*/  LDL.LU.64 R14, [R1+0x2738] ;  /* 0x00273800010e7983 */ /* 0x000ea80000300a00 */
[----:B------:R-:W2:Y:S04]  /*3ebb0*/  LDL.LU.64 R12, [R1+0x2730] ;  /* 0x00273000010c7983 */ /* 0x000ea80000300a00 */
[----:B------:R-:W-:Y:S04]  /*3ebc0*/  STL.64 [R1+0x110], R8 ;  /* 0x0001100801007387 */ /* 0x000fe80000100a00 */
[----:B------:R-:W-:Y:S04]  /*3ebd0*/  STL.64 [R1+0x118], R10 ;  /* 0x0001180a01007387 */ /* 0x000fe80000100a00 */
[----:B------:R0:W1:Y:S01]  /*3ebe0*/  LDSM.16.MT88.4 R8, [R28+UR5+0x5000] ;  /* 0x005000051c08783b */ /* 0x0000620008004200 */
[----:B------:R-:W-:-:S02]  /*3ebf0*/  IMAD.MOV.U32 R6, RZ, RZ, R16 ;  /* 0x000000ffff067224 */ /* 0x000fc400078e0010 */
[----:B------:R-:W-:Y:S02]  /*3ec00*/  IMAD.MOV.U32 R3, RZ, RZ, R17 ;  /* 0x000000ffff037224 */ /* 0x000fe400078e0011 */
[----:B0-----:R-:W-:Y:S01]  /*3ec10*/  IMAD.MOV.U32 R28, RZ, RZ, R4 ;  /* 0x000000ffff1c7224 */ /* 0x001fe200078e0004 */
[----:B-1----:R0:W-:Y:S04]  /*3ec20*/  STL.64 [R1+0x2518], R10 ;  /* 0x0025180a01007387 */ /* 0x0021e80000100a00 */
[----:B------:R1:W-:Y:S01]  /*3ec30*/  STL.64 [R1+0x2510], R8 ;  /* 0x0025100801007387 */ /* 0x0003e20000100a00 */
[----:B0-----:R-:W-:Y:S02]  /*3ec40*/  IMAD.MOV.U32 R10, RZ, RZ, R2 ;  /* 0x000000ffff0a7224 */ /* 0x001fe400078e0002 */
[----:B------:R-:W-:-:S02]  /*3ec50*/  IMAD.MOV.U32 R11, RZ, RZ, R0 ;  /* 0x000000ffff0b7224 */ /* 0x000fc400078e0000 */
[----:B-1----:R-:W-:Y:S02]  /*3ec60*/  IMAD.MOV.U32 R8, RZ, RZ, R6 ;  /* 0x000000ffff087224 */ /* 0x002fe400078e0006 */
[----:B------:R-:W-:Y:S01]  /*3ec70*/  IMAD.MOV.U32 R9, RZ, RZ, R3 ;  /* 0x000000ffff097224 */ /* 0x000fe200078e0003 */
[----:B------:R-:W-:Y:S04]  /*3ec80*/  STL.64 [R1+0x26c8], R10 ;  /* 0x0026c80a01007387 */ /* 0x000fe80000100a00 */
[----:B------:R0:W-:Y:S04]  /*3ec90*/  STL.64 [R1+0x26c0], R8 ;  /* 0x0026c00801007387 */ /* 0x0001e80000100a00 */
[----:B0-----:R-:W3:Y:S04]  /*3eca0*/  LDL.LU R8, [R1+0x1a0] ;  /* 0x0001a00001087983 */ /* 0x001ee80000300800 */
[----:B------:R-:W3:Y:S04]  /*3ecb0*/  LDL.LU R9, [R1+0x1a4] ;  /* 0x0001a40001097983 */ /* 0x000ee80000300800 */
[----:B------:R-:W3:Y:S04]  /*3ecc0*/  LDL.LU R10, [R1+0x1a8] ;  /* 0x0001a800010a7983 */ /* 0x000ee80000300800 */
[----:B------:R-:W3:Y:S04]  /*3ecd0*/  LDL.LU R11, [R1+0x1ac] ;  /* 0x0001ac00010b7983 */ /* 0x000ee80000300800 */
[----:B------:R-:W3:Y:S04]  /*3ece0*/  LDL.LU R16, [R1+0x190] ;  /* 0x0001900001107983 */ /* 0x000ee80000300800 */
[----:B------:R-:W3:Y:S04]  /*3ecf0*/  LDL.LU R17, [R1+0x194] ;  /* 0x0001940001117983 */ /* 0x000ee80000300800 */
[----:B------:R-:W3:Y:S04]  /*3ed00*/  LDL.LU R18, [R1+0x198] ;  /* 0x0001980001127983 */ /* 0x000ee80000300800 */
[----:B------:R-:W3:Y:S01]  /*3ed10*/  LDL.LU R19, [R1+0x19c] ;  /* 0x00019c0001137983 */ /* 0x000ee20000300800 */
[----:B------:R-:W-:Y:S01]  /*3ed20*/  IMAD.MOV.U32 R0, RZ, RZ, R5 ;  /* 0x000000ffff007224 */ /* 0x000fe200078e0005 */
[----:B--2---:R-:W-:-:S15]  /*3ed30*/  HMMA.16816.F32 R20, R12, R4, R20 ;  /* 0x000000040c14723c */ /* 0x004fde0000001814 */
[----:B------:R-:W-:-:S04]  /*3ed40*/  NOP ;  /* 0x0000000000007918 */ /* 0x000fc80000000000 */
        /* <DEDUP_REMOVED lines=11> */
[----:B----4-:R-:W-:Y:S04]  /*3ee00*/  STL.64 [R1+0x2688], R26 ;  /* 0x0026881a01007387 */ /* 0x010fe80000100a00 */
[----:B------:R0:W-:Y:S04]  /*3ee10*/  STL.64 [R1+0x2680], R24 ;  /* 0x0026801801007387 */ /* 0x0001e80000100a00 */
[----:B0-----:R-:W3:Y:S04]  /*3ee20*/  LDL.LU R24, [R1+0x1c0] ;  /* 0x0001c00001187983 */ /* 0x001ee80000300800 */
[----:B------:R-:W3:Y:S04]  /*3ee30*/  LDL.LU R25, [R1+0x1c4] ;  /* 0x0001c40001197983 */ /* 0x000ee80000300800 */
[----:B------:R-:W3:Y:S04]  /*3ee40*/  LDL.LU R26, [R1+0x1c8] ;  /* 0x0001c800011a7983 */ /* 0x000ee80000300800 */
[----:B------:R-:W3:Y:S01]  /*3ee50*/  LDL.LU R27, [R1+0x1cc] ;  /* 0x0001cc00011b7983 */ /* 0x000ee20000300800 */
[----:B--2---:R-:W-:Y:S01]  /*3ee60*/  HMMA.16816.F32 R20, R12, R4, R20 ;  /* 0x000000040c14723c */ /* 0x004fe20000001814 */
[----:B------:R-:W-:-:S02]  /*3ee70*/  IMAD.MOV.U32 R2, RZ, RZ, R4 ;  /* 0x000000ffff027224 */ /* 0x000fc400078e0004 */
[----:B------:R-:W-:-:S15]  /*3ee80*/  IMAD.MOV.U32 R3, RZ, RZ, R5 ;  /* 0x000000ffff037224 */ /* 0x000fde00078e0005 */
[----:B------:R-:W-:Y:S01]  /*3ee90*/  NOP ;  /* 0x0000000000007918 */ /* 0x000fe20000000000 */
[----:B------:R0:W-:Y:S04]  /*3eea0*/  STL.64 [R1+0x1d0], R20 ;  /* 0x0001d01401007387 */ /* 0x0001e80000100a00 */
[----:B------:R-:W-:Y:S04]  /*3eeb0*/  STL.64 [R1+0x1d8], R22 ;  /* 0x0001d81601007387 */ /* 0x000fe80000100a00 */
[----:B0-----:R-:W2:Y:S04]  /*3eec0*/  LDL.LU.64 R20, [R1+0x2700] ;  /* 0x0027000001147983 */ /* 0x001ea80000300a00 */
[----:B------:R-:W3:Y:S02]  /*3eed0*/  LDL.LU.64 R4, [R1+0x26f8] ;  /* 0x0026f80001047983 */ /* 0x000ee40000300a00 */
[----:B---3--:R-:W-:-:S15]  /*3eee0*/  HMMA.16816.F32 R24, R12, R4, R24 ;  /* 0x000000040c18723c */ /* 0x008fde0000001818 */
[----:B------:R-:W-:-:S04]  /*3eef0*/  NOP ;  /* 0x0000000000007918 */ /* 0x000fc80000000000 */
[----:B------:R-:W-:Y:S04]  /*3ef00*/  STL.64 [R1+0x1c0], R24 ;  /* 0x0001c01801007387 */ /* 0x000fe80000100a00 */
[----:B------:R0:W-:Y:S04]  /*3ef10*/  STL.64 [R1+0x1c8], R26 ;  /* 0x0001c81a01007387 */ /* 0x0001e80000100a00 */
[----:B------:R-:W3:Y:S01]  /*3ef20*/  LDL.LU.64 R6, [R1+0x26f0] ;  /* 0x0026f00001067983 */ /* 0x000ee20000300a00 */
[----:B0-----:R-:W-:Y:S02]  /*3ef30*/  IMAD.MOV.U32 R27, RZ, RZ, R4 ;  /* 0x000000ffff1b7224 */ /* 0x001fe400078e0004 */
[----:B------:R-:W-:-:S02]  /*3ef40*/  IMAD.MOV.U32 R26, RZ, RZ, R5 ;  /* 0x000000ffff1a7224 */ /* 0x000fc400078e0005 */
[----:B------:R-:W3:Y:S01]  /*3ef50*/  LDL.LU.64 R4, [R1+0x26e8] ;  /* 0x0026e80001047983 */ /* 0x000ee20000300a00 */
[----:B--2---:R-:W-:Y:S02]  /*3ef60*/  IMAD.MOV.U32 R25, RZ, RZ, R20 ;  /* 0x000000ffff197224 */ /* 0x004fe400078e0014 */
[----:B------:R-:W-:Y:S01]  /*3ef70*/  IMAD.MOV.U32 R24, RZ, RZ, R21 ;  /* 0x000000ffff187224 */ /* 0x000fe200078e0015 */
[----:B---3--:R-:W-:-:S15]  /*3ef80*/  HMMA.16816.F32 R4, R12, R20, R4 ;  /* 0x000000140c04723c */ /* 0x008fde0000001804 */
[----:B------:R-:W-:-:S04]  /*3ef90*/  NOP ;  /* 0x0000000000007918 */ /* 0x000fc80000000000 */
[----:B------:R-:W-:Y:S04]  /*3efa0*/  STL.64 [R1+0x1b0], R4 ;  /* 0x0001b00401007387 */ /* 0x000fe80000100a00 */
[----:B------:R0:W-:Y:S04]  /*3efb0*/  STL.64 [R1+0x1b8], R6 ;  /* 0x0001b80601007387 */ /* 0x0001e80000100a00 */
[----:B0-----:R-:W2:Y:S04]  /*3efc0*/  LDL.LU.64 R6, [R1+0x26e0] ;  /* 0x0026e00001067983 */ /* 0x001ea80000300a00 */
[----:B------:R-:W3:Y:S04]  /*3efd0*/  LDL.LU.64 R4, [R1+0x26d8] ;  /* 0x0026d80001047983 */ /* 0x000ee80000300a00 */
[----:B------:R-:W4:Y:S04]  /*3efe0*/  LDL.LU R20, [R1+0x330] ;  /* 0x0003300001147983 */ /* 0x000f280000300800 */
[----:B------:R-:W4:Y:S04]  /*3eff0*/  LDL.LU R21, [R1+0x334] ;  /* 0x0003340001157983 */ /* 0x000f280000300800 */
[----:B------:R-:W2:Y:S04]  /*3f000*/  LDL.LU R22, [R1+0x338] ;  /* 0x0003380001167983 */ /* 0x000ea80000300800 */
[----:B------:R-:W2:Y:S01]  /*3f010*/  LDL.LU R23, [R1+0x33c] ;  /* 0x00033c0001177983 */ /* 0x000ea20000300800 */
[----:B---3--:R-:W-:Y:S03]  /*3f020*/  HMMA.16816.F32 R8, R12, R4, R8 ;  /* 0x000000040c08723c */ /* 0x008fe60000001808 */
[----:B--2---:R-:W-:Y:S04]  /*3f030*/  STL.64 [R1+0x2610], R22 ;  /* 0x0026101601007387 */ /* 0x004fe80000100a00 */
[----:B----4-:R0:W-:Y:S04]  /*3f040*/  STL.64 [R1+0x2608], R20 ;  /* 0x0026081401007387 */ /* 0x0101e80000100a00 */
[----:B0-----:R-:W2:Y:S01]  /*3f050*/  LDL.LU R20, [R1+0x70] ;  /* 0x0000700001147983 */ /* 0x001ea20000300800 */
[----:B------:R-:W-:-:S03]  /*3f060*/  IMAD.MOV.U32 R21, RZ, RZ, R29 ;  /* 0x000000ffff157224 */ /* 0x000fc600078e001d */
[----:B------:R-:W3:Y:S04]  /*3f070*/  LDL.LU R29, [R1+0x26d0] ;  /* 0x0026d000011d7983 */ /* 0x000ee80000300800 */
[----:B------:R-:W-:Y:S04]  /*3f080*/  STL.64 [R1+0x1a0], R8 ;  /* 0x0001a00801007387 */ /* 0x000fe80000100a00 */
[----:B------:R0:W-:Y:S04]  /*3f090*/  STL.64 [R1+0x1a8], R10 ;  /* 0x0001a80a01007387 */ /* 0x0001e80000100a00 */
[----:B0-----:R-:W4:Y:S04]  /*3f0a0*/  LDL.LU.64 R10, [R1+0x26c8] ;  /* 0x0026c800010a7983 */ /* 0x001f280000300a00 */
[----:B------:R-:W3:Y:S04]  /*3f0b0*/  LDL.LU.64 R8, [R1+0x26c0] ;  /* 0x0026c00001087983 */ /* 0x000ee80000300a00 */
[----:B------:R-:W-:Y:S04]  /*3f0c0*/  STL.64 [R1+0x2638], R6 ;  /* 0x0026380601007387 */ /* 0x000fe80000100a00 */
        /* <DEDUP_REMOVED lines=10> */
[----:B------:R-:W2:Y:S01]  /*3f170*/  LDL.LU.64 R16, [R1+0x26b0] ;  /* 0x0026b00001107983 */ /* 0x000ea20000300a00 */
[----:B---3--:R-:W-:Y:S03]  /*3f180*/  HMMA.16816.F32 R4, R12, R8, R4 ;  /* 0x000000080c04723c */ /* 0x008fe60000001804 */
[----:B------:R0:W-:Y:S04]  /*3f190*/  STL.64 [R1+0x2628], R20 ;  /* 0x0026281401007387 */ /* 0x0001e80000100a00 */
[----:B0-----:R-:W3:-:S12]  /*3f1a0*/  LDL.LU R20, [R1+0x340] ;  /* 0x0003400001147983 */ /* 0x001ed80000300800 */
[----:B------:R0:W-:Y:S04]  /*3f1b0*/  STL.64 [R1+0xc0], R4 ;  /* 0x0000c00401007387 */ /* 0x0001e80000100a00 */
[----:B------:R-:W-:Y:S04]  /*3f1c0*/  STL.64 [R1+0xc8], R6 ;  /* 0x0000c80601007387 */ /* 0x000fe80000100a00 */
[----:B------:R-:W3:Y:S04]  /*3f1d0*/  LDL.LU R21, [R1+0x344] ;  /* 0x0003440001157983 */ /* 0x000ee80000300800 */
[----:B------:R-:W2:Y:S04]  /*3f1e0*/  LDL.LU R22, [R1+0x348] ;  /* 0x0003480001167983 */ /* 0x000ea80000300800 */
[----:B------:R-:W2:Y:S01]  /*3f1f0*/  LDL.LU R23, [R1+0x34c] ;  /* 0x00034c0001177983 */ /* 0x000ea20000300800 */
[----:B0-----:R-:W-:Y:S01]  /*3f200*/  IMAD.MOV.U32 R4, RZ, RZ, R25 ;  /* 0x000000ffff047224 */ /* 0x001fe200078e0019 */
[----:B------:R-:W-:Y:S01]  /*3f210*/  MOV R5, R24 ;  /* 0x0000001800057202 */ /* 0x000fe20000000f00 */
[----:B------:R-:W-:-:S02]  /*3f220*/  IMAD.MOV.U32 R24, RZ, RZ, R28 ;  /* 0x000000ffff187224 */ /* 0x000fc400078e001c */
[----:B------:R-:W-:Y:S01]  /*3f230*/  IMAD.MOV.U32 R25, RZ, RZ, R0 ;  /* 0x000000ffff197224 */ /* 0x000fe200078e0000 */
[----:B--2---:R-:W-:Y:S04]  /*3f240*/  STL.64 [R1+0x2648], R22 ;  /* 0x0026481601007387 */ /* 0x004fe80000100a00 */
[----:B---3--:R-:W-:Y:S04]  /*3f250*/  STL.64 [R1+0x2640], R20 ;  /* 0x0026401401007387 */ /* 0x008fe80000100a00 */
[----:B------:R-:W2:Y:S04]  /*3f260*/  LDL.LU R28, [R1+0x26ac] ;  /* 0x0026ac00011c7983 */ /* 0x000ea80000300800 */
[----:B------:R-:W3:Y:S04]  /*3f270*/  LDL.LU R0, [R1+0x26a8] ;  /* 0x0026a80001007983 */ /* 0x000ee80000300800 */
[----:B------:R0:W-:Y:S04]  /*3f280*/  STL.64 [R1+0x2650], R4 ;  /* 0x0026500401007387 */ /* 0x0001e80000100a00 */
[----:B0-----:R-:W2:Y:S04]  /*3f290*/  LDL.LU R4, [R1+0x470] ;  /* 0x0004700001047983 */ /* 0x001ea80000300800 */
[----:B------:R-:W2:Y:S04]  /*3f2a0*/  LDL.LU R5, [R1+0x474] ;  /* 0x0004740001057983 */ /* 0x000ea80000300800 */
[----:B------:R-:W2:Y:S04]  /*3f2b0*/  LDL.LU R6, [R1+0x478] ;  /* 0x0004780001067983 */ /* 0x000ea80000300800 */
[----:B------:R-:W2:Y:S04]  /*3f2c0*/  LDL.LU R7, [R1+0x47c] ;  /* 0x00047c0001077983 */ /* 0x000ea80000300800 */
[----:B--2---:R-:W-:Y:S04]  /*3f2d0*/  STL.64 [R1+0x2660], R6 ;  /* 0x0026600601007387 */ /* 0x004fe80000100a00 */
[----:B------:R0:W-:Y:S02]  /*3f2e0*/  STL.64 [R1+0x2658], R4 ;  /* 0x0026580401007387 */ /* 0x0001e40000100a00 */
[----:B0-----:R-:W-:-:S02]  /*3f2f0*/  IMAD.MOV.U32 R4, RZ, RZ, R2 ;  /* 0x000000ffff047224 */ /* 0x001fc400078e0002 */
[----:B------:R-:W-:Y:S01]  /*3f300*/  IMAD.MOV.U32 R5, RZ, RZ, R3 ;  /* 0x000000ffff057224 */ /* 0x000fe200078e0003 */
[----:B------:R-:W2:Y:S04]  /*3f310*/  LDL.LU R2, [R1+0x26a4] ;  /* 0x0026a40001027983 */ /* 0x000ea80000300800 */
[----:B------:R-:W2:Y:S04]  /*3f320*/  LDL.LU R3, [R1+0x26a0] ;  /* 0x0026a00001037983 */ /* 0x000ea80000300800 */
        /* <DEDUP_REMOVED lines=14> */
[----:B------:R-:W3:Y:S01]  /*3f410*/  LDL.LU R23, [R1+0x22c] ;  /* 0x00022c0001177983 */ /* 0x000ee20000300800 */
[----:B------:R-:W-:-:S02]  /*3f420*/  IMAD.MOV.U32 R12, RZ, RZ, R27 ;  /* 0x000000ffff0c7224 */ /* 0x000fc400078e001b */
[----:B------:R-:W-:Y:S02]  /*3f430*/  IMAD.MOV.U32 R13, RZ, RZ, R26 ;  /* 0x000000ffff0d7224 */ /* 0x000fe400078e001a */
[C---:B--2---:R-:W-:Y:S01]  /*3f440*/  HMMA.16816.F32 R24, R16.reuse, R24, R4 ;  /* 0x000000181018723c */ /* 0x044fe20000001804 */
[----:B---3--:R-:W-:Y:S04]  /*3f450*/  STL.64 [R1+0x2670], R22 ;  /* 0x0026701601007387 */ /* 0x008fe80000100a00 */
[----:B------:R0:W-:Y:S04]  /*3f460*/  STL.64 [R1+0x2668], R20 ;  /* 0x0026681401007387 */ /* 0x0001e80000100a00 */
[----:B0-----:R-:W2:Y:S04]  /*3f470*/  LDL.LU R20, [R1+0x480] ;  /* 0x0004800001147983 */ /* 0x001ea80000300800 */
[----:B------:R-:W2:Y:S04]  /*3f480*/  LDL.LU R21, [R1+0x484] ;  /* 0x0004840001157983 */ /* 0x000ea80000300800 */
[----:B------:R-:W2:Y:S04]  /*3f490*/  LDL.LU R22, [R1+0x488] ;  /* 0x0004880001167983 */ /* 0x000ea80000300800 */
[----:B------:R-:W2:Y:S04]  /*3f4a0*/  LDL.LU R23, [R1+0x48c] ;  /* 0x00048c0001177983 */ /* 0x000ea80000300800 */
[----:B----4-:R-:W-:Y:S04]  /*3f4b0*/  STL.64 [R1+0x2620], R10 ;  /* 0x0026200a01007387 */ /* 0x010fe80000100a00 */
[----:B------:R0:W-:Y:S04]  /*3f4c0*/  STL.64 [R1+0x2618], R8 ;  /* 0x0026180801007387 */ /* 0x0001e80000100a00 */
[----:B0-----:R-:W3:Y:S04]  /*3f4d0*/  LDL.LU R8, [R1+0x460] ;  /* 0x0004600001087983 */ /* 0x001ee80000300800 */
[----:B------:R-:W3:Y:S04]  /*3f4e0*/  LDL.LU R9, [R1+0x464] ;  /* 0x0004640001097983 */ /* 0x000ee80000300800 */
[----:B------:R-:W3:Y:S04]  /*3f4f0*/  LDL.LU R10, [R1+0x468] ;  /* 0x00046800010a7983 */ /* 0x000ee80000300800 */
[----:B------:R-:W3:Y:S04]  /*3f500*/  LDL.LU R11, [R1+0x46c] ;  /* 0x00046c00010b7983 */ /* 0x000ee80000300800 */
[----:B------:R-:W4:Y:S04]  /*3f510*/  LDL R14, [R1+0x8] ;  /* 0x00000800010e7983 */ /* 0x000f280000100800 */
[----:B------:R-:W4:Y:S04]  /*3f520*/  LDL R15, [R1+0xc] ;  /* 0x00000c00010f7983 */ /* 0x000f280000100800 */
[----:B------:R-:W2:Y:S04]  /*3f530*/  LDL.LU.64 R6, [R1+0x2698] ;  /* 0x0026980001067983 */ /* 0x000ea80000300a00 */
        /* <DEDUP_REMOVED lines=9> */
[----:B0-----:R-:W1:Y:S04]  /*3f5d0*/  LDL.LU.64 R4, [R1+0x2678] ;  /* 0x0026780001047983 */ /* 0x001e680000300a00 */
[----:B------:R-:W-:Y:S04]  /*3f5e0*/  STL.64 [R1+0x25f0], R26 ;  /* 0x0025f01a01007387 */ /* 0x000fe80000100a00 */
[----:B------:R-:W2:Y:S01]  /*3f5f0*/  LDL.LU R24, [R1+0x320] ;  /* 0x0003200001187983 */ /* 0x000ea20000300800 */
[----:B-1----:R-:W-:Y:S03]  /*3f600*/  HMMA.16816.F32 R4, R16, R4, R20 ;  /* 0x000000041004723c */ /* 0x002fe60000001814 */
[----:B------:R-:W2:Y:S04]  /*3f610*/  LDL.LU.64 R22, [R1+0x2670] ;  /* 0x0026700001167983 */ /* 0x000ea80000300a00 */
[----:B------:R-:W2:-:S12]  /*3f620*/  LDL.LU.64 R20, [R1+0x2668] ;  /* 0x0026680001147983 */ /* 0x000e980000300a00 */
[----:B------:R-:W-:Y:S04]  /*3f630*/  STL.64 [R1+0x60], R4 ;  /* 0x0000600401007387 */ /* 0x000fe80000100a00 */
[----:B------:R0:W-:Y:S04]  /*3f640*/  STL.64 [R1+0x68], R6 ;  /* 0x0000680601007387 */ /* 0x0001e80000100a00 */
[----:B0-----:R-:W2:Y:S04]  /*3f650*/  LDL.LU.64 R6, [R1+0x2660] ;  /* 0x0026600001067983 */ /* 0x001ea80000300a00 */
[----:B------:R-:W2:Y:S01]  /*3f660*/  LDL.LU.64 R4, [R1+0x2658] ;  /* 0x0026580001047983 */ /* 0x000ea20000300a00 */
[----:B------:R-:W-:Y:S01]  /*3f670*/  IMAD.MOV.U32 R25, RZ, RZ, R3 ;  /* 0x000000ffff197224 */ /* 0x000fe200078e0003 */
[----:B--2---:R-:W-:-:S15]  /*3f680*/  HMMA.16816.F32 R4, R16, R12, R4 ;  /* 0x0000000c1004723c */ /* 0x004fde0000001804 */
[----:B------:R-:W-:-:S04]  /*3f690*/  NOP ;  /* 0x0000000000007918 */ /* 0x000fc80000000000 */
[----:B------:R-:W-:Y:S01]  /*3f6a0*/  IMAD.MOV.U32 R3, RZ, RZ, R5 ;  /* 0x000000ffff037224 */ /* 0x000fe200078e0005 */
[----:B------:R0:W-:Y:S04]  /*3f6b0*/  STL [R1+0x50], R4 ;  /* 0x0000500401007387 */ /* 0x0001e80000100800 */
[----:B0-----:R-:W2:Y:S01]  /*3f6c0*/  LDL.LU.64 R4, [R1+0x2650] ;  /* 0x0026500001047983 */ /* 0x001ea20000300a00 */
[----:B------:R-:W-:Y:S02]  /*3f6d0*/  IMAD.MOV.U32 R26, RZ, RZ, R2 ;  /* 0x000000ffff1a7224 */ /* 0x000fe400078e0002 */
[----:B------:R-:W-:Y:S02]  /*3f6e0*/  IMAD.MOV.U32 R27, RZ, RZ, R0 ;  /* 0x000000ffff1b7224 */ /* 0x000fe400078e0000 */
[----:B------:R-:W-:-:S02]  /*3f6f0*/  IMAD.MOV.U32 R2, RZ, RZ, R6 ;  /* 0x000000ffff027224 */ /* 0x000fc400078e0006 */
[----:B------:R-:W-:Y:S01]  /*3f700*/  IMAD.MOV.U32 R0, RZ, RZ, R7 ;  /* 0x000000ffff007224 */ /* 0x000fe200078e0007 */
[----:B----4-:R0:W-:Y:S04]  /*3f710*/  STL.64 [R1+0x25d8], R14 ;  /* 0x0025d80e01007387 */ /* 0x0101e80000100a00 */
[----:B------:R-:W4:Y:S04]  /*3f720*/  LDL.LU R12, [R1+0x310] ;  /* 0x00031000010c7983 */ /* 0x000f280000300800 */
[----:B------:R-:W4:Y:S04]  /*3f730*/  LDL.LU R13, [R1+0x314] ;  /* 0x00031400010d7983 */ /* 0x000f280000300800 */
[----:B0-----:R-:W4:Y:S04]  /*3f740*/  LDL.LU R14, [R1+0x318] ;  /* 0x00031800010e7983 */ /* 0x001f280000300800 */
[----:B------:R-:W-:Y:S04]  /*3f750*/  STL [R1+0x2490], R0 ;  /* 0x0024900001007387 */ /* 0x000fe80000100800 */
[----:B------:R-:W-:Y:S04]  /*3f760*/  STL [R1+0x227c], R2 ;  /* 0x00227c0201007387 */ /* 0x000fe80000100800 */
[----:B------:R-:W-:Y:S01]  /*3f770*/  STL [R1+0x2278], R3 ;  /* 0x0022780301007387 */ /* 0x000fe20000100800 */
[----:B--2---:R-:W-:Y:S03]  /*3f780*/  HMMA.16816.F32 R4, R16, R4, R20 ;  /* 0x000000041004723c */ /* 0x004fe60000001814 */
[----:B------:R-:W2:Y:S04]  /*3f790*/  LDL.LU.64 R22, [R1+0x2648] ;  /* 0x0026480001167983 */ /* 0x000ea80000300a00 */
        /* <DEDUP_REMOVED lines=9> */
[----:B0-----:R-:W3:Y:S02]  /*3f830*/  LDL.LU.64 R20, [R1+0x2628] ;  /* 0x0026280001147983 */ /* 0x001ee40000300a00 */
[----:B---3--:R-:W-:Y:S02]  /*3f840*/  HMMA.16816.F32 R20, R16, R20, R8 ;  /* 0x000000141014723c */ /* 0x008fe40000001808 */
[----:B------:R-:W2:Y:S04]  /*3f850*/  LDL.LU.64 R10, [R1+0x2620] ;  /* 0x00262000010a7983 */ /* 0x000ea80000300a00 */
[----:B------:R-:W3:-:S13]  /*3f860*/  LDL.LU.64 R8, [R1+0x2618] ;  /* 0x0026180001087983 */ /* 0x000eda0000300a00 */
[----:B------:R-:W-:Y:S04]  /*3f870*/  STL.64 [R1+0x460], R20 ;  /* 0x0004601401007387 */ /* 0x000fe80000100a00 */
[----:B------:R0:W-:Y:S04]  /*3f880*/  STL.64 [R1+0x468], R22 ;  /* 0x0004681601007387 */ /* 0x0001e80000100a00 */
[----:B0-----:R-:W3:Y:S04]  /*3f890*/  LDL.LU.64 R22, [R1+0x2610] ;  /* 0x0026100001167983 */ /* 0x001ee80000300a00 */
[----:B------:R-:W3:Y:S02]  /*3f8a0*/  LDL.LU.64 R20, [R1+0x2608] ;  /* 0x0026080001147983 */ /* 0x000ee40000300a00 */
[----:B---3--:R-:W-:Y:S02]  /*3f8b0*/  HMMA.16816.F32 R16, R16, R8, R20 ;  /* 0x000000081010723c */ /* 0x008fe40000001814 */
[----:B------:R-:W3:Y:S04]  /*3f8c0*/  LDL.LU.64 R22, [R1+0x2600] ;  /* 0x0026000001167983 */ /* 0x000ee80000300a00 */
[----:B------:R-:W3:-:S13]  /*3f8d0*/  LDL.LU.64 R20, [R1+0x25f8] ;  /* 0x0025f80001147983 */ /* 0x000eda0000300a00 */
[----:B------:R-:W-:Y:S04]  /*3f8e0*/  STL.64 [R1+0x330], R16 ;  /* 0x0003301001007387 */ /* 0x000fe80000100a00 */
[----:B------:R-:W-:Y:S04]  /*3f8f0*/  STL [R1+0x338], R18 ;  /* 0x0003381201007387 */ /* 0x000fe80000100800 */
[----:B--2---:R0:W-:Y:S04]  /*3f900*/  STL.64 [R1+0x2590], R10 ;  /* 0x0025900a01007387 */ /* 0x0041e80000100a00 */
[----:B0-----:R-:W3:Y:S01]  /*3f910*/  LDL.64 R10, [R1+0x48] ;  /* 0x00004800010a7983 */ /* 0x001ee20000100a00 */
[----:B------:R-:W-:-:S02]  /*3f920*/  IMAD.MOV.U32 R15, RZ, RZ, R28 ;  /* 0x000000ffff0f7224 */ /* 0x000fc400078e001c */
[----:B------:R-:W-:Y:S02]  /*3f930*/  IMAD.MOV.U32 R28, RZ, RZ, R19 ;  /* 0x000000ffff1c7224 */ /* 0x000fe400078e0013 */
[----:B------:R-:W2:Y:S04]  /*3f940*/  LDL.64 R18, [R1+0x28] ;  /* 0x0000280001127983 */ /* 0x000ea80000100a00 */
[----:B------:R-:W-:Y:S01]  /*3f950*/  STL [R1+0x2494], R28 ;  /* 0x0024941c01007387 */ /* 0x000fe20000100800 */
[----:B---3--:R-:W-:-:S15]  /*3f960*/  HMMA.16816.F32 R24, R20, R10, R24 ;  /* 0x0000000a1418723c */ /* 0x008fde0000001818 */
[----:B------:R-:W-:-:S04]  /*3f970*/  NOP ;  /* 0x0000000000007918 */ /* 0x000fc80000000000 */
[----:B------:R-:W-:Y:S04]  /*3f980*/  STL.64 [R1+0x320], R24 ;  /* 0x0003201801007387 */ /* 0x000fe80000100a00 */
[----:B------:R0:W-:Y:S04]  /*3f990*/  STL.64 [R1+0x328], R26 ;  /* 0x0003281a01007387 */ /* 0x0001e80000100a00 */
[----:B0-----:R-:W4:Y:S01]  /*3f9a0*/  LDL.LU.64 R26, [R1+0x25f0] ;  /* 0x0025f000011a7983 */ /* 0x001f220000300a00 */
[----:B------:R-:W-:Y:S02]  /*3f9b0*/  IMAD.MOV.U32 R5, RZ, RZ, R10 ;  /* 0x000000ffff057224 */ /* 0x000fe400078e000a */
[----:B------:R-:W-:-:S02]  /*3f9c0*/  IMAD.MOV.U32 R3, RZ, RZ, R11 ;  /* 0x000000ffff037224 */ /* 0x000fc400078e000b */
[----:B----4-:R-:W-:Y:S01]  /*3f9d0*/  HMMA.16816.F32 R8, R20, R26, R12 ;  /* 0x0000001a1408723c */ /* 0x010fe2000000180c */
[----:B------:R-:W-:Y:S02]  /*3f9e0*/  IMAD.MOV.U32 R17, RZ, RZ, R26 ;  /* 0x000000ffff117224 */ /* 0x000fe400078e001a */
[----:B------:R-:W-:-:S15]  /*3f9f0*/  IMAD.MOV.U32 R16, RZ, RZ, R27 ;  /* 0x000000ffff107224 */ /* 0x000fde00078e001b */
[----:B------:R-:W-:Y:S01]  /*3fa00*/  NOP ;  /* 0x0000000000007918 */ /* 0x000fe20000000000 */
[----:B------:R-:W-:Y:S04]  /*3fa10*/  STL.64 [R1+0x310], R8 ;  /* 0x0003100801007387 */ /* 0x000fe80000100a00 */
[----:B------:R-:W-:Y:S04]  /*3fa20*/  STL [R1+0x318], R10 ;  /* 0x0003180a01007387 */ /* 0x000fe80000100800 */
[----:B------:R-:W3:Y:S04]  /*3fa30*/  LDL.64 R14, [R1+0x18] ;  /* 0x00001800010e7983 */ /* 0x000ee80000100a00 */
        /* <DEDUP_REMOVED lines=8> */
[----:B0-----:R-:W3:Y:S04]  /*3fac0*/  LDL.LU R16, [R1+0x300] ;  /* 0x0003000001107983 */ /* 0x001ee80000300800 */
[----:B------:R-:W3:Y:S04]  /*3fad0*/  LDL.LU R17, [R1+0x304] ;  /* 0x0003040001117983 */ /* 0x000ee80000300800 */
[----:B------:R-:W3:Y:S04]  /*3fae0*/  LDL.LU R18, [R1+0x308] ;  /* 0x0003080001127983 */ /* 0x000ee80000300800 */
[----:B------:R-:W3:Y:S04]  /*3faf0*/  LDL.LU R19, [R1+0x30c] ;  /* 0x00030c0001137983 */ /* 0x000ee80000300800 */
[----:B------:R-:W2:Y:S04]  /*3fb00*/  LDL.LU R24, [R1+0x210] ;  /* 0x0002100001187983 */ /* 0x000ea80000300800 */
[----:B------:R-:W2:Y:S04]  /*3fb10*/  LDL.LU R25, [R1+0x214] ;  /* 0x0002140001197983 */ /* 0x000ea80000300800 */
[----:B------:R-:W4:Y:S04]  /*3fb20*/  LDL.LU R26, [R1+0x218] ;  /* 0x00021800011a7983 */ /* 0x000f280000300800 */
[----:B------:R-:W4:Y:S01]  /*3fb30*/  LDL.LU R27, [R1+0x21c] ;  /* 0x00021c00011b7983 */ /* 0x000f220000300800 */
[----:B------:R-:W-:-:S03]  /*3fb40*/  IMAD.MOV.U32 R4, RZ, RZ, R11 ;  /* 0x000000ffff047224 */ /* 0x000fc600078e000b */
[----:B----4-:R-:W-:Y:S04]  /*3fb50*/  STL.64 [R1+0x25a0], R26 ;  /* 0x0025a01a01007387 */ /* 0x010fe80000100a00 */
[----:B--2---:R0:W-:Y:S04]  /*3fb60*/  STL.64 [R1+0x2598], R24 ;  /* 0x0025981801007387 */ /* 0x0041e80000100a00 */
[----:B------:R-:W2:Y:S04]  /*3fb70*/  LDL R10, [R1+0x78] ;  /* 0x00007800010a7983 */ /* 0x000ea80000100800 */
[----:B------:R-:W2:Y:S01]  /*3fb80*/  LDL R11, [R1+0x7c] ;  /* 0x00007c00010b7983 */ /* 0x000ea20000100800 */
[----:B---3--:R-:W-:Y:S03]  /*3fb90*/  HMMA.16816.F32 R16, R20, R14, R16 ;  /* 0x0000000e1410723c */ /* 0x008fe60000001810 */
[----:B--2---:R-:W-:Y:S04]  /*3fba0*/  STL.64 [R1+0x25a8], R10 ;  /* 0x0025a80a01007387 */ /* 0x004fe80000100a00 */
[----:B0-----:R-:W2:Y:S04]  /*3fbb0*/  LDL.LU R24, [R1+0x2c0] ;  /* 0x0002c00001187983 */ /* 0x001ea80000300800 */
        /* <DEDUP_REMOVED lines=15> */
[----:B------:R-:W-:Y:S04]  /*3fcb0*/  STL [R1+0x21f8], R4 ;  /* 0x0021f80401007387 */ /* 0x000fe80000100800 */
        /* <DEDUP_REMOVED lines=8> */
[----:B------:R0:W-:Y:S01]  /*3fd40*/  STL [R1+0x2f8], R18 ;  /* 0x0002f81201007387 */ /* 0x0001e20000100800 */
[----:B------:R-:W-:-:S03]  /*3fd50*/  IMAD.MOV.U32 R4, RZ, RZ, R19 ;  /* 0x000000ffff047224 */ /* 0x000fc600078e0013 */
[----:B0-----:R-:W2:Y:S04]  /*3fd60*/  LDL.LU.64 R18, [R1+0x25d0] ;  /* 0x0025d00001127983 */ /* 0x001ea80000300a00 */
[----:B------:R-:W4:Y:S04]  /*3fd70*/  LDL.LU.64 R16, [R1+0x25c8] ;  /* 0x0025c80001107983 */ /* 0x000f280000300a00 */
[----:B------:R0:W-:Y:S04]  /*3fd80*/  STL.64 [R1+0x2548], R14 ;  /* 0x0025480e01007387 */ /* 0x0001e80000100a00 */
[----:B------:R-:W3:Y:S04]  /*3fd90*/  LDL.LU R12, [R1+0x160] ;  /* 0x00016000010c7983 */ /* 0x000ee80000300800 */
[----:B------:R-:W3:Y:S04]  /*3fda0*/  LDL.LU R13, [R1+0x164] ;  /* 0x00016400010d7983 */ /* 0x000ee80000300800 */
[----:B0-----:R-:W3:Y:S04]  /*3fdb0*/  LDL.LU R14, [R1+0x168] ;  /* 0x00016800010e7983 */ /* 0x001ee80000300800 */
[----:B------:R-:W3:Y:S01]  /*3fdc0*/  LDL.LU R15, [R1+0x16c] ;  /* 0x00016c00010f7983 */ /* 0x000ee20000300800 */
[----:B--2---:R-:W-:Y:S03]  /*3fdd0*/  HMMA.16816.F32 R24, R20, R18, R24 ;  /* 0x000000121418723c */ /* 0x004fe60000001818 */
[----:B---3--:R4:W-:Y:S04]  /*3fde0*/  STL.64 [R1+0x2558], R14 ;  /* 0x0025580e01007387 */ /* 0x0089e80000100a00 */
[----:B------:R-:W-:Y:S01]  /*3fdf0*/  STL.64 [R1+0x2550], R12 ;  /* 0x0025500c01007387 */ /* 0x000fe20000100a00 */
[----:B----4-:R-:W-:-:S02]  /*3fe00*/  IMAD.MOV.U32 R14, RZ, RZ, R17 ;  /* 0x000000ffff0e7224 */ /* 0x010fc400078e0011 */
[----:B------:R-:W-:-:S05]  /*3fe10*/  IMAD.MOV.U32 R15, RZ, RZ, R16 ;  /* 0x000000ffff0f7224 */ /* 0x000fca00078e0010 */
[----:B------:R-:W-:Y:S04]  /*3fe20*/  STL.64 [R1+0x2568], R14 ;  /* 0x0025680e01007387 */ /* 0x000fe80000100a00 */
[----:B------:R-:W-:Y:S04]  /*3fe30*/  STL.64 [R1+0x2e0], R24 ;  /* 0x0002e01801007387 */ /* 0x000fe80000100a00 */
[----:B------:R0:W-:Y:S04]  /*3fe40*/  STL.64 [R1+0x2e8], R26 ;  /* 0x0002e81a01007387 */ /* 0x0001e80000100a00 */
[----:B0-----:R-:W2:Y:S04]  /*3fe50*/  LDL.LU.64 R26, [R1+0x25c0] ;  /* 0x0025c000011a7983 */ /* 0x001ea80000300a00 */
[----:B------:R-:W2:Y:S04]  /*3fe60*/  LDL.LU.64 R24, [R1+0x25b8] ;  /* 0x0025b80001187983 */ /* 0x000ea80000300a00 */
[----:B------:R0:W-:Y:S04]  /*3fe70*/  STL.64 [R1+0x2560], R18 ;  /* 0x0025601201007387 */ /* 0x0001e80000100a00 */
[----:B------:R-:W3:Y:S04]  /*3fe80*/  LDL.LU R16, [R1+0x170] ;  /* 0x0001700001107983 */ /* 0x000ee80000300800 */
[----:B------:R-:W3:Y:S01]  /*3fe90*/  LDL.LU R17, [R1+0x174] ;  /* 0x0001740001117983 */ /* 0x000ee20000300800 */
[----:B0-----:R-:W-:-:S02]  /*3fea0*/  IMAD.MOV.U32 R18, RZ, RZ, R6 ;  /* 0x000000ffff127224 */ /* 0x001fc400078e0006 */
[----:B------:R-:W-:Y:S01]  /*3feb0*/  IMAD.MOV.U32 R19, RZ, RZ, R7 ;  /* 0x000000ffff137224 */ /* 0x000fe200078e0007 */
[----:B------:R-:W4:Y:S04]  /*3fec0*/  LDL.LU R6, [R1+0x25b4] ;  /* 0x0025b40001067983 */ /* 0x000f280000300800 */
[----:B------:R-:W4:Y:S04]  /*3fed0*/  LDL.LU R7, [R1+0x25b0] ;  /* 0x0025b00001077983 */ /* 0x000f280000300800 */
[----:B------:R-:W-:Y:S01]  /*3fee0*/  STL.64 [R1+0x2578], R18 ;  /* 0x0025781201007387 */ /* 0x000fe20000100a00 */
[C---:B----4-:R-:W-:Y:S03]  /*3fef0*/  HMMA.16816.F32 R8, R20.reuse, R6, R8 ;  /* 0x000000061408723c */ /* 0x050fe60000001808 */
[----:B---3--:R0:W-:Y:S04]  /*3ff00*/  STL.64 [R1+0x2570], R16 ;  /* 0x0025701001007387 */ /* 0x0081e80000100a00 */
[----:B0-----:R-:W3:Y:S04]  /*3ff10*/  LDL.LU R16, [R1+0x180] ;  /* 0x0001800001107983 */ /* 0x001ee80000300800 */
        /* <DEDUP_REMOVED lines=12> */
[----:B------:R-:W-:Y:S02]  /*3ffe0*/  IMAD.MOV.U32 R14, RZ, RZ, R5 ;  /* 0x000000ffff0e7224 */ /* 0x000fe400078e0005 */
[----:B------:R-:W-:Y:S01]  /*3fff0*/  IMAD.MOV.U32 R15, RZ, RZ, R3 ;  /* 0x000000ffff0f7224 */ /* 0x000fe200078e0003 */
[----:B--2---:R-:W-:Y:S01]  /*40000*/  HMMA.16816.F32 R20, R20, R10, R24 ;  /* 0x0000000a1414723c */ /* 0x004fe20000001818 */
[----:B------:R-:W3:Y:S04]  /*40010*/  LDL.LU.64 R26, [R1+0x2588] ;  /* 0x00258800011a7983 */ /* 0x000ee80000300a00 */
[----:B------:R-:W3:-:S14]  /*40020*/  LDL.LU.64 R24, [R1+0x2580] ;  /* 0x0025800001187983 */ /* 0x000edc0000300a00 */
[----:B------:R-:W-:Y:S04]  /*40030*/  STL.64 [R1+0x520], R20 ;  /* 0x0005201401007387 */ /* 0x000fe80000100a00 */
[----:B------:R-:W-:Y:S04]  /*40040*/  STL.64 [R1+0x528], R22 ;  /* 0x0005281601007387 */ /* 0x000fe80000100a00 */
[----:B------:R0:W-:Y:S04]  /*40050*/  STL.64 [R1+0x2528], R10 ;  /* 0x0025280a01007387 */ /* 0x0001e80000100a00 */
[----:B------:R-:W2:Y:S04]  /*40060*/  LDL.LU R8, [R1+0x140] ;  /* 0x0001400001087983 */ /* 0x000ea80000300800 */
[----:B------:R-:W2:Y:S04]  /*40070*/  LDL.LU R9, [R1+0x144] ;  /* 0x0001440001097983 */ /* 0x000ea80000300800 */
[----:B0-----:R-:W2:Y:S01]  /*40080*/  LDL.LU R10, [R1+0x148] ;  /* 0x00014800010a7983 */ /* 0x001ea20000300800 */
[----:B---3--:R-:W-:Y:S03]  /*40090*/  HMMA.16816.F32 R12, R24, R14, R16 ;  /* 0x0000000e180c723c */ /* 0x008fe60000001810 */
[----:B------:R-:W3:Y:S04]  /*400a0*/  LDL.LU.64 R18, [R1+0x2578] ;  /* 0x0025780001127983 */ /* 0x000ee80000300a00 */
[----:B------:R-:W3:-:S12]  /*400b0*/  LDL.LU.64 R16, [R1+0x2570] ;  /* 0x0025700001107983 */ /* 0x000ed80000300a00 */
[----:B------:R-:W-:Y:S04]  /*400c0*/  STL.64 [R1+0x580], R12 ;  /* 0x0005800c01007387 */ /* 0x000fe80000100a00 */
[----:B------:R0:W-:Y:S04]  /*400d0*/  STL.64 [R1+0x588], R14 ;  /* 0x0005880e01007387 */ /* 0x0001e80000100a00 */
[----:B0-----:R-:W3:Y:S02]  /*400e0*/  LDL.LU.64 R14, [R1+0x2568] ;  /* 0x00256800010e7983 */ /* 0x001ee40000300a00 */
[----:B---3--:R-:W-:Y:S02]  /*400f0*/  HMMA.16816.F32 R12, R24, R14, R16 ;  /* 0x0000000e180c723c */ /* 0x008fe40000001810 */
[----:B------:R-:W2:-:S15]  /*40100*/  LDL.LU.64 R18, [R1+0x2560] ;  /* 0x0025600001127983 */ /* 0x000e9e0000300a00 */
[----:B------:R-:W-:Y:S02]  /*40110*/  NOP ;  /* 0x0000000000007918 */ /* 0x000fe40000000000 */
[----:B------:R-:W-:Y:S04]  /*40120*/  STL.64 [R1+0x570], R12 ;  /* 0x0005700c01007387 */ /* 0x000fe80000100a00 */
[----:B------:R0:W-:Y:S04]  /*40130*/  STL.64 [R1+0x578], R14 ;  /* 0x0005780e01007387 */ /* 0x0001e80000100a00 */
[----:B0-----:R-:W3:Y:S04]  /*40140*/  LDL.LU.64 R14, [R1+0x2558] ;  /* 0x00255800010e7983 */ /* 0x001ee80000300a00 */
[----:B------:R-:W3:Y:S01]  /*40150*/  LDL.LU.64 R12, [R1+0x2550] ;  /* 0x00255000010c7983 */ /* 0x000ee20000300a00 */
[----:B------:R-:W-:-:S02]  /*40160*/  IMAD.MOV.U32 R22, RZ, RZ, R2 ;  /* 0x000000ffff167224 */ /* 0x000fc400078e0002 */
[----:B------:R-:W-:Y:S02]  /*40170*/  IMAD.MOV.U32 R23, RZ, RZ, R0 ;  /* 0x000000ffff177224 */ /* 0x000fe400078e0000 */
[----:B------:R-:W-:-:S05]  /*40180*/  IMAD.MOV.U32 R11, RZ, RZ, R29 ;  /* 0x000000ffff0b7224 */ /* 0x000fca00078e001d */
[----:B---3--:R-:W-:Y:S01]  /*40190*/  HMMA.16816.F32 R20, R24, R22, R12 ;  /* 0x000000161814723c */ /* 0x008fe2000000180c */
[----:B------:R-:W3:-:S15]  /*401a0*/  LDL.LU.64 R14, [R1+0x2548] ;  /* 0x00254800010e7983 */ /* 0x000ede0000300a00 */
[----:B------:R-:W-:-:S03]  /*401b0*/  NOP ;  /* 0x0000000000007918 */ /* 0x000fc60000000000 */
[----:B------:R0:W-:Y:S04]  /*401c0*/  STL.64 [R1+0x560], R20 ;  /* 0x0005601401007387 */ /* 0x0001e80000100a00 */
[----:B------:R1:W-:Y:S01]  /*401d0*/  STL [R1+0x568], R22 ;  /* 0x0005681601007387 */ /* 0x0003e20000100800 */
[----:B------:R-:W-:-:S03]  /*401e0*/  IMAD.MOV.U32 R29, RZ, RZ, R23 ;  /* 0x000000ffff1d7224 */ /* 0x000fc600078e0017 */
[----:B------:R-:W4:Y:S04]  /*401f0*/  LDL R23, [R1+0x17f8] ;  /* 0x0017f80001177983 */ /* 0x000f280000100800 */
[----:B----4-:R4:W-:Y:S04]  /*40200*/  STL [R1+0x24b8], R23 ;  /* 0x0024b81701007387 */ /* 0x0109e80000100800 */
[----:B0-----:R-:W2:Y:S04]  /*40210*/  LDL.LU R20, [R1+0x150] ;  /* 0x0001500001147983 */ /* 0x001ea80000300800 */
[----:B------:R-:W2:Y:S04]  /*40220*/  LDL.LU R21, [R1+0x154] ;  /* 0x0001540001157983 */ /* 0x000ea80000300800 */
[----:B-1----:R-:W2:Y:S04]  /*40230*/  LDL.LU R22, [R1+0x158] ;  /* 0x0001580001167983 */ /* 0x002ea80000300800 */
[----:B----4-:R-:W2:Y:S04]  /*40240*/  LDL.LU R23, [R1+0x15c] ;  /* 0x00015c0001177983 */ /* 0x010ea80000300800 */
[----:B------:R0:W-:Y:S04]  /*40250*/  STL [R1+0x21a0], R29 ;  /* 0x0021a01d01007387 */ /* 0x0001e80000100800 */
[----:B0-----:R-:W4:Y:S04]  /*40260*/  LDL R29, [R1+0x17fc] ;  /* 0x0017fc00011d7983 */ /* 0x001f280000100800 */
[----:B---3--:R0:W-:Y:S01]  /*40270*/  STL.64 [R1+0x24c8], R14 ;  /* 0x0024c80e01007387 */ /* 0x0081e20000100a00 */
[----:B--2---:R-:W-:Y:S03]  /*40280*/  HMMA.16816.F32 R20, R24, R14, R20 ;  /* 0x0000000e1814723c */ /* 0x004fe60000001814 */
[----:B0-----:R-:W2:-:S15]  /*40290*/  LDL.64 R14, [R1+0x18] ;  /* 0x00001800010e7983 */ /* 0x001e9e0000100a00 */
[----:B------:R-:W-:Y:S01]  /*402a0*/  NOP ;  /* 0x0000000000007918 */ /* 0x000fe20000000000 */
[----:B------:R-:W-:Y:S04]  /*402b0*/  STL.64 [R1+0x550], R20 ;  /* 0x0005501401007387 */ /* 0x000fe80000100a00 */
[----:B------:R-:W-:Y:S04]  /*402c0*/  STL.64 [R1+0x558], R22 ;  /* 0x0005581601007387 */ /* 0x000fe80000100a00 */
[----:B--2---:R0:W-:Y:S02]  /*402d0*/  STL.64 [R1+0x24e0], R14 ;  /* 0x0024e00e01007387 */ /* 0x0041e40000100a00 */
[----:B0-----:R-:W-:Y:S02]  /*402e0*/  HMMA.16816.F32 R12, R24, R18, R8 ;  /* 0x00000012180c723c */ /* 0x001fe40000001808 */
[----:B------:R-:W2:Y:S04]  /*402f0*/  LDL.64 R10, [R1+0x78] ;  /* 0x00007800010a7983 */ /* 0x000ea80000100a00 */
[----:B--2---:R-:W-:-:S13]  /*40300*/  STL.64 [R1+0x2540], R10 ;  /* 0x0025400a01007387 */ /* 0x004fda0000100a00 */
[----:B------:R-:W-:Y:S04]  /*40310*/  STL.64 [R1+0x180], R12 ;  /* 0x0001800c01007387 */ /* 0x000fe80000100a00 */
[----:B------:R0:W-:Y:S04]  /*40320*/  STL.64 [R1+0x188], R14 ;  /* 0x0001880e01007387 */ /* 0x0001e80000100a00 */
[----:B0-----:R-:W2:Y:S04]  /*40330*/  LDL.64 R14, [R1+0x38] ;  /* 0x00003800010e7983 */ /* 0x001ea80000100a00 */
[----:B--2---:R0:W-:Y:S04]  /*40340*/  STL.64 [R1+0x24f8], R14 ;  /* 0x0024f80e01007387 */ /* 0x0041e80000100a00 */
[----:B0-----:R-:W2:Y:S04]  /*40350*/  LDL.64 R14, [R1+0x48] ;  /* 0x00004800010e7983 */ /* 0x001ea80000100a00 */
[----:B--2---:R0:W-:Y:S04]  /*40360*/  STL.64 [R1+0x2520], R14 ;  /* 0x0025200e01007387 */ /* 0x0041e80000100a00 */
[----:B------:R-:W2:Y:S04]  /*40370*/  LDL.LU R12, [R1+0xb0] ;  /* 0x0000b000010c7983 */ /* 0x000ea80000300800 */
[----:B------:R-:W2:Y:S04]  /*40380*/  LDL.LU R13, [R1+0xb4] ;  /* 0x0000b400010d7983 */ /* 0x000ea80000300800 */
[----:B0-----:R-:W3:Y:S04]  /*40390*/  LDL.LU R14, [R1+0xb8] ;  /* 0x0000b800010e7983 */ /* 0x001ee80000300800 */
        /* <DEDUP_REMOVED lines=14> */
[----:B0-----:R-:W2:Y:S04]  /*40480*/  LDL.LU R18, [R1+0xd8] ;  /* 0x0000d80001127983 */ /* 0x001ea80000300800 */
[----:B------:R-:W2:Y:S04]  /*40490*/  LDL.LU R19, [R1+0xdc] ;  /* 0x0000dc0001137983 */ /* 0x000ea80000300800 */
[----:B--2---:R-:W-:Y:S04]  /*404a0*/  STL.64 [R1+0x24d8], R18 ;  /* 0x0024d81201007387 */ /* 0x004fe80000100a00 */
[----:B---3--:R0:W-:Y:S04]  /*404b0*/  STL.64 [R1+0x24d0], R16 ;  /* 0x0024d01001007387 */ /* 0x0081e80000100a00 */
        /* <DEDUP_REMOVED lines=33> */
[----:B----4-:R-:W-:Y:S02]  /*406d0*/  HMMA.16816.F32 R24, R24, R10, R12 ;  /* 0x0000000a1818723c */ /* 0x010fe4000000180c */
[----:B------:R-:W2:Y:S04]  /*406e0*/  LDL.LU.64 R14, [R1+0x2520] ;  /* 0x00252000010e7983 */ /* 0x000ea80000300a00 */
[----:B------:R-:W2:Y:S04]  /*406f0*/  LDL.LU.64 R10, [R1+0x2518] ;  /* 0x00251800010a7983 */ /* 0x000ea80000300a00 */
[----:B------:R-:W2:Y:S09]  /*40700*/  LDL.LU.64 R8, [R1+0x2510] ;  /* 0x0025100001087983 */ /* 0x000eb20000300a00 */
[----:B------:R-:W-:Y:S04]  /*40710*/  STL.64 [R1+0x120], R24 ;  /* 0x0001201801007387 */ /* 0x000fe80000100a00 */
[----:B------:R0:W-:Y:S02]  /*40720*/  STL.64 [R1+0x128], R26 ;  /* 0x0001281a01007387 */ /* 0x0001e40000100a00 */
[----:B0-----:R-:W-:-:S02]  /*40730*/  IMAD.MOV.U32 R26, RZ, RZ, R2 ;  /* 0x000000ffff1a7224 */ /* 0x001fc400078e0002 */
[----:B------:R-:W-:-:S05]  /*40740*/  IMAD.MOV.U32 R27, RZ, RZ, R0 ;  /* 0x000000ffff1b7224 */ /* 0x000fca00078e0000 */
[----:B------:R0:W-:Y:S04]  /*40750*/  STL.64 [R1+0x24b0], R26 ;  /* 0x0024b01a01007387 */ /* 0x0001e80000100a00 */
[----:B------:R-:W4:Y:S04]  /*40760*/  LDL.LU R24, [R1+0x2b0] ;  /* 0x0002b00001187983 */ /* 0x000f280000300800 */
[----:B------:R-:W4:Y:S04]  /*40770*/  LDL.LU R25, [R1+0x2b4] ;  /* 0x0002b40001197983 */ /* 0x000f280000300800 */
[----:B0-----:R-:W4:Y:S04]  /*40780*/  LDL.LU R26, [R1+0x2b8] ;  /* 0x0002b800011a7983 */ /* 0x001f280000300800 */
[----:B------:R-:W4:Y:S01]  /*40790*/  LDL.LU R27, [R1+0x2bc] ;  /* 0x0002bc00011b7983 */ /* 0x000f220000300800 */
        /* <DEDUP_REMOVED lines=9> */
[----:B------:R-:W-:Y:S04]  /*40830*/  STL [R1+0x249c], R0 ;  /* 0x00249c0001007387 */ /* 0x000fe80000100800 */
[----:B------:R-:W-:Y:S01]  /*40840*/  STL [R1+0x2498], R28 ;  /* 0x0024981c01007387 */ /* 0x000fe20000100800 */
[----:B--2---:R-:W-:Y:S01]  /*40850*/  HMMA.16816.F32 R16, R8, R14, R16 ;  /* 0x0000000e0810723c */ /* 0x004fe20000001810 */
[----:B------:R-:W-:Y:S01]  /*40860*/  IMAD.MOV.U32 R3, RZ, RZ, R14 ;  /* 0x000000ffff037224 */ /* 0x000fe200078e000e */
[----:B------:R-:W-:-:S15]  /*40870*/  MOV R2, R15 ;  /* 0x0000000f00027202 */ /* 0x000fde0000000f00 */
[----:B------:R-:W-:Y:S02]  /*40880*/  NOP ;  /* 0x0000000000007918 */ /* 0x000fe40000000000 */
        /* <DEDUP_REMOVED lines=15> */
[----:B------:R-:W3:-:S15]  /*40980*/  LDL.LU.64 R18, [R1+0x24c0] ;  /* 0x0024c00001127983 */ /* 0x000ede0000300a00 */
[----:B------:R-:W-:Y:S02]  /*40990*/  NOP ;  /* 0x0000000000007918 */ /* 0x000fe40000000000 */
[----:B------:R-:W-:Y:S04]  /*409a0*/  STL.64 [R1+0x500], R12 ;  /* 0x0005000c01007387 */ /* 0x000fe80000100a00 */
[----:B------:R-:W-:Y:S04]  /*409b0*/  STL.64 [R1+0x508], R14 ;  /* 0x0005080e01007387 */ /* 0x000fe80000100a00 */
[----:B------:R-:W0:Y:S04]  /*409c0*/  LDSM.16.MT88.4 R12, [R29+UR5+0x5080] ;  /* 0x005080051d0c783b */ /* 0x000e280008004200 */
[----:B0-----:R-:W-:Y:S04]  /*409d0*/  STL.64 [R1+0x24a8], R14 ;  /* 0x0024a80e01007387 */ /* 0x001fe80000100a00 */
[----:B------:R0:W-:Y:S04]  /*409e0*/  STL.64 [R1+0x24a0], R12 ;  /* 0x0024a00c01007387 */ /* 0x0001e80000100a00 */
[----:B0-----:R-:W2:Y:S04]  /*409f0*/  LDL.LU R12, [R1+0x3e0] ;  /* 0x0003e000010c7983 */ /* 0x001ea80000300800 */
[----:B------:R-:W2:Y:S04]  /*40a00*/  LDL.LU R13, [R1+0x3e4] ;  /* 0x0003e400010d7983 */ /* 0x000ea80000300800 */
[----:B------:R-:W2:Y:S04]  /*40a10*/  LDL.LU R14, [R1+0x3e8] ;  /* 0x0003e800010e7983 */ /* 0x000ea80000300800 */
[----:B------:R-:W2:Y:S04]  /*40a20*/  LDL.LU R15, [R1+0x3ec] ;  /* 0x0003ec00010f7983 */ /* 0x000ea80000300800 */
[----:B------:R-:W-:Y:S01]  /*40a30*/  STL [R1+0x21b0], R29 ;  /* 0x0021b01d01007387 */ /* 0x000fe20000100800 */
[----:B---3--:R-:W-:-:S15]  /*40a40*/  HMMA.16816.F32 R20, R8, R18, R20 ;  /* 0x000000120814723c */ /* 0x008fde0000001814 */
[----:B------:R-:W-:-:S04]  /*40a50*/  NOP ;  /* 0x0000000000007918 */ /* 0x000fc80000000000 */
[----:B------:R-:W-:Y:S04]  /*40a60*/  STL.64 [R1+0x4f0], R20 ;  /* 0x0004f01401007387 */ /* 0x000fe80000100a00 */
[----:B------:R0:W-:Y:S04]  /*40a70*/  STL.64 [R1+0x4f8], R22 ;  /* 0x0004f81601007387 */ /* 0x0001e80000100a00 */
[----:B0-----:R-:W3:Y:S01]  /*40a80*/  LDL.LU R23, [R1+0x24b8] ;  /* 0x0024b80001177983 */ /* 0x001ee20000300800 */
[----:B------:R-:W-:Y:S02]  /*40a90*/  IMAD.MOV.U32 R0, RZ, RZ, R18 ;  /* 0x000000ffff007224 */ /* 0x000fe400078e0012 */
[----:B------:R-:W-:Y:S01]  /*40aa0*/  IMAD.MOV.U32 R29, RZ, RZ, R19 ;  /* 0x000000ffff1d7224 */ /* 0x000fe200078e0013 */
[C---:B----4-:R-:W-:Y:S01]  /*40ab0*/  HMMA.16816.F32 R24, R8.reuse, R6, R24 ;  /* 0x000000060818723c */ /* 0x050fe20000001818 */
[----:B---3--:R-:W0:Y:S04]  /*40ac0*/  LDSM.16.MT88.4 R16, [R23+UR5+0x5000] ;  /* 0x005000051710783b */ /* 0x008e280008004200 */
[----:B------:R-:W1:Y:S04]  /*40ad0*/  LDSM.16.MT88.4 R20, [R23+UR5+0x5080] ;  /* 0x005080051714783b */ /* 0x000e680008004200 */
[----:B0-----:R0:W-:Y:S04]  /*40ae0*/  STL.64 [R1+0x2410], R18 ;  /* 0x0024101201007387 */ /* 0x0011e80000100a00 */
[----:B0-----:R-:W3:Y:S04]  /*40af0*/  LDL R19, [R1+0x17f4] ;  /* 0x0017f40001137983 */ /* 0x001ee80000100800 */
[----:B------:R-:W-:Y:S04]  /*40b00*/  STL.64 [R1+0x2408], R16 ;  /* 0x0024081001007387 */ /* 0x000fe80000100a00 */
[----:B------:R-:W-:Y:S04]  /*40b10*/  STL.64 [R1+0x4e0], R24 ;  /* 0x0004e01801007387 */ /* 0x000fe80000100a00 */
[----:B------:R0:W-:Y:S04]  /*40b20*/  STL.64 [R1+0x4e8], R26 ;  /* 0x0004e81a01007387 */ /* 0x0001e80000100a00 */
[----:B0-----:R-:W2:Y:S04]  /*40b30*/  LDL.LU.64 R26, [R1+0x24b0] ;  /* 0x0024b000011a7983 */ /* 0x001ea80000300a00 */
[----:B------:R-:W-:Y:S04]  /*40b40*/  STL.64 [R1+0x2440], R6 ;  /* 0x0024400601007387 */ /* 0x000fe80000100a00 */
[----:B------:R-:W-:Y:S04]  /*40b50*/  STL [R1+0x2438], R4 ;  /* 0x0024380401007387 */ /* 0x000fe80000100800 */
[----:B-1----:R0:W-:Y:S04]  /*40b60*/  STL.64 [R1+0x2380], R22 ;  /* 0x0023801601007387 */ /* 0x0021e80000100a00 */
[----:B------:R-:W-:Y:S04]  /*40b70*/  STL.64 [R1+0x2378], R20 ;  /* 0x0023781401007387 */ /* 0x000fe80000100a00 */
[----:B0-----:R-:W4:Y:S01]  /*40b80*/  LDL.LU.64 R22, [R1+0x88] ;  /* 0x0000880001167983 */ /* 0x001f220000300a00 */
[----:B--2---:R-:W-:Y:S03]  /*40b90*/  HMMA.16816.F32 R24, R8, R26, R12 ;  /* 0x0000001a0818723c */ /* 0x004fe6000000180c */
[----:B------:R-:W2:Y:S04]  /*40ba0*/  LDL.LU.64 R14, [R1+0x24a8] ;  /* 0x0024a800010e7983 */ /* 0x000ea80000300a00 */
[----:B------:R-:W2:-:S12]  /*40bb0*/  LDL.LU.64 R12, [R1+0x24a0] ;  /* 0x0024a000010c7983 */ /* 0x000e980000300a00 */
        /* <DEDUP_REMOVED lines=8> */
[----:B------:R-:W3:Y:S04]  /*40c40*/  LDL.LU R27, [R1+0x3dc] ;  /* 0x0003dc00011b7983 */ /* 0x000ee80000300800 */
[----:B----4-:R-:W-:Y:S01]  /*40c50*/  STL.64 [R1+0x2418], R22 ;  /* 0x0024181601007387 */ /* 0x010fe20000100a00 */
[----:B---3--:R-:W-:Y:S03]  /*40c60*/  HMMA.16816.F32 R24, R8, R22, R24 ;  /* 0x000000160818723c */ /* 0x008fe60000001818 */
[----:B------:R-:W0:-:S15]  /*40c70*/  LDSM.16.MT88.4 R8, [R19+UR5+0x5080] ;  /* 0x005080051308783b */ /* 0x000e1e0008004200 */
[----:B------:R-:W-:Y:S01]  /*40c80*/  NOP ;  /* 0x0000000000007918 */ /* 0x000fe20000000000 */
[----:B------:R1:W-:Y:S04]  /*40c90*/  STL.64 [R1+0x470], R24 ;  /* 0x0004701801007387 */ /* 0x0003e80000100a00 */
[----:B------:R3:W-:Y:S04]  /*40ca0*/  STL.64 [R1+0x478], R26 ;  /* 0x0004781a01007387 */ /* 0x0007e80000100a00 */
[----:B-1----:R-:W4:Y:S04]  /*40cb0*/  LDL.LU R24, [R1+0x360] ;  /* 0x0003600001187983 */ /* 0x002f280000300800 */
[----:B------:R-:W4:Y:S04]  /*40cc0*/  LDL.LU R25, [R1+0x364] ;  /* 0x0003640001197983 */ /* 0x000f280000300800 */
[----:B---3--:R-:W3:Y:S04]  /*40cd0*/  LDL.LU R26, [R1+0x368] ;  /* 0x00036800011a7983 */ /* 0x008ee80000300800 */
[----:B------:R-:W3:Y:S04]  /*40ce0*/  LDL.LU R27, [R1+0x36c] ;  /* 0x00036c00011b7983 */ /* 0x000ee80000300800 */
[----:B---3--:R-:W-:Y:S04]  /*40cf0*/  STL.64 [R1+0x2398], R26 ;  /* 0x0023981a01007387 */ /* 0x008fe80000100a00 */
[----:B----4-:R1:W-:Y:S04]  /*40d00*/  STL.64 [R1+0x2390], R24 ;  /* 0x0023901801007387 */ /* 0x0103e80000100a00 */
[----:B-1----:R-:W3:Y:S04]  /*40d10*/  LDL.LU R24, [R1+0x370] ;  /* 0x0003700001187983 */ /* 0x002ee80000300800 */
[----:B------:R-:W3:Y:S04]  /*40d20*/  LDL.LU R25, [R1+0x374] ;  /* 0x0003740001197983 */ /* 0x000ee80000300800 */
[----:B------:R-:W4:Y:S04]  /*40d30*/  LDL.LU R26, [R1+0x378] ;  /* 0x00037800011a7983 */ /* 0x000f280000300800 */
[----:B------:R-:W4:Y:S04]  /*40d40*/  LDL.LU R27, [R1+0x37c] ;  /* 0x00037c00011b7983 */ /* 0x000f280000300800 */
[----:B------:R-:W2:Y:S04]  /*40d50*/  LDL.64 R6, [R1+0x8] ;  /* 0x0000080001067983 */ /* 0x000ea80000100a00 */
[----:B--2---:R1:W-:Y:S04]  /*40d60*/  STL.64 [R1+0x2450], R6 ;  /* 0x0024500601007387 */ /* 0x0043e80000100a00 */
[----:B----4-:R2:W-:Y:S04]  /*40d70*/  STL.64 [R1+0x23a8], R26 ;  /* 0x0023a81a01007387 */ /* 0x0105e80000100a00 */
[----:B---3--:R-:W-:Y:S01]  /*40d80*/  STL.64 [R1+0x23a0], R24 ;  /* 0x0023a01801007387 */ /* 0x008fe20000100a00 */
[----:B-1----:R-:W-:-:S02]  /*40d90*/  IMAD.MOV.U32 R6, RZ, RZ, R28 ;  /* 0x000000ffff067224 */ /* 0x002fc400078e001c */
[----:B------:R-:W-:Y:S02]  /*40da0*/  IMAD.MOV.U32 R7, RZ, RZ, R5 ;  /* 0x000000ffff077224 */ /* 0x000fe400078e0005 */
[----:B--2---:R-:W-:Y:S02]  /*40db0*/  IMAD.MOV.U32 R26, RZ, RZ, R0 ;  /* 0x000000ffff1a7224 */ /* 0x004fe400078e0000 */
[----:B------:R-:W2:Y:S04]  /*40dc0*/  LDL.LU R0, [R1+0x249c] ;  /* 0x00249c0001007983 */ /* 0x000ea80000300800 */
[----:B------:R-:W3:Y:S04]  /*40dd0*/  LDL.LU R28, [R1+0x2498] ;  /* 0x00249800011c7983 */ /* 0x000ee80000300800 */
[----:B------:R1:W-:Y:S04]  /*40de0*/  STL.64 [R1+0x2468], R6 ;  /* 0x0024680601007387 */ /* 0x0003e80000100a00 */
[----:B------:R-:W4:Y:S04]  /*40df0*/  LDL.LU R4, [R1+0x440] ;  /* 0x0004400001047983 */ /* 0x000f280000300800 */
[----:B------:R-:W4:Y:S04]  /*40e00*/  LDL.LU R5, [R1+0x444] ;  /* 0x0004440001057983 */ /* 0x000f280000300800 */
[----:B-1----:R-:W2:Y:S04]  /*40e10*/  LDL.LU R6, [R1+0x448] ;  /* 0x0004480001067983 */ /* 0x002ea80000300800 */
[----:B------:R-:W2:Y:S01]  /*40e20*/  LDL.LU R7, [R1+0x44c] ;  /* 0x00044c0001077983 */ /* 0x000ea20000300800 */
[----:B------:R-:W-:-:S03]  /*40e30*/  IMAD.MOV.U32 R27, RZ, RZ, R29 ;  /* 0x000000ffff1b7224 */ /* 0x000fc600078e001d */
[----:B--2---:R3:W-:Y:S04]  /*40e40*/  STL.64 [R1+0x2478], R6 ;  /* 0x0024780601007387 */ /* 0x0047e80000100a00 */
[----:B----4-:R-:W-:Y:S01]  /*40e50*/  STL.64 [R1+0x2470], R4 ;  /* 0x0024700401007387 */ /* 0x010fe20000100a00 */
[----:B---3--:R-:W-:Y:S02]  /*40e60*/  IMAD.MOV.U32 R6, RZ, RZ, R28 ;  /* 0x000000ffff067224 */ /* 0x008fe400078e001c */
[----:B------:R-:W-:Y:S01]  /*40e70*/  IMAD.MOV.U32 R7, RZ, RZ, R0 ;  /* 0x000000ffff077224 */ /* 0x000fe200078e0000 */
[----:B------:R-:W2:Y:S04]  /*40e80*/  LDL.LU R28, [R1+0x2494] ;  /* 0x00249400011c7983 */ /* 0x000ea80000300800 */
[----:B------:R-:W3:Y:S04]  /*40e90*/  LDL.LU R0, [R1+0x2490] ;  /* 0x0024900001007983 */ /* 0x000ee80000300800 */
[----:B------:R1:W-:Y:S04]  /*40ea0*/  STL.64 [R1+0x2448], R26 ;  /* 0x0024481a01007387 */ /* 0x0003e80000100a00 */
[----:B------:R-:W4:Y:S04]  /*40eb0*/  LDL.LU R24, [R1+0x420] ;  /* 0x0004200001187983 */ /* 0x000f280000300800 */
[----:B------:R-:W4:Y:S04]  /*40ec0*/  LDL.LU R25, [R1+0x424] ;  /* 0x0004240001197983 */ /* 0x000f280000300800 */
[----:B-1----:R-:W2:Y:S04]  /*40ed0*/  LDL.LU R26, [R1+0x428] ;  /* 0x00042800011a7983 */ /* 0x002ea80000300800 */
[----:B------:R-:W2:Y:S04]  /*40ee0*/  LDL.LU R27, [R1+0x42c] ;  /* 0x00042c00011b7983 */ /* 0x000ea80000300800 */
[----:B--2---:R-:W-:Y:S04]  /*40ef0*/  STL.64 [R1+0x2460], R26 ;  /* 0x0024601a01007387 */ /* 0x004fe80000100a00 */
[----:B----4-:R1:W-:Y:S04]  /*40f00*/  STL.64 [R1+0x2458], R24 ;  /* 0x0024581801007387 */ /* 0x0103e80000100a00 */
[----:B-1----:R-:W2:Y:S04]  /*40f10*/  LDL.LU R24, [R1+0x430] ;  /* 0x0004300001187983 */ /* 0x002ea80000300800 */
[----:B------:R-:W2:Y:S04]  /*40f20*/  LDL.LU R25, [R1+0x434] ;  /* 0x0004340001197983 */ /* 0x000ea80000300800 */
[----:B------:R-:W4:Y:S04]  /*40f30*/  LDL.LU R26, [R1+0x438] ;  /* 0x00043800011a7983 */ /* 0x000f280000300800 */
[----:B------:R-:W4:Y:S04]  /*40f40*/  LDL.LU R27, [R1+0x43c] ;  /* 0x00043c00011b7983 */ /* 0x000f280000300800 */
[----:B----4-:R-:W-:Y:S04]  /*40f50*/  STL.64 [R1+0x2488], R26 ;  /* 0x0024881a01007387 */ /* 0x010fe80000100a00 */
[----:B--2---:R1:W-:Y:S04]  /*40f60*/  STL.64 [R1+0x2480], R24 ;  /* 0x0024801801007387 */ /* 0x0043e80000100a00 */
[----:B-1----:R-:W2:Y:S04]  /*40f70*/  LDL.LU R24, [R1+0x450] ;  /* 0x0004500001187983 */ /* 0x002ea80000300800 */
[----:B------:R-:W2:Y:S04]  /*40f80*/  LDL.LU R25, [R1+0x454] ;  /* 0x0004540001197983 */ /* 0x000ea80000300800 */
[----:B------:R-:W2:Y:S04]  /*40f90*/  LDL.LU R26, [R1+0x458] ;  /* 0x00045800011a7983 */ /* 0x000ea80000300800 */
[----:B------:R-:W2:Y:S04]  /*40fa0*/  LDL.LU R27, [R1+0x45c] ;  /* 0x00045c00011b7983 */ /* 0x000ea80000300800 */
[----:B------:R-:W4:Y:S04]  /*40fb0*/  LDL.LU.64 R22, [R1+0x78] ;  /* 0x0000780001167983 */ /* 0x000f280000300a00 */
[----:B----4-:R1:W-:Y:S04]  /*40fc0*/  STL.64 [R1+0x2430], R22 ;  /* 0x0024301601007387 */ /* 0x0103e80000100a00 */
[----:B------:R-:W4:Y:S04]  /*40fd0*/  LDL.LU R16, [R1+0x350] ;  /* 0x0003500001107983 */ /* 0x000f280000300800 */
[----:B------:R-:W4:Y:S04]  /*40fe0*/  LDL.LU R17, [R1+0x354] ;  /* 0x0003540001117983 */ /* 0x000f280000300800 */
[----:B------:R-:W3:Y:S04]  /*40ff0*/  LDL.LU R18, [R1+0x358] ;  /* 0x0003580001127983 */ /* 0x000ee80000300800 */
[----:B------:R-:W3:Y:S01]  /*41000*/  LDL.LU R19, [R1+0x35c] ;  /* 0x00035c0001137983 */ /* 0x000ee20000300800 */
[----:B--2---:R-:W-:Y:S03]  /*41010*/  HMMA.16816.F32 R4, R12, R6, R24 ;  /* 0x000000060c04723c */ /* 0x004fe60000001818 */
[----:B------:R-:W2:Y:S04]  /*41020*/  LDL.LU R20, [R1+0x400] ;  /* 0x0004000001147983 */ /* 0x000ea80000300800 */
[----:B------:R-:W2:Y:S04]  /*41030*/  LDL.LU R21, [R1+0x404] ;  /* 0x0004040001157983 */ /* 0x000ea80000300800 */
[----:B-1----:R-:W2:Y:S04]  /*41040*/  LDL.LU R22, [R1+0x408] ;  /* 0x0004080001167983 */ /* 0x002ea80000300800 */
[----:B------:R-:W2:Y:S04]  /*41050*/  LDL.LU R23, [R1+0x40c] ;  /* 0x00040c0001177983 */ /* 0x000ea80000300800 */
[----:B---3--:R-:W-:Y:S04]  /*41060*/  STL.64 [R1+0x2428], R18 ;  /* 0x0024281201007387 */ /* 0x008fe80000100a00 */
[----:B----4-:R1:W-:Y:S04]  /*41070*/  STL.64 [R1+0x2420], R16 ;  /* 0x0024201001007387 */ /* 0x0103e80000100a00 */
[----:B-1----:R-:W3:Y:S04]  /*41080*/  LDL.LU R16, [R1+0x3f0] ;  /* 0x0003f00001107983 */ /* 0x002ee80000300800 */
[----:B------:R-:W3:Y:S04]  /*41090*/  LDL.LU R17, [R1+0x3f4] ;  /* 0x0003f40001117983 */ /* 0x000ee80000300800 */
[----:B------:R-:W3:Y:S04]  /*410a0*/  LDL.LU R18, [R1+0x3f8] ;  /* 0x0003f80001127983 */ /* 0x000ee80000300800 */
[----:B------:R-:W3:Y:S04]  /*410b0*/  LDL.LU R19, [R1+0x3fc] ;  /* 0x0003fc0001137983 */ /* 0x000ee80000300800 */
[----:B0-----:R-:W-:Y:S04]  /*410c0*/  STL.64 [R1+0x2288], R10 ;  /* 0x0022880a01007387 */ /* 0x001fe80000100a00 */
[----:B------:R-:W-:Y:S04]  /*410d0*/  STL.64 [R1+0x2280], R8 ;  /* 0x0022800801007387 */ /* 0x000fe80000100a00 */
[----:B------:R-:W4:Y:S04]  /*410e0*/  LDL.LU.64 R26, [R1+0x2488] ;  /* 0x00248800011a7983 */ /* 0x000f280000300a00 */
[----:B------:R-:W4:Y:S04]  /*410f0*/  LDL.LU.64 R24, [R1+0x2480] ;  /* 0x0024800001187983 */ /* 0x000f280000300a00 */
[----:B------:R-:W-:Y:S04]  /*41100*/  STL.64 [R1+0x450], R4 ;  /* 0x0004500401007387 */ /* 0x000fe80000100a00 */
[----:B------:R0:W-:Y:S04]  /*41110*/  STL.64 [R1+0x458], R6 ;  /* 0x0004580601007387 */ /* 0x0001e80000100a00 */
[----:B0-----:R-:W2:Y:S04]  /*41120*/  LDL.LU.64 R6, [R1+0x2478] ;  /* 0x0024780001067983 */ /* 0x001ea80000300a00 */
[----:B------:R-:W2:Y:S01]  /*41130*/  LDL.LU.64 R4, [R1+0x2470] ;  /* 0x0024700001047983 */ /* 0x000ea20000300a00 */
[----:B------:R-:W-:-:S02]  /*41140*/  IMAD.MOV.U32 R10, RZ, RZ, R3 ;  /* 0x000000ffff0a7224 */ /* 0x000fc400078e0003 */
[----:B------:R-:W-:-:S07]  /*41150*/  IMAD.MOV.U32 R11, RZ, RZ, R2 ;  /* 0x000000ffff0b7224 */ /* 0x000fce00078e0002 */
        /* <DEDUP_REMOVED lines=16> */
[----:B----4-:R-:W-:-:S15]  /*41260*/  HMMA.16816.F32 R24, R12, R6, R24 ;  /* 0x000000060c18723c */ /* 0x010fde0000001818 */
[----:B------:R-:W-:-:S04]  /*41270*/  NOP ;  /* 0x0000000000007918 */ /* 0x000fc80000000000 */
[----:B------:R-:W-:Y:S04]  /*41280*/  STL.64 [R1+0x420], R24 ;  /* 0x0004201801007387 */ /* 0x000fe80000100a00 */
[----:B------:R0:W-:Y:S04]  /*41290*/  STL.64 [R1+0x428], R26 ;  /* 0x0004281a01007387 */ /* 0x0001e80000100a00 */
[----:B0-----:R-:W2:Y:S01]  /*412a0*/  LDL.LU.64 R26, [R1+0x2448] ;  /* 0x00244800011a7983 */ /* 0x001ea20000300a00 */
[----:B------:R-:W-:Y:S02]  /*412b0*/  IMAD.MOV.U32 R3, RZ, RZ, R6 ;  /* 0x000000ffff037224 */ /* 0x000fe400078e0006 */
[----:B------:R-:W-:-:S02]  /*412c0*/  IMAD.MOV.U32 R2, RZ, RZ, R7 ;  /* 0x000000ffff027224 */ /* 0x000fc400078e0007 */
[----:B------:R-:W4:Y:S04]  /*412d0*/  LDL.LU.64 R6, [R1+0x2440] ;  /* 0x0024400001067983 */ /* 0x000f280000300a00 */
[----:B------:R-:W3:Y:S01]  /*412e0*/  LDL.LU R4, [R1+0x2438] ;  /* 0x0024380001047983 */ /* 0x000ee20000300800 */
[----:B--2---:R-:W-:Y:S03]  /*412f0*/  HMMA.16816.F32 R8, R12, R26, R8 ;  /* 0x0000001a0c08723c */ /* 0x004fe60000001808 */
[----:B------:R0:W-:Y:S02]  /*41300*/  STL.64 [R1+0x23b8], R26 ;  /* 0x0023b81a01007387 */ /* 0x0001e40000100a00 */
[----:B0-----:R-:W-:-:S02]  /*41310*/  IMAD.MOV.U32 R26, RZ, RZ, R3 ;  /* 0x000000ffff1a7224 */ /* 0x001fc400078e0003 */
[----:B------:R-:W-:-:S12]  /*41320*/  IMAD.MOV.U32 R27, RZ, RZ, R2 ;  /* 0x000000ffff1b7224 */ /* 0x000fd800078e0002 */
[----:B------:R0:W-:Y:S04]  /*41330*/  STL.64 [R1+0x410], R8 ;  /* 0x0004100801007387 */ /* 0x0001e80000100a00 */
[----:B------:R1:W-:Y:S04]  /*41340*/  STL.64 [R1+0x418], R10 ;  /* 0x0004180a01007387 */ /* 0x0003e80000100a00 */
[----:B0-----:R-:W2:Y:S04]  /*41350*/  LDL.LU R8, [R1+0x3c0] ;  /* 0x0003c00001087983 */ /* 0x001ea80000300800 */
[----:B------:R-:W2:Y:S04]  /*41360*/  LDL.LU R9, [R1+0x3c4] ;  /* 0x0003c40001097983 */ /* 0x000ea80000300800 */
[----:B-1----:R-:W2:Y:S04]  /*41370*/  LDL.LU R10, [R1+0x3c8] ;  /* 0x0003c800010a7983 */ /* 0x002ea80000300800 */
[----:B------:R-:W2:Y:S04]  /*41380*/  LDL.LU R11, [R1+0x3cc] ;  /* 0x0003cc00010b7983 */ /* 0x000ea80000300800 */
[----:B------:R0:W-:Y:S04]  /*41390*/  STL.64 [R1+0x23d0], R26 ;  /* 0x0023d01a01007387 */ /* 0x0001e80000100a00 */
[----:B0-----:R-:W2:Y:S01]  /*413a0*/  LDL.64 R26, [R1+0x18] ;  /* 0x00001800011a7983 */ /* 0x001ea20000100a00 */
[C---:B----4-:R-:W-:Y:S03]  /*413b0*/  HMMA.16816.F32 R20, R12.reuse, R6, R20 ;  /* 0x000000060c14723c */ /* 0x050fe60000001814 */
[----:B--2---:R0:W-:Y:S04]  /*413c0*/  STL.64 [R1+0x23e8], R26 ;  /* 0x0023e81a01007387 */ /* 0x0041e80000100a00 */
[----:B------:R-:W2:Y:S04]  /*413d0*/  LDL.LU R24, [R1+0x3b0] ;  /* 0x0003b00001187983 */ /* 0x000ea80000300800 */
[----:B------:R-:W2:Y:S04]  /*413e0*/  LDL.LU R25, [R1+0x3b4] ;  /* 0x0003b40001197983 */ /* 0x000ea80000300800 */
[----:B0-----:R-:W4:Y:S04]  /*413f0*/  LDL.LU R26, [R1+0x3b8] ;  /* 0x0003b800011a7983 */ /* 0x001f280000300800 */
[----:B------:R-:W4:Y:S04]  /*41400*/  LDL.LU R27, [R1+0x3bc] ;  /* 0x0003bc00011b7983 */ /* 0x000f280000300800 */
[----:B----4-:R0:W-:Y:S04]  /*41410*/  STL.64 [R1+0x23f8], R26 ;  /* 0x0023f81a01007387 */ /* 0x0101e80000100a00 */
[----:B--2---:R-:W-:Y:S04]  /*41420*/  STL.64 [R1+0x23f0], R24 ;  /* 0x0023f01801007387 */ /* 0x004fe80000100a00 */
[----:B0-----:R-:W2:Y:S04]  /*41430*/  LDL.64 R26, [R1+0x48] ;  /* 0x00004800011a7983 */ /* 0x001ea80000100a00 */
[----:B------:R-:W-:Y:S04]  /*41440*/  STL.64 [R1+0x3e0], R20 ;  /* 0x0003e01401007387 */ /* 0x000fe80000100a00 */
[----:B------:R0:W-:Y:S04]  /*41450*/  STL.64 [R1+0x3e8], R22 ;  /* 0x0003e81601007387 */ /* 0x0001e80000100a00 */
        /* <DEDUP_REMOVED lines=11> */
[----:B------:R-:W2:Y:S04]  /*41510*/  LDL.LU.64 R18, [R1+0x2410] ;  /* 0x0024100001127983 */ /* 0x000ea80000300a00 */
[----:B------:R-:W2:Y:S04]  /*41520*/  LDL.LU.64 R16, [R1+0x2408] ;  /* 0x0024080001107983 */ /* 0x000ea80000300a00 */
[----:B------:R0:W-:Y:S04]  /*41530*/  STL.64 [R1+0x23b0], R22 ;  /* 0x0023b01601007387 */ /* 0x0001e80000100a00 */
[----:B------:R-:W3:Y:S05]  /*41540*/  LDL.LU R20, [R1+0x380] ;  /* 0x0003800001147983 */ /* 0x000eea0000300800 */
[----:B------:R-:W-:Y:S04]  /*41550*/  STL.64 [R1+0x2b0], R12 ;  /* 0x0002b00c01007387 */ /* 0x000fe80000100a00 */
[----:B------:R-:W-:Y:S04]  /*41560*/  STL.64 [R1+0x2b8], R14 ;  /* 0x0002b80e01007387 */ /* 0x000fe80000100a00 */
[----:B------:R-:W3:Y:S04]  /*41570*/  LDL.LU R21, [R1+0x384] ;  /* 0x0003840001157983 */ /* 0x000ee80000300800 */
[----:B0-----:R-:W4:Y:S04]  /*41580*/  LDL.LU R22, [R1+0x388] ;  /* 0x0003880001167983 */ /* 0x001f280000300800 */
[----:B------:R-:W4:Y:S04]  /*41590*/  LDL.LU R23, [R1+0x38c] ;  /* 0x00038c0001177983 */ /* 0x000f280000300800 */
[----:B----4-:R-:W-:Y:S04]  /*415a0*/  STL.64 [R1+0x23c8], R22 ;  /* 0x0023c81601007387 */ /* 0x010fe80000100a00 */
[----:B---3--:R0:W-:Y:S04]  /*415b0*/  STL.64 [R1+0x23c0], R20 ;  /* 0x0023c01401007387 */ /* 0x0081e80000100a00 */
[----:B0-----:R-:W3:Y:S04]  /*415c0*/  LDL.LU R20, [R1+0x390] ;  /* 0x0003900001147983 */ /* 0x001ee80000300800 */
[----:B------:R-:W3:Y:S04]  /*415d0*/  LDL.LU R21, [R1+0x394] ;  /* 0x0003940001157983 */ /* 0x000ee80000300800 */
[----:B------:R-:W4:Y:S04]  /*415e0*/  LDL.LU R22, [R1+0x398] ;  /* 0x0003980001167983 */ /* 0x000f280000300800 */
[----:B------:R-:W4:Y:S01]  /*415f0*/  LDL.LU R23, [R1+0x39c] ;  /* 0x00039c0001177983 */ /* 0x000f220000300800 */
[----:B--2---:R-:W-:Y:S01]  /*41600*/  HMMA.16816.F32 R8, R16, R26, R8 ;  /* 0x0000001a1008723c */ /* 0x004fe20000001808 */
[----:B------:R-:W-:-:S02]  /*41610*/  IMAD.MOV.U32 R5, RZ, RZ, R27 ;  /* 0x000000ffff057224 */ /* 0x000fc400078e001b */
[----:B----4-:R-:W-:Y:S04]  /*41620*/  STL.64 [R1+0x23e0], R22 ;  /* 0x0023e01601007387 */ /* 0x010fe80000100a00 */
[----:B---3--:R0:W-:Y:S04]  /*41630*/  STL.64 [R1+0x23d8], R20 ;  /* 0x0023d81401007387 */ /* 0x0081e80000100a00 */
[----:B0-----:R-:W2:Y:S04]  /*41640*/  LDL.LU R20, [R1+0x3a0] ;  /* 0x0003a00001147983 */ /* 0x001ea80000300800 */
[----:B------:R-:W2:Y:S04]  /*41650*/  LDL.LU R21, [R1+0x3a4] ;  /* 0x0003a40001157983 */ /* 0x000ea80000300800 */
[----:B------:R-:W2:Y:S04]  /*41660*/  LDL.LU R22, [R1+0x3a8] ;  /* 0x0003a80001167983 */ /* 0x000ea80000300800 */
[----:B------:R-:W2:Y:S04]  /*41670*/  LDL.LU R23, [R1+0x3ac] ;  /* 0x0003ac0001177983 */ /* 0x000ea80000300800 */
[----:B------:R0:W-:Y:S04]  /*41680*/  STL.64 [R1+0x3c0], R8 ;  /* 0x0003c00801007387 */ /* 0x0001e80000100a00 */
[----:B------:R1:W-:Y:S01]  /*41690*/  STL.64 [R1+0x3c8], R10 ;  /* 0x0003c80a01007387 */ /* 0x0003e20000100a00 */
[----:B0-----:R-:W-:-:S03]  /*416a0*/  IMAD.MOV.U32 R8, RZ, RZ, R26 ;  /* 0x000000ffff087224 */ /* 0x001fc600078e001a */
[----:B-1----:R-:W3:Y:S04]  /*416b0*/  LDL.LU.64 R10, [R1+0x2400] ;  /* 0x00240000010a7983 */ /* 0x002ee80000300a00 */
[----:B------:R-:W3:Y:S04]  /*416c0*/  LDL.LU.64 R26, [R1+0x23f8] ;  /* 0x0023f800011a7983 */ /* 0x000ee80000300a00 */
[----:B------:R-:W3:Y:S02]  /*416d0*/  LDL.LU.64 R24, [R1+0x23f0] ;  /* 0x0023f00001187983 */ /* 0x000ee40000300a00 */
[----:B---3--:R-:W-:-:S15]  /*416e0*/  HMMA.16816.F32 R24, R16, R10, R24 ;  /* 0x0000000a1018723c */ /* 0x008fde0000001818 */
[----:B------:R-:W-:-:S04]  /*416f0*/  NOP ;  /* 0x0000000000007918 */ /* 0x000fc80000000000 */
[----:B------:R-:W-:Y:S04]  /*41700*/  STL.64 [R1+0x3b0], R24 ;  /* 0x0003b01801007387 */ /* 0x000fe80000100a00 */
[----:B------:R0:W-:Y:S04]  /*41710*/  STL.64 [R1+0x3b8], R26 ;  /* 0x0003b81a01007387 */ /* 0x0001e80000100a00 */
[----:B0-----:R-:W2:Y:S04]  /*41720*/  LDL.LU.64 R26, [R1+0x23e8] ;  /* 0x0023e800011a7983 */ /* 0x001ea80000300a00 */
[----:B------:R-:W-:Y:S01]  /*41730*/  STL.64 [R1+0x2368], R10 ;  /* 0x0023680a01007387 */ /* 0x000fe20000100a00 */
[----:B------:R-:W-:Y:S01]  /*41740*/  IMAD.MOV.U32 R14, RZ, RZ, R3 ;  /* 0x000000ffff0e7224 */ /* 0x000fe200078e0003 */
[----:B------:R-:W-:Y:S01]  /*41750*/  MOV R15, R2 ;  /* 0x00000002000f7202 */ /* 0x000fe20000000f00 */
        /* <DEDUP_REMOVED lines=20> */
[----:B0-----:R-:W3:Y:S04]  /*418a0*/  LDL.LU.64 R26, [R1+0x23a8] ;  /* 0x0023a800011a7983 */ /* 0x001ee80000300a00 */
[----:B------:R-:W3:Y:S02]  /*418b0*/  LDL.LU.64 R24, [R1+0x23a0] ;  /* 0x0023a00001187983 */ /* 0x000ee40000300a00 */
[----:B---3--:R-:W-:-:S15]  /*418c0*/  HMMA.16816.F32 R24, R16, R6, R24 ;  /* 0x000000061018723c */ /* 0x008fde0000001818 */
[----:B------:R-:W-:-:S04]  /*418d0*/  NOP ;  /* 0x0000000000007918 */ /* 0x000fc80000000000 */
[----:B------:R-:W-:Y:S04]  /*418e0*/  STL.64 [R1+0x2d0], R24 ;  /* 0x0002d01801007387 */ /* 0x000fe80000100a00 */
[----:B------:R0:W-:Y:S04]  /*418f0*/  STL.64 [R1+0x2d8], R26 ;  /* 0x0002d81a01007387 */ /* 0x0001e80000100a00 */
[----:B0-----:R-:W3:Y:S04]  /*41900*/  LDL.LU.64 R26, [R1+0x2398] ;  /* 0x00239800011a7983 */ /* 0x001ee80000300a00 */
[----:B------:R-:W3:Y:S01]  /*41910*/  LDL.LU.64 R24, [R1+0x2390] ;  /* 0x0023900001187983 */ /* 0x000ee20000300a00 */
[----:B------:R-:W-:-:S02]  /*41920*/  IMAD.MOV.U32 R10, RZ, RZ, R8 ;  /* 0x000000ffff0a7224 */ /* 0x000fc400078e0008 */
[----:B------:R-:W-:-:S05]  /*41930*/  IMAD.MOV.U32 R11, RZ, RZ, R5 ;  /* 0x000000ffff0b7224 */ /* 0x000fca00078e0005 */
[----:B------:R0:W-:Y:S04]  /*41940*/  STL.64 [R1+0x2388], R10 ;  /* 0x0023880a01007387 */ /* 0x0001e80000100a00 */
[----:B------:R-:W2:Y:S04]  /*41950*/  LDL.LU R8, [R1+0x2a0] ;  /* 0x0002a00001087983 */ /* 0x000ea80000300800 */
[----:B------:R-:W2:Y:S04]  /*41960*/  LDL.LU R9, [R1+0x2a4] ;  /* 0x0002a40001097983 */ /* 0x000ea80000300800 */
[----:B0-----:R-:W2:Y:S04]  /*41970*/  LDL.LU R10, [R1+0x2a8] ;  /* 0x0002a800010a7983 */ /* 0x001ea80000300800 */
[----:B------:R-:W2:Y:S04]  /*41980*/  LDL.LU R11, [R1+0x2ac] ;  /* 0x0002ac00010b7983 */ /* 0x000ea80000300800 */
[----:B------:R-:W-:Y:S04]  /*41990*/  STL.64 [R1+0x2350], R6 ;  /* 0x0023500601007387 */ /* 0x000fe80000100a00 */
[----:B------:R3:W-:Y:S02]  /*419a0*/  STL [R1+0x2348], R4 ;  /* 0x0023480401007387 */ /* 0x0007e40000100800 */
[----:B---3--:R-:W-:Y:S02]  /*419b0*/  HMMA.16816.F32 R4, R16, R14, R24 ;  /* 0x0000000e1004723c */ /* 0x008fe40000001818 */
[----:B------:R-:W3:-:S15]  /*419c0*/  LDL.LU R24, [R1+0x250] ;  /* 0x0002500001187983 */ /* 0x000ede0000300800 */
[----:B------:R-:W-:Y:S02]  /*419d0*/  NOP ;  /* 0x0000000000007918 */ /* 0x000fe40000000000 */
[----:B------:R-:W-:Y:S04]  /*419e0*/  STL.64 [R1+0x2c0], R4 ;  /* 0x0002c00401007387 */ /* 0x000fe80000100a00 */
[----:B------:R0:W-:Y:S04]  /*419f0*/  STL.64 [R1+0x2c8], R6 ;  /* 0x0002c80601007387 */ /* 0x0001e80000100a00 */
[----:B------:R-:W3:Y:S04]  /*41a00*/  LDL.LU R25, [R1+0x254] ;  /* 0x0002540001197983 */ /* 0x000ee80000300800 */
[----:B------:R-:W4:Y:S04]  /*41a10*/  LDL.LU R26, [R1+0x258] ;  /* 0x00025800011a7983 */ /* 0x000f280000300800 */
[----:B------:R-:W4:Y:S01]  /*41a20*/  LDL.LU R27, [R1+0x25c] ;  /* 0x00025c00011b7983 */ /* 0x000f220000300800 */
[----:B0-----:R-:W-:-:S02]  /*41a30*/  IMAD.MOV.U32 R6, RZ, RZ, R3 ;  /* 0x000000ffff067224 */ /* 0x001fc400078e0003 */
[----:B------:R-:W-:-:S05]  /*41a40*/  IMAD.MOV.U32 R7, RZ, RZ, R2 ;  /* 0x000000ffff077224 */ /* 0x000fca00078e0002 */
[----:B------:R0:W-:Y:S04]  /*41a50*/  STL.64 [R1+0x2370], R6 ;  /* 0x0023700601007387 */ /* 0x0001e80000100a00 */
[----:B------:R-:W2:Y:S04]  /*41a60*/  LDL.LU R4, [R1+0x290] ;  /* 0x0002900001047983 */ /* 0x000ea80000300800 */
[----:B------:R-:W2:Y:S04]  /*41a70*/  LDL.LU R5, [R1+0x294] ;  /* 0x0002940001057983 */ /* 0x000ea80000300800 */
[----:B0-----:R-:W2:Y:S04]  /*41a80*/  LDL.LU R6, [R1+0x298] ;  /* 0x0002980001067983 */ /* 0x001ea80000300800 */
[----:B------:R-:W2:Y:S04]  /*41a90*/  LDL.LU R7, [R1+0x29c] ;  /* 0x00029c0001077983 */ /* 0x000ea80000300800 */
        /* <DEDUP_REMOVED lines=8> */
[----:B------:R-:W-:Y:S01]  /*41b20*/  IMAD.MOV.U32 R2, RZ, RZ, R23 ;  /* 0x000000ffff027224 */ /* 0x000fe200078e0017 */
[----:B----4-:R-:W-:Y:S04]  /*41b30*/  STL.64 [R1+0x2360], R26 ;  /* 0x0023601a01007387 */ /* 0x010fe80000100a00 */
[----:B---3--:R0:W-:Y:S04]  /*41b40*/  STL.64 [R1+0x2358], R24 ;  /* 0x0023581801007387 */ /* 0x0081e80000100a00 */
        /* <DEDUP_REMOVED lines=17> */
[----:B0-----:R-:W2:Y:S01]  /*41c60*/  LDL.LU.64 R18, [R1+0x8] ;  /* 0x0000080001127983 */ /* 0x001ea20000300a00 */
[----:B----4-:R-:W-:Y:S03]  /*41c70*/  HMMA.16816.F32 R8, R20, R10, R4 ;  /* 0x0000000a1408723c */ /* 0x010fe60000001804 */
[----:B------:R-:W2:-:S15]  /*41c80*/  LDL.LU.64 R6, [R1+0x2370] ;  /* 0x0023700001067983 */ /* 0x000e9e0000300a00 */
[----:B------:R-:W-:Y:S01]  /*41c90*/  NOP ;  /* 0x0000000000007918 */ /* 0x000fe20000000000 */
[----:B------:R-:W-:Y:S04]  /*41ca0*/  STL.64 [R1+0x150], R8 ;  /* 0x0001500801007387 */ /* 0x000fe80000100a00 */
[----:B------:R0:W-:Y:S04]  /*41cb0*/  STL.64 [R1+0x158], R10 ;  /* 0x0001580a01007387 */ /* 0x0001e80000100a00 */
[----:B0-----:R-:W3:Y:S04]  /*41cc0*/  LDL.LU.64 R10, [R1+0x2368] ;  /* 0x00236800010a7983 */ /* 0x001ee80000300a00 */
[----:B------:R-:W4:Y:S01]  /*41cd0*/  LDL.LU R8, [R1+0x190] ;  /* 0x0001900001087983 */ /* 0x000f220000300800 */
[----:B---3--:R-:W-:-:S15]  /*41ce0*/  HMMA.16816.F32 R12, R20, R10, R12 ;  /* 0x0000000a140c723c */ /* 0x008fde000000180c */
[----:B------:R-:W-:-:S04]  /*41cf0*/  NOP ;  /* 0x0000000000007918 */ /* 0x000fc80000000000 */
[----:B------:R-:W-:Y:S04]  /*41d00*/  STL.64 [R1+0x100], R12 ;  /* 0x0001000c01007387 */ /* 0x000fe80000100a00 */
[----:B------:R-:W-:Y:S04]  /*41d10*/  STL.64 [R1+0x108], R14 ;  /* 0x0001080e01007387 */ /* 0x000fe80000100a00 */
[----:B------:R-:W4:Y:S04]  /*41d20*/  LDL.LU R9, [R1+0x194] ;  /* 0x0001940001097983 */ /* 0x000f280000300800 */
[----:B------:R-:W3:Y:S04]  /*41d30*/  LDL.LU R10, [R1+0x198] ;  /* 0x00019800010a7983 */ /* 0x000ee80000300800 */
[----:B------:R-:W3:Y:S04]  /*41d40*/  LDL.LU R11, [R1+0x19c] ;  /* 0x00019c00010b7983 */ /* 0x000ee80000300800 */
[----:B---3--:R-:W-:Y:S04]  /*41d50*/  STL.64 [R1+0x2298], R10 ;  /* 0x0022980a01007387 */ /* 0x008fe80000100a00 */
[----:B----4-:R0:W-:Y:S04]  /*41d60*/  STL.64 [R1+0x2290], R8 ;  /* 0x0022900801007387 */ /* 0x0101e80000100a00 */
[----:B0-----:R-:W3:Y:S04]  /*41d70*/  LDL.LU R8, [R1+0x1a0] ;  /* 0x0001a00001087983 */ /* 0x001ee80000300800 */
[----:B------:R-:W3:Y:S04]  /*41d80*/  LDL.LU R9, [R1+0x1a4] ;  /* 0x0001a40001097983 */ /* 0x000ee80000300800 */
[----:B------:R-:W4:Y:S04]  /*41d90*/  LDL.LU R10, [R1+0x1a8] ;  /* 0x0001a800010a7983 */ /* 0x000f280000300800 */
[----:B------:R-:W4:Y:S04]  /*41da0*/  LDL.LU R11, [R1+0x1ac] ;  /* 0x0001ac00010b7983 */ /* 0x000f280000300800 */
[----:B------:R-:W3:Y:S04]  /*41db0*/  LDL.LU R12, [R1+0x240] ;  /* 0x00024000010c7983 */ /* 0x000ee80000300800 */
[----:B------:R-:W3:Y:S04]  /*41dc0*/  LDL.LU R13, [R1+0x244] ;  /* 0x00024400010d7983 */ /* 0x000ee80000300800 */
[----:B------:R-:W3:Y:S04]  /*41dd0*/  LDL.LU R14, [R1+0x248] ;  /* 0x00024800010e7983 */ /* 0x000ee80000300800 */
[----:B------:R-:W3:Y:S01]  /*41de0*/  LDL.LU R15, [R1+0x24c] ;  /* 0x00024c00010f7983 */ /* 0x000ee20000300800 */
[C---:B--2---:R-:W-:Y:S03]  /*41df0*/  HMMA.16816.F32 R4, R20.reuse, R6, R24 ;  /* 0x000000061404723c */ /* 0x044fe60000001818 */
[----:B----4-:R0:W-:Y:S04]  /*41e00*/  STL.64 [R1+0x22a8], R10 ;  /* 0x0022a80a01007387 */ /* 0x0101e80000100a00 */
[----:B---3--:R-:W-:Y:S04]  /*41e10*/  STL.64 [R1+0x22a0], R8 ;  /* 0x0022a00801007387 */ /* 0x008fe80000100a00 */
[----:B0-----:R-:W2:Y:S04]  /*41e20*/  LDL.LU.64 R10, [R1+0x28] ;  /* 0x00002800010a7983 */ /* 0x001ea80000300a00 */
[----:B------:R-:W3:Y:S04]  /*41e30*/  LDL R29, [R1+0x534] ;  /* 0x00053400011d7983 */ /* 0x000ee80000100800 */
[----:B------:R-:W4:Y:S04]  /*41e40*/  LDL.LU.64 R26, [R1+0x2360] ;  /* 0x00236000011a7983 */ /* 0x000f280000300a00 */
[----:B------:R-:W4:Y:S04]  /*41e50*/  LDL.LU.64 R24, [R1+0x2358] ;  /* 0x0023580001187983 */ /* 0x000f280000300a00 */
[----:B------:R-:W-:Y:S04]  /*41e60*/  STL.64 [R1+0xe0], R4 ;  /* 0x0000e00401007387 */ /* 0x000fe80000100a00 */
[----:B------:R0:W-:Y:S04]  /*41e70*/  STL.64 [R1+0xe8], R6 ;  /* 0x0000e80601007387 */ /* 0x0001e80000100a00 */
[----:B0-----:R-:W2:Y:S04]  /*41e80*/  LDL.LU.64 R6, [R1+0x2350] ;  /* 0x0023500001067983 */ /* 0x001ea80000300a00 */
[----:B------:R-:W2:Y:S04]  /*41e90*/  LDL.LU R4, [R1+0x2348] ;  /* 0x0023480001047983 */ /* 0x000ea80000300800 */
[----:B------:R-:W2:Y:S01]  /*41ea0*/  LDL R5, [R1+0x17f0] ;  /* 0x0017f00001057983 */ /* 0x000ea20000100800 */
[----:B----4-:R-:W-:-:S15]  /*41eb0*/  HMMA.16816.F32 R24, R20, R18, R24 ;  /* 0x000000121418723c */ /* 0x010fde0000001818 */
[----:B------:R-:W-:-:S04]  /*41ec0*/  NOP ;  /* 0x0000000000007918 */ /* 0x000fc80000000000 */
[----:B------:R-:W-:Y:S04]  /*41ed0*/  STL.64 [R1+0xd0], R24 ;  /* 0x0000d01801007387 */ /* 0x000fe80000100a00 */
[----:B------:R0:W-:Y:S04]  /*41ee0*/  STL.64 [R1+0xd8], R26 ;  /* 0x0000d81a01007387 */ /* 0x0001e80000100a00 */
[----:B0-----:R-:W4:Y:S04]  /*41ef0*/  LDL.LU.64 R26, [R1+0x2340] ;  /* 0x00234000011a7983 */ /* 0x001f280000300a00 */
[----:B------:R-:W4:Y:S01]  /*41f00*/  LDL.LU.64 R24, [R1+0x2338] ;  /* 0x0023380001187983 */ /* 0x000f220000300a00 */
[----:B------:R-:W-:-:S02]  /*41f10*/  IMAD.MOV.U32 R3, RZ, RZ, R18 ;  /* 0x000000ffff037224 */ /* 0x000fc400078e0012 */
[----:B------:R-:W-:Y:S01]  /*41f20*/  IMAD.MOV.U32 R2, RZ, RZ, R19 ;  /* 0x000000ffff027224 */ /* 0x000fe200078e0013 */
[----:B--2---:R0:W-:Y:S04]  /*41f30*/  STL.64 [R1+0x22c0], R10 ;  /* 0x0022c00a01007387 */ /* 0x0041e80000100a00 */
[----:B------:R-:W2:Y:S01]  /*41f40*/  LDL.LU R8, [R1+0x1c0] ;  /* 0x0001c00001087983 */ /* 0x000ea20000300800 */
[----:B----4-:R-:W-:-:S15]  /*41f50*/  HMMA.16816.F32 R16, R20, R10, R24 ;  /* 0x0000000a1410723c */ /* 0x010fde0000001818 */
[----:B------:R-:W-:-:S04]  /*41f60*/  NOP ;  /* 0x0000000000007918 */ /* 0x000fc80000000000 */
[----:B------:R1:W-:Y:S04]  /*41f70*/  STL.64 [R1+0x210], R16 ;  /* 0x0002101001007387 */ /* 0x0003e80000100a00 */
[----:B------:R4:W-:Y:S04]  /*41f80*/  STL.64 [R1+0x218], R18 ;  /* 0x0002181201007387 */ /* 0x0009e80000100a00 */
[----:B------:R-:W2:Y:S04]  /*41f90*/  LDL.LU R9, [R1+0x1c4] ;  /* 0x0001c40001097983 */ /* 0x000ea80000300800 */
[----:B0-----:R-:W2:Y:S04]  /*41fa0*/  LDL.LU R10, [R1+0x1c8] ;  /* 0x0001c800010a7983 */ /* 0x001ea80000300800 */
[----:B------:R-:W2:Y:S04]  /*41fb0*/  LDL.LU R11, [R1+0x1cc] ;  /* 0x0001cc00010b7983 */ /* 0x000ea80000300800 */
[----:B------:R-:W3:Y:S04]  /*41fc0*/  LDL.LU R24, [R1+0x110] ;  /* 0x0001100001187983 */ /* 0x000ee80000300800 */
[----:B------:R-:W3:Y:S04]  /*41fd0*/  LDL.LU R25, [R1+0x114] ;  /* 0x0001140001197983 */ /* 0x000ee80000300800 */
[----:B------:R-:W3:Y:S04]  /*41fe0*/  LDL.LU R26, [R1+0x118] ;  /* 0x00011800011a7983 */ /* 0x000ee80000300800 */
[----:B------:R-:W3:Y:S04]  /*41ff0*/  LDL.LU R27, [R1+0x11c] ;  /* 0x00011c00011b7983 */ /* 0x000ee80000300800 */
[----:B-1----:R-:W3:Y:S04]  /*42000*/  LDL.LU R16, [R1+0x230] ;  /* 0x0002300001107983 */ /* 0x002ee80000300800 */
[----:B------:R-:W3:Y:S04]  /*42010*/  LDL.LU R17, [R1+0x234] ;  /* 0x0002340001117983 */ /* 0x000ee80000300800 */
[----:B----4-:R-:W3:Y:S04]  /*42020*/  LDL.LU R18, [R1+0x238] ;  /* 0x0002380001127983 */ /* 0x010ee80000300800 */
[----:B------:R-:W3:Y:S04]  /*42030*/  LDL.LU R19, [R1+0x23c] ;  /* 0x00023c0001137983 */ /* 0x000ee80000300800 */
[----:B--2---:R0:W-:Y:S04]  /*42040*/  STL.64 [R1+0x22d0], R10 ;  /* 0x0022d00a01007387 */ /* 0x0041e80000100a00 */
[----:B------:R-:W-:Y:S04]  /*42050*/  STL.64 [R1+0x22c8], R8 ;  /* 0x0022c80801007387 */ /* 0x000fe80000100a00 */
[----:B0-----:R-:W2:Y:S01]  /*42060*/  LDL.LU.64 R10, [R1+0x18] ;  /* 0x00001800010a7983 */ /* 0x001ea20000300a00 */
[C---:B------:R-:W-:Y:S03]  /*42070*/  HMMA.16816.F32 R12, R20.reuse, R6, R12 ;  /* 0x00000006140c723c */ /* 0x040fe6000000180c */
[----:B--2---:R0:W-:Y:S04]  /*42080*/  STL.64 [R1+0x22e8], R10 ;  /* 0x0022e80a01007387 */ /* 0x0041e80000100a00 */
[----:B0-----:R-:W2:Y:S04]  /*42090*/  LDL.LU.64 R10, [R1+0x38] ;  /* 0x00003800010a7983 */ /* 0x001ea80000300a00 */
[----:B--2---:R0:W-:Y:S04]  /*420a0*/  STL.64 [R1+0x2300], R10 ;  /* 0x0023000a01007387 */ /* 0x0041e80000100a00 */
[----:B0-----:R-:W2:Y:S04]  /*420b0*/  LDL.LU.64 R10, [R1+0x48] ;  /* 0x00004800010a7983 */ /* 0x001ea80000300a00 */
[----:B------:R-:W-:Y:S04]  /*420c0*/  STL.64 [R1+0x260], R12 ;  /* 0x0002600c01007387 */ /* 0x000fe80000100a00 */
[----:B------:R0:W-:Y:S04]  /*420d0*/  STL.64 [R1+0x268], R14 ;  /* 0x0002680e01007387 */ /* 0x0001e80000100a00 */
[----:B0-----:R-:W3:Y:S04]  /*420e0*/  LDL.LU.64 R14, [R1+0x2330] ;  /* 0x00233000010e7983 */ /* 0x001ee80000300a00 */
[----:B------:R-:W-:Y:S04]  /*420f0*/  STL.64 [R1+0x22b8], R6 ;  /* 0x0022b80601007387 */ /* 0x000fe80000100a00 */
[----:B------:R0:W-:Y:S04]  /*42100*/  STL.64 [R1+0x22b0], R4 ;  /* 0x0022b00401007387 */ /* 0x0001e80000100a00 */
[----:B0-----:R-:W4:Y:S04]  /*42110*/  LDL.LU R4, [R1+0x1b0] ;  /* 0x0001b00001047983 */ /* 0x001f280000300800 */
[----:B------:R-:W4:Y:S04]  /*42120*/  LDL.LU R5, [R1+0x1b4] ;  /* 0x0001b40001057983 */ /* 0x000f280000300800 */
[----:B------:R-:W2:Y:S04]  /*42130*/  LDL.LU R6, [R1+0x1b8] ;  /* 0x0001b80001067983 */ /* 0x000ea80000300800 */
[----:B------:R-:W2:Y:S04]  /*42140*/  LDL.LU R7, [R1+0x1bc] ;  /* 0x0001bc0001077983 */ /* 0x000ea80000300800 */
[----:B--2---:R-:W-:Y:S04]  /*42150*/  STL.64 [R1+0x22e0], R6 ;  /* 0x0022e00601007387 */ /* 0x004fe80000100a00 */
[----:B----4-:R0:W-:Y:S04]  /*42160*/  STL.64 [R1+0x22d8], R4 ;  /* 0x0022d80401007387 */ /* 0x0101e80000100a00 */
[----:B0-----:R-:W2:Y:S04]  /*42170*/  LDL.LU R4, [R1+0x1d0] ;  /* 0x0001d00001047983 */ /* 0x001ea80000300800 */
[----:B------:R-:W2:Y:S04]  /*42180*/  LDL.LU R5, [R1+0x1d4] ;  /* 0x0001d40001057983 */ /* 0x000ea80000300800 */
[----:B------:R-:W4:Y:S04]  /*42190*/  LDL.LU R6, [R1+0x1d8] ;  /* 0x0001d80001067983 */ /* 0x000f280000300800 */
[----:B------:R-:W4:Y:S01]  /*421a0*/  LDL.LU R7, [R1+0x1dc] ;  /* 0x0001dc0001077983 */ /* 0x000f220000300800 */
[C---:B---3--:R-:W-:Y:S03]  /*421b0*/  HMMA.16816.F32 R16, R20.reuse, R14, R16 ;  /* 0x0000000e1410723c */ /* 0x048fe60000001810 */
        /* <DEDUP_REMOVED lines=14> */
[----:B0-----:R-:W3:Y:S02]  /*422a0*/  LDL.LU.64 R18, [R1+0x2328] ;  /* 0x0023280001127983 */ /* 0x001ee40000300a00 */
[----:B---3--:R-:W-:Y:S02]  /*422b0*/  HMMA.16816.F32 R20, R20, R18, R24 ;  /* 0x000000121414723c */ /* 0x008fe40000001818 */
[----:B------:R-:W2:Y:S04]  /*422c0*/  LDL.LU.64 R26, [R1+0x2320] ;  /* 0x00232000011a7983 */ /* 0x000ea80000300a00 */
[----:B------:R-:W2:-:S13]  /*422d0*/  LDL.LU.64 R24, [R1+0x2318] ;  /* 0x0023180001187983 */ /* 0x000e9a0000300a00 */
[----:B------:R-:W-:Y:S04]  /*422e0*/  STL.64 [R1+0x230], R20 ;  /* 0x0002301401007387 */ /* 0x000fe80000100a00 */
[----:B------:R0:W-:Y:S02]  /*422f0*/  STL.64 [R1+0x238], R22 ;  /* 0x0002381601007387 */ /* 0x0001e40000100a00 */
[----:B0-----:R-:W-:Y:S02]  /*42300*/  IMAD.MOV.U32 R22, RZ, RZ, R3 ;  /* 0x000000ffff167224 */ /* 0x001fe400078e0003 */
[----:B------:R-:W-:Y:S02]  /*42310*/  IMAD.MOV.U32 R23, RZ, RZ, R2 ;  /* 0x000000ffff177224 */ /* 0x000fe400078e0002 */
[----:B------:R-:W-:-:S02]  /*42320*/  IMAD.MOV.U32 R2, RZ, RZ, R10 ;  /* 0x000000ffff027224 */ /* 0x000fc400078e000a */
[----:B------:R-:W-:Y:S01]  /*42330*/  IMAD.MOV.U32 R3, RZ, RZ, R11 ;  /* 0x000000ffff037224 */ /* 0x000fe200078e000b */
        /* <DEDUP_REMOVED lines=32> */
[----:B--2---:R-:W-:Y:S01]  /*42540*/  HMMA.16816.F32 R4, R24, R10, R4 ;  /* 0x0000000a1804723c */ /* 0x004fe20000001804 */
[----:B------:R-:W-:-:S02]  /*42550*/  IMAD.MOV.U32 R17, RZ, RZ, R10 ;  /* 0x000000ffff117224 */ /* 0x000fc400078e000a */
[----:B------:R-:W-:-:S15]  /*42560*/  IMAD.MOV.U32 R16, RZ, RZ, R11 ;  /* 0x000000ffff107224 */ /* 0x000fde00078e000b */
[----:B------:R-:W-:Y:S01]  /*42570*/  NOP ;  /* 0x0000000000007918 */ /* 0x000fe20000000000 */
[----:B------:R-:W-:Y:S04]  /*42580*/  STL.64 [R1+0x1f0], R4 ;  /* 0x0001f00401007387 */ /* 0x000fe80000100a00 */
[----:B------:R0:W-:Y:S04]  /*42590*/  STL.64 [R1+0x1f8], R6 ;  /* 0x0001f80601007387 */ /* 0x0001e80000100a00 */
[----:B0-----:R-:W2:Y:S04]  /*425a0*/  LDL.LU.64 R6, [R1+0x22b8] ;  /* 0x0022b80001067983 */ /* 0x001ea80000300a00 */
        /* <DEDUP_REMOVED lines=8> */
[----:B------:R-:W2:Y:S04]  /*42630*/  LDL.LU.64 R8, [R1+0x2290] ;  /* 0x0022900001087983 */ /* 0x000ea80000300a00 */
[----:B------:R-:W-:Y:S04]  /*42640*/  STL.64 [R1+0x2250], R6 ;  /* 0x0022500601007387 */ /* 0x000fe80000100a00 */
[----:B---3--:R0:W-:Y:S04]  /*42650*/  STL.64 [R1+0x2248], R4 ;  /* 0x0022480401007387 */ /* 0x0081e80000100a00 */
[----:B0-----:R-:W3:Y:S04]  /*42660*/  LDL.LU R4, [R1+0xc0] ;  /* 0x0000c00001047983 */ /* 0x001ee80000300800 */
[----:B------:R-:W3:Y:S04]  /*42670*/  LDL.LU R5, [R1+0xc4] ;  /* 0x0000c40001057983 */ /* 0x000ee80000300800 */
[----:B------:R-:W3:Y:S04]  /*42680*/  LDL.LU R6, [R1+0xc8] ;  /* 0x0000c80001067983 */ /* 0x000ee80000300800 */
[----:B------:R-:W3:Y:S01]  /*42690*/  LDL.LU R7, [R1+0xcc] ;  /* 0x0000cc0001077983 */ /* 0x000ee20000300800 */
[----:B------:R-:W-:-:S02]  /*426a0*/  IMAD.MOV.U32 R22, RZ, RZ, R21 ;  /* 0x000000ffff167224 */ /* 0x000fc400078e0015 */
[----:B------:R-:W-:Y:S01]  /*426b0*/  IMAD.MOV.U32 R23, RZ, RZ, R20 ;  /* 0x000000ffff177224 */ /* 0x000fe200078e0014 */
[C---:B--2---:R-:W-:Y:S08]  /*426c0*/  HMMA.16816.F32 R8, R24.reuse, R14, R8 ;  /* 0x0000000e1808723c */ /* 0x044ff00000001808 */
[----:B---3--:R-:W-:Y:S11]  /*426d0*/  HMMA.16816.F32 R4, R24, R18, R4 ;  /* 0x000000121804723c */ /* 0x008ff60000001804 */
[----:B------:R-:W-:Y:S04]  /*426e0*/  STL.64 [R1+0x1d0], R8 ;  /* 0x0001d00801007387 */ /* 0x000fe80000100a00 */
[----:B------:R0:W-:Y:S04]  /*426f0*/  STL.64 [R1+0x1d8], R10 ;  /* 0x0001d80a01007387 */ /* 0x0001e80000100a00 */
[----:B0-----:R-:W2:Y:S04]  /*42700*/  LDL.LU.64 R10, [R1+0x2288] ;  /* 0x00228800010a7983 */ /* 0x001ea80000300a00 */
[----:B------:R-:W2:Y:S04]  /*42710*/  LDL.LU.64 R8, [R1+0x2280] ;  /* 0x0022800001087983 */ /* 0x000ea80000300a00 */
[----:B------:R0:W-:Y:S02]  /*42720*/  STL.64 [R1+0x2218], R14 ;  /* 0x0022180e01007387 */ /* 0x0001e40000100a00 */
[----:B0-----:R-:W-:-:S02]  /*42730*/  IMAD.MOV.U32 R14, RZ, RZ, R2 ;  /* 0x000000ffff0e7224 */ /* 0x001fc400078e0002 */
[----:B------:R-:W-:Y:S01]  /*42740*/  IMAD.MOV.U32 R15, RZ, RZ, R3 ;  /* 0x000000ffff0f7224 */ /* 0x000fe200078e0003 */
[----:B------:R-:W3:Y:S04]  /*42750*/  LDL.LU R2, [R1+0x227c] ;  /* 0x00227c0001027983 */ /* 0x000ee80000300800 */
[----:B------:R-:W4:Y:S04]  /*42760*/  LDL.LU R3, [R1+0x2278] ;  /* 0x0022780001037983 */ /* 0x000f280000300800 */
[----:B------:R0:W-:Y:S04]  /*42770*/  STL.64 [R1+0x4c0], R4 ;  /* 0x0004c00401007387 */ /* 0x0001e80000100a00 */
[----:B------:R1:W-:Y:S04]  /*42780*/  STL.64 [R1+0x4c8], R6 ;  /* 0x0004c80601007387 */ /* 0x0003e80000100a00 */
[----:B------:R1:W-:Y:S04]  /*42790*/  STL.64 [R1+0x2258], R22 ;  /* 0x0022581601007387 */ /* 0x0003e80000100a00 */
[----:B0-----:R-:W2:Y:S04]  /*427a0*/  LDL.LU R4, [R1+0x60] ;  /* 0x0000600001047983 */ /* 0x001ea80000300800 */
[----:B------:R-:W2:Y:S04]  /*427b0*/  LDL.LU R5, [R1+0x64] ;  /* 0x0000640001057983 */ /* 0x000ea80000300800 */
[----:B-1----:R-:W2:Y:S04]  /*427c0*/  LDL.LU R6, [R1+0x68] ;  /* 0x0000680001067983 */ /* 0x002ea80000300800 */
[----:B------:R-:W2:Y:S01]  /*427d0*/  LDL.LU R7, [R1+0x6c] ;  /* 0x00006c0001077983 */ /* 0x000ea20000300800 */
[----:B------:R-:W-:-:S02]  /*427e0*/  IMAD.MOV.U32 R22, RZ, RZ, R13 ;  /* 0x000000ffff167224 */ /* 0x000fc400078e000d */
[----:B------:R-:W-:Y:S01]  /*427f0*/  IMAD.MOV.U32 R23, RZ, RZ, R12 ;  /* 0x000000ffff177224 */ /* 0x000fe200078e000c */
[----:B--2---:R-:W-:Y:S04]  /*42800*/  STL.64 [R1+0x2268], R6 ;  /* 0x0022680601007387 */ /* 0x004fe80000100a00 */
[----:B------:R-:W-:Y:S04]  /*42810*/  STL.64 [R1+0x2260], R4 ;  /* 0x0022600401007387 */ /* 0x000fe80000100a00 */
[----:B------:R0:W-:Y:S04]  /*42820*/  STL.64 [R1+0x2270], R22 ;  /* 0x0022701601007387 */ /* 0x0001e80000100a00 */
[----:B------:R-:W2:Y:S04]  /*42830*/  LDL.LU R20, [R1+0xa0] ;  /* 0x0000a00001147983 */ /* 0x000ea80000300800 */
[----:B------:R-:W2:Y:S04]  /*42840*/  LDL.LU R21, [R1+0xa4] ;  /* 0x0000a40001157983 */ /* 0x000ea80000300800 */
[----:B0-----:R-:W2:Y:S04]  /*42850*/  LDL.LU R22, [R1+0xa8] ;  /* 0x0000a80001167983 */ /* 0x001ea80000300800 */
[----:B------:R-:W2:Y:S04]  /*42860*/  LDL.LU R23, [R1+0xac] ;  /* 0x0000ac0001177983 */ /* 0x000ea80000300800 */
[----:B------:R-:W2:Y:S04]  /*42870*/  LDL.LU R4, [R1+0x90] ;  /* 0x0000900001047983 */ /* 0x000ea80000300800 */
[----:B------:R-:W2:Y:S04]  /*42880*/  LDL.LU R5, [R1+0x94] ;  /* 0x0000940001057983 */ /* 0x000ea80000300800 */
[----:B------:R-:W2:Y:S04]  /*42890*/  LDL.LU R6, [R1+0x98] ;  /* 0x0000980001067983 */ /* 0x000ea80000300800 */
[----:B------:R-:W2:Y:S04]  /*428a0*/  LDL.LU R7, [R1+0x9c] ;  /* 0x00009c0001077983 */ /* 0x000ea80000300800 */
[----:B------:R-:W2:Y:S04]  /*428b0*/  LDL.LU R24, [R1+0x50] ;  /* 0x0000500001187983 */ /* 0x000ea80000300800 */
[----:B------:R-:W-:Y:S01]  /*428c0*/  STL.64 [R1+0x2210], R18 ;  /* 0x0022101201007387 */ /* 0x000fe20000100a00 */
[----:B----4-:R-:W-:-:S02]  /*428d0*/  IMAD.MOV.U32 R25, RZ, RZ, R3 ;  /* 0x000000ffff197224 */ /* 0x010fc400078e0003 */
[----:B---3--:R-:W-:Y:S02]  /*428e0*/  IMAD.MOV.U32 R26, RZ, RZ, R2 ;  /* 0x000000ffff1a7224 */ /* 0x008fe400078e0002 */
[----:B------:R-:W-:Y:S01]  /*428f0*/  IMAD.MOV.U32 R27, RZ, RZ, R0 ;  /* 0x000000ffff1b7224 */ /* 0x000fe200078e0000 */
[----:B--2---:R-:W-:Y:S01]  /*42900*/  HMMA.16816.F32 R12, R8, R14, R20 ;  /* 0x0000000e080c723c */ /* 0x004fe20000001814 */
[----:B------:R-:W2:-:S15]  /*42910*/  LDL.LU.64 R22, [R1+0x2270] ;  /* 0x0022700001167983 */ /* 0x000e9e0000300a00 */
[----:B------:R-:W-:-:S03]  /*42920*/  NOP ;  /* 0x0000000000007918 */ /* 0x000fc60000000000 */
[----:B------:R0:W-:Y:S01]  /*42930*/  STL [R1+0x490], R12 ;  /* 0x0004900c01007387 */ /* 0x0001e20000100800 */
[----:B------:R-:W-:Y:S02]  /*42940*/  IMAD.MOV.U32 R3, RZ, RZ, R13 ;  /* 0x000000ffff037224 */ /* 0x000fe400078e000d */
[----:B------:R-:W-:Y:S02]  /*42950*/  IMAD.MOV.U32 R2, RZ, RZ, R14 ;  /* 0x000000ffff027224 */ /* 0x000fe400078e000e */
[----:B------:R-:W-:Y:S01]  /*42960*/  IMAD.MOV.U32 R0, RZ, RZ, R15 ;  /* 0x000000ffff007224 */ /* 0x000fe200078e000f */
[----:B0-----:R-:W3:Y:S04]  /*42970*/  LDL.LU R12, [R1+0x340] ;  /* 0x00034000010c7983 */ /* 0x001ee80000300800 */
[----:B------:R-:W3:Y:S04]  /*42980*/  LDL.LU R13, [R1+0x344] ;  /* 0x00034400010d7983 */ /* 0x000ee80000300800 */
[----:B------:R-:W4:Y:S04]  /*42990*/  LDL.LU R14, [R1+0x348] ;  /* 0x00034800010e7983 */ /* 0x000f280000300800 */
[----:B------:R-:W4:Y:S04]  /*429a0*/  LDL.LU R15, [R1+0x34c] ;  /* 0x00034c00010f7983 */ /* 0x000f280000300800 */
[----:B----4-:R0:W-:Y:S04]  /*429b0*/  STL.64 [R1+0x2228], R14 ;  /* 0x0022280e01007387 */ /* 0x0101e80000100a00 */
[----:B---3--:R-:W-:Y:S01]  /*429c0*/  STL.64 [R1+0x2220], R12 ;  /* 0x0022200c01007387 */ /* 0x008fe20000100a00 */
[----:B0-----:R-:W-:-:S02]  /*429d0*/  IMAD.MOV.U32 R15, RZ, RZ, R16 ;  /* 0x000000ffff0f7224 */ /* 0x001fc400078e0010 */
[----:B------:R-:W-:Y:S01]  /*429e0*/  IMAD.MOV.U32 R14, RZ, RZ, R17 ;  /* 0x000000ffff0e7224 */ /* 0x000fe200078e0011 */
[----:B------:R-:W3:Y:S04]  /*429f0*/  LDL.LU R16, [R1+0x460] ;  /* 0x0004600001107983 */ /* 0x000ee80000300800 */
[----:B------:R-:W3:Y:S04]  /*42a00*/  LDL.LU R17, [R1+0x464] ;  /* 0x0004640001117983 */ /* 0x000ee80000300800 */
[----:B------:R-:W4:Y:S04]  /*42a10*/  LDL.LU R18, [R1+0x468] ;  /* 0x0004680001127983 */ /* 0x000f280000300800 */
[----:B------:R-:W4:Y:S01]  /*42a20*/  LDL.LU R19, [R1+0x46c] ;  /* 0x00046c0001137983 */ /* 0x000f220000300800 */
[C---:B--2---:R-:W-:Y:S03]  /*42a30*/  HMMA.16816.F32 R20, R8.reuse, R22, R4 ;  /* 0x000000160814723c */ /* 0x044fe60000001804 */
[----:B----4-:R-:W-:Y:S04]  /*42a40*/  STL.64 [R1+0x2238], R18 ;  /* 0x0022381201007387 */ /* 0x010fe80000100a00 */
[----:B---3--:R0:W-:Y:S04]  /*42a50*/  STL.64 [R1+0x2230], R16 ;  /* 0x0022301001007387 */ /* 0x0081e80000100a00 */
[----:B0-----:R-:W2:Y:S04]  /*42a60*/  LDL.LU R16, [R1+0x220] ;  /* 0x0002200001107983 */ /* 0x001ea80000300800 */
[----:B------:R-:W2:Y:S04]  /*42a70*/  LDL.LU R17, [R1+0x224] ;  /* 0x0002240001117983 */ /* 0x000ea80000300800 */
[----:B------:R-:W2:Y:S04]  /*42a80*/  LDL.LU R18, [R1+0x228] ;  /* 0x0002280001127983 */ /* 0x000ea80000300800 */
[----:B------:R-:W2:Y:S04]  /*42a90*/  LDL.LU R19, [R1+0x22c] ;  /* 0x00022c0001137983 */ /* 0x000ea80000300800 */
[----:B------:R-:W-:Y:S04]  /*42aa0*/  STL [R1+0x1ea0], R0 ;  /* 0x001ea00001007387 */ /* 0x000fe80000100800 */
[----:B------:R-:W-:Y:S04]  /*42ab0*/  STL [R1+0x1e9c], R2 ;  /* 0x001e9c0201007387 */ /* 0x000fe80000100800 */
[----:B------:R-:W-:Y:S04]  /*42ac0*/  STL [R1+0x1e98], R3 ;  /* 0x001e980301007387 */ /* 0x000fe80000100800 */
[----:B------:R-:W3:Y:S04]  /*42ad0*/  LDL.LU.64 R6, [R1+0x2268] ;  /* 0x0022680001067983 */ /* 0x000ee80000300a00 */
[----:B------:R-:W3:Y:S04]  /*42ae0*/  LDL.LU.64 R4, [R1+0x2260] ;  /* 0x0022600001047983 */ /* 0x000ee80000300a00 */
[----:B------:R-:W-:Y:S04]  /*42af0*/  STL.64 [R1+0x480], R20 ;  /* 0x0004801401007387 */ /* 0x000fe80000100a00 */
[----:B------:R0:W-:Y:S04]  /*42b00*/  STL.64 [R1+0x488], R22 ;  /* 0x0004881601007387 */ /* 0x0001e80000100a00 */
[----:B0-----:R-:W3:Y:S02]  /*42b10*/  LDL.LU.64 R22, [R1+0x2258] ;  /* 0x0022580001167983 */ /* 0x001ee40000300a00 */
[----:B---3--:R-:W-:Y:S02]  /*42b20*/  HMMA.16816.F32 R20, R8, R22, R4 ;  /* 0x000000160814723c */ /* 0x008fe40000001804 */
[----:B------:R-:W3:Y:S04]  /*42b30*/  LDL.LU.64 R6, [R1+0x2250] ;  /* 0x0022500001067983 */ /* 0x000ee80000300a00 */
[----:B------:R-:W4:-:S13]  /*42b40*/  LDL.LU.64 R4, [R1+0x2248] ;  /* 0x0022480001047983 */ /* 0x000f1a0000300a00 */
[----:B------:R-:W-:Y:S01]  /*42b50*/  MOV R2, R22 ;  /* 0x0000001600027202 */ /* 0x000fe20000000f00 */
[----:B------:R-:W-:Y:S01]  /*42b60*/  STL [R1+0xc0], R20 ;  /* 0x0000c01401007387 */ /* 0x000fe20000100800 */
[----:B------:R-:W-:-:S03]  /*42b70*/  IMAD.MOV.U32 R3, RZ, RZ, R23 ;  /* 0x000000ffff037224 */ /* 0x000fc600078e0017 */
[----:B------:R-:W3:Y:S01]  /*42b80*/  LDL.LU.64 R22, [R1+0x2240] ;  /* 0x0022400001167983 */ /* 0x000ee20000300a00 */
[----:B------:R-:W-:Y:S01]  /*42b90*/  IMAD.MOV.U32 R0, RZ, RZ, R21 ;  /* 0x000000ffff007224 */ /* 0x000fe200078e0015 */
[C---:B--2---:R-:W-:Y:S02]  /*42ba0*/  HMMA.16816.F32 R12, R8.reuse, R14, R16 ;  /* 0x0000000e080c723c */ /* 0x044fe40000001810 */
[----:B------:R0:W-:Y:S04]  /*42bb0*/  STL [R1+0x1ee0], R3 ;  /* 0x001ee00301007387 */ /* 0x0001e80000100800 */
[----:B------:R-:W-:Y:S04]  /*42bc0*/  STL [R1+0x1edc], R2 ;  /* 0x001edc0201007387 */ /* 0x000fe80000100800 */
[----:B------:R-:W-:Y:S09]  /*42bd0*/  STL [R1+0x1ed8], R0 ;  /* 0x001ed80001007387 */ /* 0x000ff20000100800 */
[----:B0-----:R-:W-:Y:S01]  /*42be0*/  IMAD.MOV.U32 R3, RZ, RZ, R15 ;  /* 0x000000ffff037224 */ /* 0x001fe200078e000f */
[----:B---3--:R-:W-:Y:S01]  /*42bf0*/  HMMA.16816.F32 R20, R8, R22, R24 ;  /* 0x000000160814723c */ /* 0x008fe20000001818 */
[----:B------:R-:W0:Y:S04]  /*42c00*/  LDSM.16.MT88.4 R24, [R29+UR5+0x6000] ;  /* 0x006000051d18783b */ /* 0x000e280008004200 */
[----:B0-----:R-:W-:-:S14]  /*42c10*/  STL.64 [R1+0x2208], R26 ;  /* 0x0022081a01007387 */ /* 0x001fdc0000100a00 */
[----:B------:R-:W-:Y:S04]  /*42c20*/  STL.64 [R1+0xb0], R20 ;  /* 0x0000b01401007387 */ /* 0x000fe80000100a00 */
[----:B------:R-:W-:Y:S04]  /*42c30*/  STL.64 [R1+0xb8], R22 ;  /* 0x0000b81601007387 */ /* 0x000fe80000100a00 */
[----:B------:R0:W-:Y:S04]  /*42c40*/  STL.64 [R1+0x2200], R24 ;  /* 0x0022001801007387 */ /* 0x0001e80000100a00 */
[----:B----4-:R-:W1:Y:S04]  /*42c50*/  LDSM.16.M88.4 R20, [R5+UR5+0x8080] ;  /* 0x008080050514783b */ /* 0x010e680008000200 */
[----:B0-----:R-:W2:Y:S04]  /*42c60*/  LDL.LU R24, [R1+0x330] ;  /* 0x0003300001187983 */ /* 0x001ea80000300800 */
[----:B------:R-:W2:Y:S04]  /*42c70*/  LDL.LU R25, [R1+0x334] ;  /* 0x0003340001197983 */ /* 0x000ea80000300800 */
[----:B------:R-:W2:Y:S04]  /*42c80*/  LDL.LU R26, [R1+0x338] ;  /* 0x00033800011a7983 */ /* 0x000ea80000300800 */
[----:B------:R-:W3:Y:S04]  /*42c90*/  LDL.LU.64 R18, [R1+0x2238] ;  /* 0x0022380001127983 */ /* 0x000ee80000300a00 */
[----:B------:R-:W3:Y:S04]  /*42ca0*/  LDL.LU.64 R16, [R1+0x2230] ;  /* 0x0022300001107983 */ /* 0x000ee80000300a00 */
[----:B------:R-:W-:Y:S04]  /*42cb0*/  STL.64 [R1+0xa0], R12 ;  /* 0x0000a00c01007387 */ /* 0x000fe80000100a00 */
[----:B------:R-:W-:Y:S04]  /*42cc0*/  STL [R1+0xa8], R14 ;  /* 0x0000a80e01007387 */ /* 0x000fe80000100800 */
[----:B------:R-:W0:Y:S04]  /*42cd0*/  LDSM.16.M88.4 R12, [R5+UR5+0x9080] ;  /* 0x00908005050c783b */ /* 0x000e280008000200 */
[----:B------:R-:W-:Y:S04]  /*42ce0*/  STL [R1+0x1ee4], R3 ;  /* 0x001ee40301007387 */ /* 0x000fe80000100800 */
[----:B-1----:R-:W-:Y:S04]  /*42cf0*/  STL.64 [R1+0x60], R20 ;  /* 0x0000601401007387 */ /* 0x002fe80000100a00 */
[----:B------:R-:W-:Y:S04]  /*42d00*/  STL.64 [R1+0x68], R22 ;  /* 0x0000681601007387 */ /* 0x000fe80000100a00 */
[----:B0-----:R-:W-:Y:S04]  /*42d10*/  STL.64 [R1+0x50], R12 ;  /* 0x0000500c01007387 */ /* 0x001fe80000100a00 */
[----:B------:R0:W-:Y:S04]  /*42d20*/  STL.64 [R1+0x58], R14 ;  /* 0x0000580e01007387 */ /* 0x0001e80000100a00 */
[----:B0-----:R-:W4:Y:S04]  /*42d30*/  LDL.LU.64 R14, [R1+0x2228] ;  /* 0x00222800010e7983 */ /* 0x001f280000300a00 */
[----:B------:R-:W4:Y:S01]  /*42d40*/  LDL.LU.64 R12, [R1+0x2220] ;  /* 0x00222000010c7983 */ /* 0x000f220000300a00 */
[----:B------:R-:W-:Y:S01]  /*42d50*/  IMAD.MOV.U32 R27, RZ, RZ, R28 ;  /* 0x000000ffff1b7224 */ /* 0x000fe200078e001c */
[----:B----4-:R-:W-:-:S15]  /*42d60*/  HMMA.16816.F32 R12, R8, R6, R12 ;  /* 0x00000006080c723c */ /* 0x010fde000000180c */
[----:B------:R-:W-:-:S04]  /*42d70*/  NOP ;  /* 0x0000000000007918 */ /* 0x000fc80000000000 */
[----:B------:R-:W-:Y:S04]  /*42d80*/  STL.64 [R1+0x90], R12 ;  /* 0x0000900c01007387 */ /* 0x000fe80000100a00 */
[----:B------:R-:W-:Y:S04]  /*42d90*/  STL.64 [R1+0x98], R14 ;  /* 0x0000980e01007387 */ /* 0x000fe80000100a00 */
[----:B------:R-:W0:Y:S04]  /*42da0*/  LDSM.16.M88.4 R12, [R5+UR5+0xa080] ;  /* 0x00a08005050c783b */ /* 0x000e280008000200 */
[----:B0-----:R-:W-:Y:S01]  /*42db0*/  STL.64 [R1+0x40], R12 ;  /* 0x0000400c01007387 */ /* 0x001fe20000100a00 */
[----:B------:R-:W-:-:S02]  /*42dc0*/  IMAD.MOV.U32 R2, RZ, RZ, R12 ;  /* 0x000000ffff027224 */ /* 0x000fc400078e000c */
[----:B------:R-:W-:Y:S01]  /*42dd0*/  IMAD.MOV.U32 R0, RZ, RZ, R13 ;  /* 0x000000ffff007224 */ /* 0x000fe200078e000d */
[----:B------:R-:W-:Y:S01]  /*42de0*/  STL.64 [R1+0x48], R14 ;  /* 0x0000480e01007387 */ /* 0x000fe20000100a00 */
[----:B------:R-:W-:-:S03]  /*42df0*/  IMAD.MOV.U32 R28, RZ, RZ, R15 ;  /* 0x000000ffff1c7224 */ /* 0x000fc600078e000f */
[----:B------:R-:W0:Y:S04]  /*42e00*/  LDSM.16.M88.4 R12, [R5+UR5+0xb080] ;  /* 0x00b08005050c783b */ /* 0x000e280008000200 */
[----:B------:R-:W-:Y:S04]  /*42e10*/  STL [R1+0x1db8], R28 ;  /* 0x001db81c01007387 */ /* 0x000fe80000100800 */
[----:B0-----:R-:W-:Y:S04]  /*42e20*/  STL.64 [R1+0x30], R12 ;  /* 0x0000300c01007387 */ /* 0x001fe80000100a00 */
[----:B------:R0:W-:Y:S04]  /*42e30*/  STL.64 [R1+0x38], R14 ;  /* 0x0000380e01007387 */ /* 0x0001e80000100a00 */
[----:B0-----:R-:W3:Y:S02]  /*42e40*/  LDL.LU.64 R14, [R1+0x2218] ;  /* 0x00221800010e7983 */ /* 0x001ee40000300a00 */
[----:B---3--:R-:W-:Y:S02]  /*42e50*/  HMMA.16816.F32 R12, R8, R14, R16 ;  /* 0x0000000e080c723c */ /* 0x008fe40000001810 */
[----:B------:R-:W2:-:S15]  /*42e60*/  LDL.LU.64 R18, [R1+0x2210] ;  /* 0x0022100001127983 */ /* 0x000e9e0000300a00 */
[----:B------:R-:W-:Y:S02]  /*42e70*/  NOP ;  /* 0x0000000000007918 */ /* 0x000fe40000000000 */
[----:B------:R-:W-:Y:S04]  /*42e80*/  STL.64 [R1+0x360], R12 ;  /* 0x0003600c01007387 */ /* 0x000fe80000100a00 */
[----:B------:R-:W-:Y:S04]  /*42e90*/  STL.64 [R1+0x368], R14 ;  /* 0x0003680e01007387 */ /* 0x000fe80000100a00 */
[----:B------:R-:W0:Y:S01]  /*42ea0*/  LDSM.16.M88.4 R12, [R5+UR5+0xc080] ;  /* 0x00c08005050c783b */ /* 0x000e220008000200 */
[----:B--2---:R-:W-:Y:S03]  /*42eb0*/  HMMA.16816.F32 R16, R8, R18, R24 ;  /* 0x000000120810723c */ /* 0x004fe60000001818 */
[----:B------:R-:W2:Y:S04]  /*42ec0*/  LDL.LU.64 R26, [R1+0x2208] ;  /* 0x00220800011a7983 */ /* 0x000ea80000300a00 */
[----:B------:R-:W2:-:S12]  /*42ed0*/  LDL.LU.64 R24, [R1+0x2200] ;  /* 0x0022000001187983 */ /* 0x000e980000300a00 */
[----:B------:R-:W-:Y:S04]  /*42ee0*/  STL.64 [R1+0x70], R16 ;  /* 0x0000701001007387 */ /* 0x000fe80000100a00 */
[----:B------:R-:W-:Y:S04]  /*42ef0*/  STL [R1+0x7c], R19 ;  /* 0x00007c1301007387 */ /* 0x000fe80000100800 */
[----:B------:R-:W3:Y:S04]  /*42f00*/  LDL.64 R8, [R1+0x30] ;  /* 0x0000300001087983 */ /* 0x000ee80000100a00 */
[----:B---3--:R1:W-:Y:S02]  /*42f10*/  STL.64 [R1+0x21c0], R8 ;  /* 0x0021c00801007387 */ /* 0x0083e40000100a00 */
[----:B-1----:R-:W-:-:S02]  /*42f20*/  IMAD.MOV.U32 R8, RZ, RZ, R2 ;  /* 0x000000ffff087224 */ /* 0x002fc400078e0002 */
[----:B------:R-:W-:-:S05]  /*42f30*/  IMAD.MOV.U32 R9, RZ, RZ, R0 ;  /* 0x000000ffff097224 */ /* 0x000fca00078e0000 */
[----:B------:R1:W-:Y:S04]  /*42f40*/  STL.64 [R1+0x21d8], R8 ;  /* 0x0021d80801007387 */ /* 0x0003e80000100a00 */
[----:B-1----:R-:W3:Y:S01]  /*42f50*/  LDL.64 R8, [R1+0x50] ;  /* 0x0000500001087983 */ /* 0x002ee20000100a00 */
[----:B------:R-:W-:-:S03]  /*42f60*/  IMAD.MOV.U32 R3, RZ, RZ, R18 ;  /* 0x000000ffff037224 */ /* 0x000fc600078e0012 */
[----:B------:R-:W1:Y:S04]  /*42f70*/  LDSM.16.M88.4 R16, [R5+UR5+0xd080] ;  /* 0x00d080050510783b */ /* 0x000e680008000200 */
[----:B---3--:R3:W-:Y:S04]  /*42f80*/  STL.64 [R1+0x21f0], R8 ;  /* 0x0021f00801007387 */ /* 0x0087e80000100a00 */
[----:B---3--:R-:W2:Y:S04]  /*42f90*/  LDL.LU R8, [R1+0x320] ;  /* 0x0003200001087983 */ /* 0x008ea80000300800 */
[----:B------:R-:W2:Y:S04]  /*42fa0*/  LDL.LU R9, [R1+0x324] ;  /* 0x0003240001097983 */ /* 0x000ea80000300800 */
[----:B------:R-:W2:Y:S04]  /*42fb0*/  LDL.LU R10, [R1+0x328] ;  /* 0x00032800010a7983 */ /* 0x000ea80000300800 */
[----:B------:R-:W2:Y:S04]  /*42fc0*/  LDL.LU R11, [R1+0x32c] ;  /* 0x00032c00010b7983 */ /* 0x000ea80000300800 */
[----:B------:R-:W-:Y:S04]  /*42fd0*/  STL [R1+0x1ef8], R3 ;  /* 0x001ef80301007387 */ /* 0x000fe80000100800 */
[----:B0-----:R-:W-:Y:S04]  /*42fe0*/  STL.64 [R1+0x20], R12 ;  /* 0x0000200c01007387 */ /* 0x001fe80000100a00 */
[----:B------:R-:W-:Y:S04]  /*42ff0*/  STL.64 [R1+0x28], R14 ;  /* 0x0000280e01007387 */ /* 0x000fe80000100a00 */
[----:B------:R0:W-:Y:S04]  /*43000*/  STL.64 [R1+0x21b8], R12 ;  /* 0x0021b80c01007387 */ /* 0x0001e80000100a00 */
[----:B0-----:R-:W3:Y:S04]  /*43010*/  LDL.LU R12, [R1+0x2f0] ;  /* 0x0002f000010c7983 */ /* 0x001ee80000300800 */
[----:B------:R-:W3:Y:S04]  /*43020*/  LDL.LU R13, [R1+0x2f4] ;  /* 0x0002f400010d7983 */ /* 0x000ee80000300800 */
[----:B------:R-:W4:Y:S01]  /*43030*/  LDL.LU R14, [R1+0x2f8] ;  /* 0x0002f800010e7983 */ /* 0x000f220000300800 */
[----:B------:R-:W-:-:S03]  /*43040*/  IMAD.MOV.U32 R15, RZ, RZ, R4 ;  /* 0x000000ffff0f7224 */ /* 0x000fc600078e0004 */
[----:B------:R-:W2:Y:S04]  /*43050*/  LDL.LU R4, [R1+0x21f8] ;  /* 0x0021f80001047983 */ /* 0x000ea80000300800 */
[----:B----4-:R-:W-:Y:S04]  /*43060*/  STL.64 [R1+0x21d0], R14 ;  /* 0x0021d00e01007387 */ /* 0x010fe80000100a00 */
[----:B---3--:R0:W-:Y:S04]  /*43070*/  STL.64 [R1+0x21c8], R12 ;  /* 0x0021c80c01007387 */ /* 0x0081e80000100a00 */
[----:B0-----:R-:W3:Y:S04]  /*43080*/  LDL.LU R12, [R1+0x300] ;  /* 0x00030000010c7983 */ /* 0x001ee80000300800 */
[----:B------:R-:W3:Y:S04]  /*43090*/  LDL.LU R13, [R1+0x304] ;  /* 0x00030400010d7983 */ /* 0x000ee80000300800 */
[----:B------:R-:W4:Y:S04]  /*430a0*/  LDL.LU R14, [R1+0x308] ;  /* 0x00030800010e7983 */ /* 0x000f280000300800 */
[----:B------:R-:W4:Y:S01]  /*430b0*/  LDL.LU R15, [R1+0x30c] ;  /* 0x00030c00010f7983 */ /* 0x000f220000300800 */
[----:B--2---:R-:W-:Y:S03]  /*430c0*/  HMMA.16816.F32 R8, R24, R20, R8 ;  /* 0x000000141808723c */ /* 0x004fe60000001808 */
[----:B----4-:R-:W-:Y:S04]  /*430d0*/  STL.64 [R1+0x21e8], R14 ;  /* 0x0021e80e01007387 */ /* 0x010fe80000100a00 */
[----:B---3--:R0:W-:Y:S04]  /*430e0*/  STL.64 [R1+0x21e0], R12 ;  /* 0x0021e00c01007387 */ /* 0x0081e80000100a00 */
[----:B0-----:R-:W2:Y:S04]  /*430f0*/  LDL.LU R12, [R1+0x310] ;  /* 0x00031000010c7983 */ /* 0x001ea80000300800 */
[----:B------:R-:W2:Y:S04]  /*43100*/  LDL.LU R13, [R1+0x314] ;  /* 0x00031400010d7983 */ /* 0x000ea80000300800 */
[----:B------:R-:W2:Y:S04]  /*43110*/  LDL.LU R14, [R1+0x318] ;  /* 0x00031800010e7983 */ /* 0x000ea80000300800 */
[----:B------:R0:W-:Y:S04]  /*43120*/  STL.64 [R1+0x350], R8 ;  /* 0x0003500801007387 */ /* 0x0001e80000100a00 */
[----:B------:R-:W-:Y:S04]  /*43130*/  STL.64 [R1+0x358], R10 ;  /* 0x0003580a01007387 */ /* 0x000fe80000100a00 */
[----:B0-----:R-:W2:Y:S01]  /*43140*/  LDL.LU.64 R8, [R1+0x21f0] ;  /* 0x0021f00001087983 */ /* 0x001ea20000300a00 */
[----:B------:R-:W-:-:S02]  /*43150*/  IMAD.MOV.U32 R15, RZ, RZ, R4 ;  /* 0x000000ffff0f7224 */ /* 0x000fc400078e0004 */
[----:B------:R-:W-:Y:S02]  /*43160*/  IMAD.MOV.U32 R3, RZ, RZ, R21 ;  /* 0x000000ffff037224 */ /* 0x000fe400078e0015 */
[----:B------:R-:W0:Y:S04]  /*43170*/  LDSM.16.M88.4 R20, [R5+UR5+0xe080] ;  /* 0x00e080050514783b */ /* 0x000e280008000200 */
[----:B------:R-:W3:Y:S01]  /*43180*/  LDSM.16.M88.4 R4, [R5+UR5+0xf080] ;  /* 0x00f080050504783b */ /* 0x000ee20008000200 */
[----:B--2---:R-:W-:Y:S01]  /*43190*/  HMMA.16816.F32 R12, R24, R8, R12 ;  /* 0x00000008180c723c */ /* 0x004fe2000000180c */
[----:B------:R-:W-:Y:S02]  /*431a0*/  IMAD.MOV.U32 R2, RZ, RZ, R8 ;  /* 0x000000ffff027224 */ /* 0x000fe400078e0008 */
[----:B------:R-:W-:-:S15]  /*431b0*/  IMAD.MOV.U32 R0, RZ, RZ, R9 ;  /* 0x000000ffff007224 */ /* 0x000fde00078e0009 */
[----:B------:R-:W-:Y:S01]  /*431c0*/  NOP ;  /* 0x0000000000007918 */ /* 0x000fe20000000000 */
[----:B------:R-:W-:Y:S04]  /*431d0*/  STL.64 [R1+0x340], R12 ;  /* 0x0003400c01007387 */ /* 0x000fe80000100a00 */
[----:B------:R2:W-:Y:S04]  /*431e0*/  STL.64 [R1+0x348], R14 ;  /* 0x0003480e01007387 */ /* 0x0005e80000100a00 */
[----:B--2---:R-:W2:Y:S04]  /*431f0*/  LDL.LU.64 R14, [R1+0x21e8] ;  /* 0x0021e800010e7983 */ /* 0x004ea80000300a00 */
[----:B------:R-:W2:Y:S04]  /*43200*/  LDL.LU.64 R12, [R1+0x21e0] ;  /* 0x0021e000010c7983 */ /* 0x000ea80000300a00 */
[----:B------:R-:W2:Y:S04]  /*43210*/  LDL.LU.64 R8, [R1+0x21d8] ;  /* 0x0021d80001087983 */ /* 0x000ea80000300a00 */
[----:B-1----:R-:W-:Y:S04]  /*43220*/  STL.64 [R1+0x10], R16 ;  /* 0x0000101001007387 */ /* 0x002fe80000100a00 */
[----:B------:R-:W-:Y:S04]  /*43230*/  STL.64 [R1+0x18], R18 ;  /* 0x0000181201007387 */ /* 0x000fe80000100a00 */
[----:B0-----:R-:W-:Y:S04]  /*43240*/  STL.64 [R1], R20 ;  /* 0x0000001401007387 */ /* 0x001fe80000100a00 */
[----:B------:R-:W-:Y:S04]  /*43250*/  STL.64 [R1+0x8], R22 ;  /* 0x0000081601007387 */ /* 0x000fe80000100a00 */
[----:B------:R0:W-:Y:S04]  /*43260*/  STL.64 [R1+0x21a8], R20 ;  /* 0x0021a81401007387 */ /* 0x0001e80000100a00 */
[----:B0-----:R-:W4:Y:S04]  /*43270*/  LDL.LU R20, [R1+0x4a0] ;  /* 0x0004a00001147983 */ /* 0x001f280000300800 */
[----:B------:R-:W4:Y:S04]  /*43280*/  LDL.LU R21, [R1+0x4a4] ;  /* 0x0004a40001157983 */ /* 0x000f280000300800 */
[----:B------:R-:W4:Y:S04]  /*43290*/  LDL.LU R22, [R1+0x4a8] ;  /* 0x0004a80001167983 */ /* 0x000f280000300800 */
[----:B------:R-:W4:Y:S04]  /*432a0*/  LDL.LU R23, [R1+0x4ac] ;  /* 0x0004ac0001177983 */ /* 0x000f280000300800 */
[----:B---3--:R-:W-:Y:S04]  /*432b0*/  STL [R1+0x1d54], R6 ;  /* 0x001d540601007387 */ /* 0x008fe80000100800 */
[----:B------:R-:W-:Y:S04]  /*432c0*/  STL [R1+0x1d50], R7 ;  /* 0x001d500701007387 */ /* 0x000fe80000100800 */
        /* <DEDUP_REMOVED lines=8> */
[----:B------:R0:W-:Y:S04]  /*43350*/  STL.64 [R1+0x330], R8 ;  /* 0x0003300801007387 */ /* 0x0001e80000100a00 */
[----:B------:R-:W-:Y:S04]  /*43360*/  STL.64 [R1+0x338], R10 ;  /* 0x0003380a01007387 */ /* 0x000fe80000100a00 */
[----:B0-----:R-:W2:Y:S02]  /*43370*/  LDL.LU.64 R8, [R1+0x21c0] ;  /* 0x0021c00001087983 */ /* 0x001ea40000300a00 */
[----:B--2---:R-:W-:Y:S01]  /*43380*/  HMMA.16816.F32 R12, R24, R8, R12 ;  /* 0x00000008180c723c */ /* 0x004fe2000000180c */
[----:B------:R-:W-:-:S02]  /*43390*/  IMAD.MOV.U32 R19, RZ, RZ, R8 ;  /* 0x000000ffff137224 */ /* 0x000fc400078e0008 */
[----:B------:R-:W-:Y:S02]  /*433a0*/  IMAD.MOV.U32 R18, RZ, RZ, R9 ;  /* 0x000000ffff127224 */ /* 0x000fe400078e0009 */
[----:B------:R-:W0:-:S14]  /*433b0*/  LDSM.16.MT88.4 R8, [R29+UR5+0x6080] ;  /* 0x006080051d08783b */ /* 0x000e1c0008004200 */
[----:B------:R1:W-:Y:S04]  /*433c0*/  STL.64 [R1+0x320], R12 ;  /* 0x0003200c01007387 */ /* 0x0003e80000100a00 */
[----:B------:R-:W-:Y:S04]  /*433d0*/  STL.64 [R1+0x328], R14 ;  /* 0x0003280e01007387 */ /* 0x000fe80000100a00 */
[----:B-1----:R-:W3:Y:S04]  /*433e0*/  LDL.LU.64 R12, [R1+0x21b8] ;  /* 0x0021b800010c7983 */ /* 0x002ee80000300a00 */
[----:B------:R-:W2:Y:S04]  /*433f0*/  LDL.LU R29, [R1+0x21b0] ;  /* 0x0021b000011d7983 */ /* 0x000ea80000300800 */
[----:B0-----:R-:W-:Y:S04]  /*43400*/  STL.64 [R1+0x2190], R10 ;  /* 0x0021900a01007387 */ /* 0x001fe80000100a00 */
[----:B------:R3:W-:Y:S04]  /*43410*/  STL.64 [R1+0x2188], R8 ;  /* 0x0021880801007387 */ /* 0x0007e80000100a00 */
[----:B------:R-:W4:Y:S01]  /*43420*/  LDL R28, [R1+0x17f8] ;  /* 0x0017f800011c7983 */ /* 0x000f220000100800 */
[----:B---3--:R-:W-:Y:S03]  /*43430*/  HMMA.16816.F32 R8, R24, R12, R4 ;  /* 0x0000000c1808723c */ /* 0x008fe60000001804 */
[----:B--2---:R-:W0:Y:S04]  /*43440*/  LDSM.16.MT88.4 R12, [R29+UR5+0x6000] ;  /* 0x006000051d0c783b */ /* 0x004e280008004200 */
[----:B------:R-:W2:-:S12]  /*43450*/  LDL.LU R4, [R1+0x540] ;  /* 0x0005400001047983 */ /* 0x000e980000300800 */
[----:B------:R1:W-:Y:S04]  /*43460*/  STL.64 [R1+0x310], R8 ;  /* 0x0003100801007387 */ /* 0x0003e80000100a00 */
[----:B------:R3:W-:Y:S04]  /*43470*/  STL.64 [R1+0x318], R10 ;  /* 0x0003180a01007387 */ /* 0x0007e80000100a00 */
[----:B------:R-:W2:Y:S04]  /*43480*/  LDL.LU R5, [R1+0x544] ;  /* 0x0005440001057983 */ /* 0x000ea80000300800 */
[----:B------:R-:W2:Y:S04]  /*43490*/  LDL.LU R6, [R1+0x548] ;  /* 0x0005480001067983 */ /* 0x000ea80000300800 */
[----:B------:R-:W2:Y:S04]  /*434a0*/  LDL.LU R7, [R1+0x54c] ;  /* 0x00054c0001077983 */ /* 0x000ea80000300800 */
[----:B-1----:R-:W2:Y:S04]  /*434b0*/  LDL.LU R8, [R1+0x520] ;  /* 0x0005200001087983 */ /* 0x002ea80000300800 */
[----:B------:R-:W2:Y:S04]  /*434c0*/  LDL.LU R9, [R1+0x524] ;  /* 0x0005240001097983 */ /* 0x000ea80000300800 */
[----:B---3--:R-:W3:Y:S04]  /*434d0*/  LDL.LU R10, [R1+0x528] ;  /* 0x00052800010a7983 */ /* 0x008ee80000300800 */
[----:B------:R-:W3:Y:S04]  /*434e0*/  LDL.LU R11, [R1+0x52c] ;  /* 0x00052c00010b7983 */ /* 0x000ee80000300800 */
[----:B0-----:R-:W-:Y:S04]  /*434f0*/  STL.64 [R1+0x2118], R14 ;  /* 0x0021180e01007387 */ /* 0x001fe80000100a00 */
[----:B------:R0:W-:Y:S02]  /*43500*/  STL.64 [R1+0x2110], R12 ;  /* 0x0021100c01007387 */ /* 0x0001e40000100a00 */
[----:B0-----:R-:W-:-:S02]  /*43510*/  IMAD.MOV.U32 R12, RZ, RZ, R19 ;  /* 0x000000ffff0c7224 */ /* 0x001fc400078e0013 */
[----:B------:R-:W-:-:S05]  /*43520*/  IMAD.MOV.U32 R13, RZ, RZ, R18 ;  /* 0x000000ffff0d7224 */ /* 0x000fca00078e0012 */
        /* <DEDUP_REMOVED lines=8> */
[----:B0-----:R-:W2:Y:S04]  /*435b0*/  LDL R12, [R1+0x60] ;  /* 0x00006000010c7983 */ /* 0x001ea80000100800 */
[----:B------:R-:W4:Y:S04]  /*435c0*/  LDL.LU.64 R20, [R1+0x21a8] ;  /* 0x0021a80001147983 */ /* 0x000f280000300a00 */
[----:B------:R-:W-:Y:S04]  /*435d0*/  STL.64 [R1+0x300], R16 ;  /* 0x0003001001007387 */ /* 0x000fe80000100a00 */
[----:B------:R-:W-:Y:S04]  /*435e0*/  STL.64 [R1+0x308], R18 ;  /* 0x0003081201007387 */ /* 0x000fe80000100a00 */
[----:B------:R0:W1:Y:S04]  /*435f0*/  LDSM.16.MT88.4 R16, [R29+UR5+0x6080] ;  /* 0x006080051d10783b */ /* 0x0000680008004200 */
[----:B0-----:R-:W2:Y:S04]  /*43600*/  LDL.LU R29, [R1+0x21a0] ;  /* 0x0021a000011d7983 */ /* 0x001ea80000300800 */
[----:B-1----:R-:W-:Y:S04]  /*43610*/  STL.64 [R1+0x2098], R18 ;  /* 0x0020981201007387 */ /* 0x002fe80000100a00 */
        /* <DEDUP_REMOVED lines=12> */
[----:B------:R-:W3:Y:S04]  /*436e0*/  LDL.LU.64 R4, [R1+0x2198] ;  /* 0x0021980001047983 */ /* 0x000ee80000300a00 */
[----:B------:R-:W-:Y:S04]  /*436f0*/  STL.64 [R1+0x2f0], R20 ;  /* 0x0002f01401007387 */ /* 0x000fe80000100a00 */
[----:B------:R-:W-:Y:S04]  /*43700*/  STL.64 [R1+0x2f8], R22 ;  /* 0x0002f81601007387 */ /* 0x000fe80000100a00 */
[----:B------:R-:W0:Y:S04]  /*43710*/  LDSM.16.MT88.4 R20, [R28+UR5+0x6000] ;  /* 0x006000051c14783b */ /* 0x000e280008004200 */
[----:B0-----:R-:W-:Y:S04]  /*43720*/  STL.64 [R1+0x2008], R22 ;  /* 0x0020081601007387 */ /* 0x001fe80000100a00 */
[----:B------:R0:W-:Y:S04]  /*43730*/  STL.64 [R1+0x2000], R20 ;  /* 0x0020001401007387 */ /* 0x0001e80000100a00 */
[----:B0-----:R-:W4:Y:S01]  /*43740*/  LDL.64 R20, [R1+0x40] ;  /* 0x0000400001147983 */ /* 0x001f220000100a00 */
[----:B---3--:R-:W-:Y:S03]  /*43750*/  HMMA.16816.F32 R24, R24, R4, R8 ;  /* 0x000000041818723c */ /* 0x008fe60000001808 */
[----:B------:R-:W2:Y:S04]  /*43760*/  LDL.LU.64 R10, [R1+0x2190] ;  /* 0x00219000010a7983 */ /* 0x000ea80000300a00 */
[----:B------:R-:W2:-:S12]  /*43770*/  LDL.LU.64 R8, [R1+0x2188] ;  /* 0x0021880001087983 */ /* 0x000e980000300a00 */
[----:B------:R-:W-:Y:S04]  /*43780*/  STL.64 [R1+0x250], R24 ;  /* 0x0002501801007387 */ /* 0x000fe80000100a00 */
[----:B------:R-:W-:Y:S04]  /*43790*/  STL.64 [R1+0x258], R26 ;  /* 0x0002581a01007387 */ /* 0x000fe80000100a00 */
[----:B------:R-:W0:Y:S01]  /*437a0*/  LDSM.16.MT88.4 R24, [R28+UR5+0x6080] ;  /* 0x006080051c18783b */ /* 0x000e220008004200 */
[----:B------:R-:W-:-:S03]  /*437b0*/  IMAD.MOV.U32 R13, RZ, RZ, R3 ;  /* 0x000000ffff0d7224 */ /* 0x000fc600078e0003 */
[----:B0-----:R-:W-:Y:S04]  /*437c0*/  STL.64 [R1+0x1f98], R26 ;  /* 0x001f981a01007387 */ /* 0x001fe80000100a00 */
[----:B------:R0:W-:Y:S04]  /*437d0*/  STL.64 [R1+0x1f90], R24 ;  /* 0x001f901801007387 */ /* 0x0001e80000100a00 */
[----:B0-----:R-:W4:Y:S04]  /*437e0*/  LDL.LU R24, [R1+0x560] ;  /* 0x0005600001187983 */ /* 0x001f280000300800 */
[----:B------:R-:W4:Y:S04]  /*437f0*/  LDL.LU R25, [R1+0x564] ;  /* 0x0005640001197983 */ /* 0x000f280000300800 */
[----:B------:R-:W4:Y:S01]  /*43800*/  LDL.LU R26, [R1+0x568] ;  /* 0x00056800011a7983 */ /* 0x000f220000300800 */
[----:B--2---:R-:W-:Y:S03]  /*43810*/  HMMA.16816.F32 R12, R8, R12, R16 ;  /* 0x0000000c080c723c */ /* 0x004fe60000001810 */
[----:B------:R-:W2:Y:S04]  /*43820*/  LDL.LU.64 R18, [R1+0x2180] ;  /* 0x0021800001127983 */ /* 0x000ea80000300a00 */
[----:B------:R-:W2:-:S12]  /*43830*/  LDL.LU.64 R16, [R1+0x2178] ;  /* 0x0021780001107983 */ /* 0x000e980000300a00 */
[----:B------:R-:W-:Y:S01]  /*43840*/  IMAD.MOV.U32 R6, RZ, RZ, R14 ;  /* 0x000000ffff067224 */ /* 0x000fe200078e000e */
[----:B------:R0:W-:Y:S01]  /*43850*/  STL.64 [R1+0x1c0], R12 ;  /* 0x0001c00c01007387 */ /* 0x0001e20000100a00 */
[----:B------:R-:W-:-:S03]  /*43860*/  IMAD.MOV.U32 R7, RZ, RZ, R15 ;  /* 0x000000ffff077224 */ /* 0x000fc600078e000f */
[----:B------:R-:W3:Y:S04]  /*43870*/  LDL.LU.64 R14, [R1+0x2170] ;  /* 0x00217000010e7983 */ /* 0x000ee80000300a00 */
[----:B0-----:R-:W3:Y:S04]  /*43880*/  LDL.LU.64 R12, [R1+0x2168] ;  /* 0x00216800010c7983 */ /* 0x001ee80000300a00 */
[----:B------:R-:W-:Y:S04]  /*43890*/  STL.64 [R1+0x2128], R6 ;  /* 0x0021280601007387 */ /* 0x000fe80000100a00 */
[----:B------:R0:W-:Y:S02]  /*438a0*/  STL.64 [R1+0x2120], R4 ;  /* 0x0021200401007387 */ /* 0x0001e40000100a00 */
[----:B0-----:R-:W-:-:S02]  /*438b0*/  IMAD.MOV.U32 R4, RZ, RZ, R2 ;  /* 0x000000ffff047224 */ /* 0x001fc400078e0002 */
[----:B------:R-:W-:Y:S01]  /*438c0*/  IMAD.MOV.U32 R5, RZ, RZ, R0 ;  /* 0x000000ffff057224 */ /* 0x000fe200078e0000 */
[----:B------:R-:W-:-:S06]  /*438d0*/  MOV R27, R29 ;  /* 0x0000001d001b7202 */ /* 0x000fcc0000000f00 */
[----:B---3--:R-:W-:Y:S01]  /*438e0*/  HMMA.16816.F32 R4, R8, R4, R12 ;  /* 0x000000040804723c */ /* 0x008fe2000000180c */
[----:B------:R-:W2:-:S15]  /*438f0*/  LDL.LU.64 R12, [R1+0x2160] ;  /* 0x00216000010c7983 */ /* 0x000e9e0000300a00 */
[----:B------:R-:W-:-:S03]  /*43900*/  NOP ;  /* 0x0000000000007918 */ /* 0x000fc60000000000 */
[----:B------:R-:W-:Y:S04]  /*43910*/  STL.64 [R1+0x1b0], R4 ;  /* 0x0001b00401007387 */ /* 0x000fe80000100a00 */
[----:B------:R4:W-:Y:S01]  /*43920*/  STL [R1+0x1b8], R6 ;  /* 0x0001b80601007387 */ /* 0x0009e20000100800 */
[----:B------:R-:W-:Y:S02]  /*43930*/  IMAD.MOV.U32 R29, RZ, RZ, R7 ;  /* 0x000000ffff1d7224 */ /* 0x000fe400078e0007 */
[----:B----4-:R-:W-:Y:S03]  /*43940*/  HMMA.16816.F32 R4, R8, R20, R24 ;  /* 0x000000140804723c */ /* 0x010fe60000001818 */
[----:B------:R-:W-:-:S15]  /*43950*/  STL [R1+0x1d18], R29 ;  /* 0x001d181d01007387 */ /* 0x000fde0000100800 */
[----:B------:R-:W-:Y:S01]  /*43960*/  NOP ;  /* 0x0000000000007918 */ /* 0x000fe20000000000 */
[----:B------:R-:W-:Y:S04]  /*43970*/  STL.64 [R1+0x1a0], R4 ;  /* 0x0001a00401007387 */ /* 0x000fe80000100a00 */
[----:B------:R2:W-:Y:S02]  /*43980*/  STL.64 [R1+0x1a8], R6 ;  /* 0x0001a80601007387 */ /* 0x0005e40000100a00 */
[----:B--2---:R-:W-:-:S15]  /*43990*/  HMMA.16816.F32 R4, R8, R12, R16 ;  /* 0x0000000c0804723c */ /* 0x004fde0000001810 */
[----:B------:R-:W-:-:S04]  /*439a0*/  NOP ;  /* 0x0000000000007918 */ /* 0x000fc80000000000 */
[----:B------:R-:W-:Y:S04]  /*439b0*/  STL [R1+0x194], R5 ;  /* 0x0001940501007387 */ /* 0x000fe80000100800 */
        /* <DEDUP_REMOVED lines=14> */
[----:B------:R-:W2:Y:S01]  /*43aa0*/  LDL.LU R27, [R1+0x17c] ;  /* 0x00017c00011b7983 */ /* 0x000ea20000300800 */
[----:B------:R-:W-:-:S02]  /*43ab0*/  IMAD.MOV.U32 R2, RZ, RZ, R20 ;  /* 0x000000ffff027224 */ /* 0x000fc400078e0014 */
[----:B------:R-:W-:Y:S01]  /*43ac0*/  IMAD.MOV.U32 R0, RZ, RZ, R21 ;  /* 0x000000ffff007224 */ /* 0x000fe200078e0015 */
[----:B------:R-:W3:Y:S04]  /*43ad0*/  LDL.LU R20, [R1+0x180] ;  /* 0x0001800001147983 */ /* 0x000ee80000300800 */
[----:B------:R-:W3:Y:S04]  /*43ae0*/  LDL.LU R21, [R1+0x184] ;  /* 0x0001840001157983 */ /* 0x000ee80000300800 */
[----:B------:R-:W3:Y:S04]  /*43af0*/  LDL.LU R22, [R1+0x188] ;  /* 0x0001880001167983 */ /* 0x000ee80000300800 */
[----:B------:R-:W3:Y:S04]  /*43b00*/  LDL.LU R23, [R1+0x18c] ;  /* 0x00018c0001177983 */ /* 0x000ee80000300800 */
[----:B--2---:R-:W-:Y:S04]  /*43b10*/  STL.64 [R1+0x2158], R26 ;  /* 0x0021581a01007387 */ /* 0x004fe80000100a00 */
[----:B----4-:R0:W-:Y:S04]  /*43b20*/  STL.64 [R1+0x2150], R24 ;  /* 0x0021501801007387 */ /* 0x0101e80000100a00 */
[----:B0-----:R-:W2:Y:S04]  /*43b30*/  LDL.64 R24, [R1+0x20] ;  /* 0x0000200001187983 */ /* 0x001ea80000100a00 */
[----:B---3--:R-:W-:Y:S04]  /*43b40*/  STL.64 [R1+0x20d0], R18 ;  /* 0x0020d01201007387 */ /* 0x008fe80000100a00 */
[----:B------:R0:W-:Y:S04]  /*43b50*/  STL.64 [R1+0x20c8], R16 ;  /* 0x0020c81001007387 */ /* 0x0001e80000100a00 */
[----:B0-----:R-:W3:Y:S04]  /*43b60*/  LDL.LU R16, [R1+0x500] ;  /* 0x0005000001107983 */ /* 0x001ee80000300800 */
[----:B------:R-:W3:Y:S04]  /*43b70*/  LDL.LU R17, [R1+0x504] ;  /* 0x0005040001117983 */ /* 0x000ee80000300800 */
[----:B------:R-:W4:Y:S04]  /*43b80*/  LDL.LU R18, [R1+0x508] ;  /* 0x0005080001127983 */ /* 0x000f280000300800 */
[----:B------:R-:W4:Y:S04]  /*43b90*/  LDL.LU R19, [R1+0x50c] ;  /* 0x00050c0001137983 */ /* 0x000f280000300800 */
[----:B----4-:R-:W-:Y:S04]  /*43ba0*/  STL.64 [R1+0x20e0], R18 ;  /* 0x0020e01201007387 */ /* 0x010fe80000100a00 */
[----:B---3--:R-:W-:Y:S04]  /*43bb0*/  STL.64 [R1+0x20d8], R16 ;  /* 0x0020d81001007387 */ /* 0x008fe80000100a00 */
[----:B------:R-:W3:Y:S04]  /*43bc0*/  LDL.LU R12, [R1+0x120] ;  /* 0x00012000010c7983 */ /* 0x000ee80000300800 */
[----:B------:R-:W3:Y:S04]  /*43bd0*/  LDL.LU R13, [R1+0x124] ;  /* 0x00012400010d7983 */ /* 0x000ee80000300800 */
[----:B------:R-:W4:Y:S04]  /*43be0*/  LDL.LU R14, [R1+0x128] ;  /* 0x00012800010e7983 */ /* 0x000f280000300800 */
[----:B------:R-:W4:Y:S04]  /*43bf0*/  LDL.LU R15, [R1+0x12c] ;  /* 0x00012c00010f7983 */ /* 0x000f280000300800 */
[----:B----4-:R-:W-:Y:S04]  /*43c00*/  STL.64 [R1+0x2138], R14 ;  /* 0x0021380e01007387 */ /* 0x010fe80000100a00 */
[----:B---3--:R0:W-:Y:S04]  /*43c10*/  STL.64 [R1+0x2130], R12 ;  /* 0x0021300c01007387 */ /* 0x0081e80000100a00 */
[----:B0-----:R-:W3:Y:S04]  /*43c20*/  LDL.LU R12, [R1+0x160] ;  /* 0x00016000010c7983 */ /* 0x001ee80000300800 */
[----:B------:R-:W3:Y:S04]  /*43c30*/  LDL.LU R13, [R1+0x164] ;  /* 0x00016400010d7983 */ /* 0x000ee80000300800 */
[----:B------:R-:W4:Y:S04]  /*43c40*/  LDL.LU R14, [R1+0x168] ;  /* 0x00016800010e7983 */ /* 0x000f280000300800 */
[----:B------:R-:W4:Y:S01]  /*43c50*/  LDL.LU R15, [R1+0x16c] ;  /* 0x00016c00010f7983 */ /* 0x000f220000300800 */
[----:B------:R-:W-:-:S02]  /*43c60*/  IMAD.MOV.U32 R16, RZ, RZ, R2 ;  /* 0x000000ffff107224 */ /* 0x000fc400078e0002 */
[----:B------:R-:W-:Y:S02]  /*43c70*/  IMAD.MOV.U32 R17, RZ, RZ, R0 ;  /* 0x000000ffff117224 */ /* 0x000fe400078e0000 */
[----:B------:R-:W-:Y:S01]  /*43c80*/  IMAD.MOV.U32 R28, RZ, RZ, R4 ;  /* 0x000000ffff1c7224 */ /* 0x000fe200078e0004 */
[----:B--2---:R-:W-:Y:S01]  /*43c90*/  HMMA.16816.F32 R20, R8, R24, R20 ;  /* 0x000000180814723c */ /* 0x004fe20000001814 */
[----:B----4-:R-:W-:Y:S04]  /*43ca0*/  STL.64 [R1+0x2148], R14 ;  /* 0x0021480e01007387 */ /* 0x010fe80000100a00 */
[----:B---3--:R0:W-:Y:S04]  /*43cb0*/  STL.64 [R1+0x2140], R12 ;  /* 0x0021400c01007387 */ /* 0x0081e80000100a00 */
[----:B------:R-:W2:Y:S04]  /*43cc0*/  LDL.64 R4, [R1] ;  /* 0x0000000001047983 */ /* 0x000ea80000100a00 */
[----:B0-----:R-:W3:Y:S04]  /*43cd0*/  LDL.64 R12, [R1+0x10] ;  /* 0x00001000010c7983 */ /* 0x001ee80000100a00 */
[----:B------:R0:W-:Y:S04]  /*43ce0*/  STL.64 [R1+0x20f0], R16 ;  /* 0x0020f01001007387 */ /* 0x0001e80000100a00 */
[----:B0-----:R-:W4:Y:S04]  /*43cf0*/  LDL.64 R16, [R1+0x50] ;  /* 0x0000500001107983 */ /* 0x001f280000100a00 */
[----:B----4-:R0:W-:Y:S04]  /*43d00*/  STL.64 [R1+0x2108], R16 ;  /* 0x0021081001007387 */ /* 0x0101e80000100a00 */
[----:B0-----:R-:W4:Y:S04]  /*43d10*/  LDL.64 R16, [R1+0x60] ;  /* 0x0000600001107983 */ /* 0x001f280000100a00 */
[----:B------:R-:W-:Y:S04]  /*43d20*/  STL [R1+0x1efc], R28 ;  /* 0x001efc1c01007387 */ /* 0x000fe80000100800 */
[----:B------:R0:W-:Y:S04]  /*43d30*/  STL.64 [R1+0x180], R20 ;  /* 0x0001801401007387 */ /* 0x0001e80000100a00 */
[----:B------:R1:W-:Y:S04]  /*43d40*/  STL.64 [R1+0x188], R22 ;  /* 0x0001881601007387 */ /* 0x0003e80000100a00 */
[----:B------:R-:W2:Y:S01]  /*43d50*/  LDL.LU.64 R26, [R1+0x2158] ;  /* 0x00215800011a7983 */ /* 0x000ea20000300a00 */
[----:B0-----:R-:W-:-:S02]  /*43d60*/  IMAD.MOV.U32 R21, RZ, RZ, R25 ;  /* 0x000000ffff157224 */ /* 0x001fc400078e0019 */
[----:B-1----:R-:W-:Y:S02]  /*43d70*/  IMAD.MOV.U32 R22, RZ, RZ, R24 ;  /* 0x000000ffff167224 */ /* 0x002fe400078e0018 */
[----:B------:R-:W2:Y:S01]  /*43d80*/  LDL.LU.64 R24, [R1+0x2150] ;  /* 0x0021500001187983 */ /* 0x000ea20000300a00 */
[----:B---3--:R-:W-:Y:S02]  /*43d90*/  IMAD.MOV.U32 R2, RZ, RZ, R12 ;  /* 0x000000ffff027224 */ /* 0x008fe400078e000c */
[----:B------:R-:W-:Y:S01]  /*43da0*/  IMAD.MOV.U32 R0, RZ, RZ, R13 ;  /* 0x000000ffff007224 */ /* 0x000fe200078e000d */
[----:B------:R-:W3:Y:S01]  /*43db0*/  LDL.LU.64 R14, [R1+0x2148] ;  /* 0x00214800010e7983 */ /* 0x000ee20000300a00 */
[----:B--2---:R-:W-:Y:S03]  /*43dc0*/  HMMA.16816.F32 R24, R8, R12, R24 ;  /* 0x0000000c0818723c */ /* 0x004fe60000001818 */
[----:B------:R-:W3:-:S15]  /*43dd0*/  LDL.LU.64 R12, [R1+0x2140] ;  /* 0x00214000010c7983 */ /* 0x000ede0000300a00 */
[----:B------:R-:W-:Y:S01]  /*43de0*/  NOP ;  /* 0x0000000000007918 */ /* 0x000fe20000000000 */
[----:B------:R0:W-:Y:S04]  /*43df0*/  STL.64 [R1+0x170], R24 ;  /* 0x0001701801007387 */ /* 0x0001e80000100a00 */
[----:B------:R1:W-:Y:S01]  /*43e00*/  STL [R1+0x178], R26 ;  /* 0x0001781a01007387 */ /* 0x0003e20000100800 */
[----:B------:R-:W-:-:S03]  /*43e10*/  IMAD.MOV.U32 R29, RZ, RZ, R27 ;  /* 0x000000ffff1d7224 */ /* 0x000fc600078e001b */
[----:B0-----:R-:W2:Y:S04]  /*43e20*/  LDL.LU R24, [R1+0x3d0] ;  /* 0x0003d00001187983 */ /* 0x001ea80000300800 */
[----:B------:R-:W2:Y:S04]  /*43e30*/  LDL.LU R25, [R1+0x3d4] ;  /* 0x0003d40001197983 */ /* 0x000ea80000300800 */
[----:B-1----:R-:W2:Y:S04]  /*43e40*/  LDL.LU R26, [R1+0x3d8] ;  /* 0x0003d800011a7983 */ /* 0x002ea80000300800 */
        /* <DEDUP_REMOVED lines=23> */
[----:B------:R-:W3:Y:S04]  /*43fc0*/  LDL.LU.64 R12, [R1+0x2130] ;  /* 0x00213000010c7983 */ /* 0x000ee80000300a00 */
[----:B------:R-:W2:Y:S04]  /*43fd0*/  LDL.LU.64 R6, [R1+0x2128] ;  /* 0x0021280001067983 */ /* 0x000ea80000300a00 */
[----:B------:R-:W3:Y:S02]  /*43fe0*/  LDL.LU.64 R4, [R1+0x2120] ;  /* 0x0021200001047983 */ /* 0x000ee40000300a00 */
[----:B---3--:R-:W-:Y:S02]  /*43ff0*/  HMMA.16816.F32 R8, R8, R4, R12 ;  /* 0x000000040808723c */ /* 0x008fe4000000180c */
[----:B------:R-:W4:Y:S04]  /*44000*/  LDL.LU.64 R14, [R1+0x2118] ;  /* 0x00211800010e7983 */ /* 0x000f280000300a00 */
[----:B------:R-:W4:Y:S04]  /*44010*/  LDL.LU.64 R12, [R1+0x2110] ;  /* 0x00211000010c7983 */ /* 0x000f280000300a00 */
[----:B--2---:R-:W-:Y:S04]  /*44020*/  STL.64 [R1+0x20a8], R6 ;  /* 0x0020a80601007387 */ /* 0x004fe80000100a00 */
[----:B------:R0:W-:Y:S05]  /*44030*/  STL.64 [R1+0x20a0], R4 ;  /* 0x0020a00401007387 */ /* 0x0001ea0000100a00 */
[----:B------:R1:W-:Y:S04]  /*44040*/  STL.64 [R1+0xf0], R8 ;  /* 0x0000f00801007387 */ /* 0x0003e80000100a00 */
[----:B------:R-:W-:Y:S04]  /*44050*/  STL.64 [R1+0xf8], R10 ;  /* 0x0000f80a01007387 */ /* 0x000fe80000100a00 */
[----:B0-----:R-:W4:Y:S04]  /*44060*/  LDL.LU R4, [R1+0x140] ;  /* 0x0001400001047983 */ /* 0x001f280000300800 */
[----:B------:R-:W4:Y:S04]  /*44070*/  LDL.LU R5, [R1+0x144] ;  /* 0x0001440001057983 */ /* 0x000f280000300800 */
[----:B------:R-:W4:Y:S04]  /*44080*/  LDL.LU R6, [R1+0x148] ;  /* 0x0001480001067983 */ /* 0x000f280000300800 */
[----:B------:R-:W4:Y:S04]  /*44090*/  LDL.LU R7, [R1+0x14c] ;  /* 0x00014c0001077983 */ /* 0x000f280000300800 */
[----:B-1----:R-:W2:Y:S01]  /*440a0*/  LDL.LU.64 R8, [R1+0x30] ;  /* 0x0000300001087983 */ /* 0x002ea20000300a00 */
[----:B----4-:R-:W-:-:S15]  /*440b0*/  HMMA.16816.F32 R4, R12, R16, R4 ;  /* 0x000000100c04723c */ /* 0x010fde0000001804 */
[----:B------:R-:W-:-:S04]  /*440c0*/  NOP ;  /* 0x0000000000007918 */ /* 0x000fc80000000000 */
[----:B------:R0:W-:Y:S04]  /*440d0*/  STL.64 [R1+0x140], R4 ;  /* 0x0001400401007387 */ /* 0x0001e80000100a00 */
[----:B------:R-:W-:Y:S01]  /*440e0*/  STL.64 [R1+0x148], R6 ;  /* 0x0001480601007387 */ /* 0x000fe20000100a00 */
[----:B0-----:R-:W-:Y:S01]  /*440f0*/  MOV R5, R16 ;  /* 0x0000001000057202 */ /* 0x001fe20000000f00 */
[----:B------:R-:W-:Y:S02]  /*44100*/  IMAD.MOV.U32 R4, RZ, RZ, R17 ;  /* 0x000000ffff047224 */ /* 0x000fe400078e0011 */
[----:B------:R-:W3:Y:S02]  /*44110*/  LDL.LU.64 R16, [R1+0x2108] ;  /* 0x0021080001107983 */ /* 0x000ee40000300a00 */
        /* <DEDUP_REMOVED lines=22> */
[----:B------:R0:W-:Y:S02]  /*44280*/  STL.64 [R1+0x2050], R8 ;  /* 0x0020500801007387 */ /* 0x0001e40000100a00 */
[----:B0-----:R-:W-:-:S02]  /*44290*/  IMAD.MOV.U32 R8, RZ, RZ, R22 ;  /* 0x000000ffff087224 */ /* 0x001fc400078e0016 */
[----:B------:R-:W-:-:S07]  /*442a0*/  IMAD.MOV.U32 R9, RZ, RZ, R21 ;  /* 0x000000ffff097224 */ /* 0x000fce00078e0015 */
[----:B--2---:R-:W-:Y:S01]  /*442b0*/  HMMA.16816.F32 R8, R12, R8, R16 ;  /* 0x000000080c08723c */ /* 0x004fe20000001810 */
[----:B------:R-:W3:Y:S04]  /*442c0*/  LDL.LU.64 R18, [R1+0x20c0] ;  /* 0x0020c00001127983 */ /* 0x000ee80000300a00 */
[----:B------:R-:W3:-:S14]  /*442d0*/  LDL.LU.64 R16, [R1+0x20b8] ;  /* 0x0020b80001107983 */ /* 0x000edc0000300a00 */
[----:B------:R0:W-:Y:S04]  /*442e0*/  STL.64 [R1+0x240], R8 ;  /* 0x0002400801007387 */ /* 0x0001e80000100a00 */
[----:B------:R-:W-:Y:S04]  /*442f0*/  STL.64 [R1+0x248], R10 ;  /* 0x0002480a01007387 */ /* 0x000fe80000100a00 */
[----:B0-----:R-:W2:Y:S01]  /*44300*/  LDL.64 R8, [R1+0x40] ;  /* 0x0000400001087983 */ /* 0x001ea20000100a00 */
[----:B---3--:R-:W-:Y:S03]  /*44310*/  HMMA.16816.F32 R16, R12, R24, R16 ;  /* 0x000000180c10723c */ /* 0x008fe60000001810 */
[----:B--2---:R0:W-:-:S15]  /*44320*/  STL.64 [R1+0x2068], R8 ;  /* 0x0020680801007387 */ /* 0x0041de0000100a00 */
[----:B------:R-:W-:Y:S01]  /*44330*/  NOP ;  /* 0x0000000000007918 */ /* 0x000fe20000000000 */
[----:B------:R-:W-:Y:S04]  /*44340*/  STL.64 [R1+0x2e0], R16 ;  /* 0x0002e01001007387 */ /* 0x000fe80000100a00 */
[----:B------:R-:W-:Y:S04]  /*44350*/  STL.64 [R1+0x2e8], R18 ;  /* 0x0002e81201007387 */ /* 0x000fe80000100a00 */
[----:B0-----:R-:W2:Y:S04]  /*44360*/  LDL.LU R8, [R1+0x440] ;  /* 0x0004400001087983 */ /* 0x001ea80000300800 */
[----:B------:R-:W2:Y:S04]  /*44370*/  LDL.LU R9, [R1+0x444] ;  /* 0x0004440001097983 */ /* 0x000ea80000300800 */
[----:B------:R-:W3:Y:S04]  /*44380*/  LDL.LU R10, [R1+0x448] ;  /* 0x00044800010a7983 */ /* 0x000ee80000300800 */
[----:B------:R-:W3:Y:S04]  /*44390*/  LDL.LU R11, [R1+0x44c] ;  /* 0x00044c00010b7983 */ /* 0x000ee80000300800 */
[----:B---3--:R-:W-:Y:S04]  /*443a0*/  STL.64 [R1+0x2078], R10 ;  /* 0x0020780a01007387 */ /* 0x008fe80000100a00 */
[----:B--2---:R0:W-:Y:S02]  /*443b0*/  STL.64 [R1+0x2070], R8 ;  /* 0x0020700801007387 */ /* 0x0041e40000100a00 */
[----:B0-----:R-:W-:-:S02]  /*443c0*/  IMAD.MOV.U32 R8, RZ, RZ, R5 ;  /* 0x000000ffff087224 */ /* 0x001fc400078e0005 */
[----:B------:R-:W-:-:S05]  /*443d0*/  IMAD.MOV.U32 R9, RZ, RZ, R4 ;  /* 0x000000ffff097224 */ /* 0x000fca00078e0004 */
[----:B------:R0:W-:Y:S04]  /*443e0*/  STL.64 [R1+0x20b0], R8 ;  /* 0x0020b00801007387 */ /* 0x0001e80000100a00 */
[----:B------:R-:W2:Y:S04]  /*443f0*/  LDL.LU R16, [R1+0x470] ;  /* 0x0004700001107983 */ /* 0x000ea80000300800 */
[----:B------:R-:W2:Y:S04]  /*44400*/  LDL.LU R17, [R1+0x474] ;  /* 0x0004740001117983 */ /* 0x000ea80000300800 */
[----:B------:R-:W2:Y:S04]  /*44410*/  LDL.LU R18, [R1+0x478] ;  /* 0x0004780001127983 */ /* 0x000ea80000300800 */
[----:B------:R-:W2:Y:S04]  /*44420*/  LDL.LU R19, [R1+0x47c] ;  /* 0x00047c0001137983 */ /* 0x000ea80000300800 */
[----:B0-----:R-:W3:Y:S04]  /*44430*/  LDL.LU R8, [R1+0x4d0] ;  /* 0x0004d00001087983 */ /* 0x001ee80000300800 */
[----:B------:R-:W3:Y:S04]  /*44440*/  LDL.LU R9, [R1+0x4d4] ;  /* 0x0004d40001097983 */ /* 0x000ee80000300800 */
[----:B------:R-:W3:Y:S04]  /*44450*/  LDL.LU R10, [R1+0x4d8] ;  /* 0x0004d800010a7983 */ /* 0x000ee80000300800 */
[----:B------:R-:W3:Y:S04]  /*44460*/  LDL.LU R11, [R1+0x4dc] ;  /* 0x0004dc00010b7983 */ /* 0x000ee80000300800 */
[----:B------:R0:W-:Y:S04]  /*44470*/  STL.64 [R1+0x2030], R24 ;  /* 0x0020301801007387 */ /* 0x0001e80000100a00 */
[----:B0-----:R-:W4:Y:S04]  /*44480*/  LDL.64 R24, [R1+0x20] ;  /* 0x0000200001187983 */ /* 0x001f280000100a00 */
[----:B----4-:R0:W-:Y:S04]  /*44490*/  STL.64 [R1+0x2048], R24 ;  /* 0x0020481801007387 */ /* 0x0101e80000100a00 */
        /* <DEDUP_REMOVED lines=10> */
[----:B------:R-:W-:-:S03]  /*44540*/  IMAD.MOV.U32 R4, RZ, RZ, R20 ;  /* 0x000000ffff047224 */ /* 0x000fc600078e0014 */
[----:B----4-:R-:W-:Y:S04]  /*44550*/  STL.64 [R1+0x2088], R26 ;  /* 0x0020881a01007387 */ /* 0x010fe80000100a00 */
[----:B--2---:R0:W-:Y:S04]  /*44560*/  STL.64 [R1+0x2080], R24 ;  /* 0x0020801801007387 */ /* 0x0041e80000100a00 */
[----:B0-----:R-:W2:Y:S04]  /*44570*/  LDL.LU R24, [R1+0x450] ;  /* 0x0004500001187983 */ /* 0x001ea80000300800 */
[----:B------:R-:W2:Y:S04]  /*44580*/  LDL.LU R25, [R1+0x454] ;  /* 0x0004540001197983 */ /* 0x000ea80000300800 */
[----:B------:R-:W2:Y:S04]  /*44590*/  LDL.LU R26, [R1+0x458] ;  /* 0x00045800011a7983 */ /* 0x000ea80000300800 */
[----:B------:R-:W2:Y:S04]  /*445a0*/  LDL.LU R27, [R1+0x45c] ;  /* 0x00045c00011b7983 */ /* 0x000ea80000300800 */
[----:B------:R-:W4:Y:S04]  /*445b0*/  LDL.LU R20, [R1+0x2b0] ;  /* 0x0002b00001147983 */ /* 0x000f280000300800 */
[----:B------:R-:W4:Y:S04]  /*445c0*/  LDL.LU R21, [R1+0x2b4] ;  /* 0x0002b40001157983 */ /* 0x000f280000300800 */
[----:B------:R-:W2:Y:S04]  /*445d0*/  LDL.LU R22, [R1+0x2b8] ;  /* 0x0002b80001167983 */ /* 0x000ea80000300800 */
[----:B------:R-:W2:Y:S01]  /*445e0*/  LDL.LU R23, [R1+0x2bc] ;  /* 0x0002bc0001177983 */ /* 0x000ea20000300800 */
[----:B------:R-:W-:-:S03]  /*445f0*/  IMAD.MOV.U32 R5, RZ, RZ, R3 ;  /* 0x000000ffff057224 */ /* 0x000fc600078e0003 */
        /* <DEDUP_REMOVED lines=11> */
[----:B------:R-:W2:Y:S04]  /*446b0*/  LDL.LU R22, [R1+0x418] ;  /* 0x0004180001167983 */ /* 0x000ea80000300800 */
[----:B------:R-:W2:Y:S04]  /*446c0*/  LDL.LU R23, [R1+0x41c] ;  /* 0x00041c0001177983 */ /* 0x000ea80000300800 */
[----:B------:R-:W3:Y:S04]  /*446d0*/  LDL.LU.64 R8, [R1+0x20b0] ;  /* 0x0020b00001087983 */ /* 0x000ee80000300a00 */
[----:B------:R-:W-:Y:S04]  /*446e0*/  STL.64 [R1+0x400], R4 ;  /* 0x0004000401007387 */ /* 0x000fe80000100a00 */
[----:B------:R0:W-:Y:S04]  /*446f0*/  STL.64 [R1+0x408], R6 ;  /* 0x0004080601007387 */ /* 0x0001e80000100a00 */
[----:B0-----:R-:W4:Y:S04]  /*44700*/  LDL.LU.64 R6, [R1+0x20a8] ;  /* 0x0020a80001067983 */ /* 0x001f280000300a00 */
[----:B------:R-:W2:Y:S02]  /*44710*/  LDL.LU.64 R4, [R1+0x20a0] ;  /* 0x0020a00001047983 */ /* 0x000ea40000300a00 */
[----:B--2---:R-:W-:Y:S02]  /*44720*/  HMMA.16816.F32 R12, R12, R4, R16 ;  /* 0x000000040c0c723c */ /* 0x004fe40000001810 */
[----:B------:R-:W3:Y:S04]  /*44730*/  LDL.LU.64 R18, [R1+0x2098] ;  /* 0x0020980001127983 */ /* 0x000ee80000300a00 */
[----:B------:R-:W3:-:S13]  /*44740*/  LDL.LU.64 R16, [R1+0x2090] ;  /* 0x0020900001107983 */ /* 0x000eda0000300a00 */
[----:B------:R-:W-:Y:S04]  /*44750*/  STL.64 [R1+0x3f0], R12 ;  /* 0x0003f00c01007387 */ /* 0x000fe80000100a00 */
[----:B------:R-:W-:Y:S01]  /*44760*/  STL.64 [R1+0x3f8], R14 ;  /* 0x0003f80e01007387 */ /* 0x000fe20000100a00 */
[----:B---3--:R-:W-:Y:S03]  /*44770*/  HMMA.16816.F32 R8, R16, R8, R24 ;  /* 0x000000081008723c */ /* 0x008fe60000001818 */
[----:B------:R-:W2:Y:S04]  /*44780*/  LDL.LU.64 R26, [R1+0x2088] ;  /* 0x00208800011a7983 */ /* 0x000ea80000300a00 */
[----:B------:R-:W2:-:S12]  /*44790*/  LDL.LU.64 R24, [R1+0x2080] ;  /* 0x0020800001187983 */ /* 0x000e980000300a00 */
[----:B------:R-:W-:Y:S04]  /*447a0*/  STL.64 [R1+0x470], R8 ;  /* 0x0004700801007387 */ /* 0x000fe80000100a00 */
[----:B------:R0:W-:Y:S04]  /*447b0*/  STL.64 [R1+0x478], R10 ;  /* 0x0004780a01007387 */ /* 0x0001e80000100a00 */
[----:B0-----:R-:W3:Y:S04]  /*447c0*/  LDL.LU.64 R10, [R1+0x2078] ;  /* 0x00207800010a7983 */ /* 0x001ee80000300a00 */
[----:B------:R-:W3:Y:S01]  /*447d0*/  LDL.LU.64 R8, [R1+0x2070] ;  /* 0x0020700001087983 */ /* 0x000ee20000300a00 */
[----:B------:R-:W-:-:S02]  /*447e0*/  IMAD.MOV.U32 R12, RZ, RZ, R2 ;  /* 0x000000ffff0c7224 */ /* 0x000fc400078e0002 */
[----:B------:R-:W-:-:S07]  /*447f0*/  IMAD.MOV.U32 R13, RZ, RZ, R0 ;  /* 0x000000ffff0d7224 */ /* 0x000fce00078e0000 */
[----:B---3--:R-:W-:Y:S01]  /*44800*/  HMMA.16816.F32 R12, R16, R12, R8 ;  /* 0x0000000c100c723c */ /* 0x008fe20000001808 */
[----:B------:R-:W2:-:S15]  /*44810*/  LDL.LU.64 R8, [R1+0x2068] ;  /* 0x0020680001087983 */ /* 0x000e9e0000300a00 */
[----:B------:R-:W-:-:S03]  /*44820*/  NOP ;  /* 0x0000000000007918 */ /* 0x000fc60000000000 */
[----:B------:R-:W-:Y:S04]  /*44830*/  STL.64 [R1+0x460], R12 ;  /* 0x0004600c01007387 */ /* 0x000fe80000100a00 */
[----:B------:R0:W-:Y:S04]  /*44840*/  STL.64 [R1+0x468], R14 ;  /* 0x0004680e01007387 */ /* 0x0001e80000100a00 */
[----:B0-----:R-:W3:Y:S01]  /*44850*/  LDL R15, [R1+0x17f4] ;  /* 0x0017f400010f7983 */ /* 0x001ee20000100800 */
[----:B--2---:R-:W-:Y:S01]  /*44860*/  HMMA.16816.F32 R24, R16, R8, R24 ;  /* 0x000000081018723c */ /* 0x004fe20000001818 */
[----:B------:R-:W-:-:S02]  /*44870*/  IMAD.MOV.U32 R2, RZ, RZ, R8 ;  /* 0x000000ffff027224 */ /* 0x000fc400078e0008 */
[----:B------:R-:W-:Y:S01]  /*44880*/  IMAD.MOV.U32 R0, RZ, RZ, R9 ;  /* 0x000000ffff007224 */ /* 0x000fe200078e0009 */
[----:B---3--:R-:W-:Y:S04]  /*44890*/  STL [R1+0x1f40], R15 ;  /* 0x001f400f01007387 */ /* 0x008fe80000100800 */
[----:B------:R-:W2:Y:S11]  /*448a0*/  LDL.64 R12, [R1] ;  /* 0x00000000010c7983 */ /* 0x000eb60000100a00 */
[----:B------:R-:W-:Y:S04]  /*448b0*/  STL.64 [R1+0x450], R24 ;  /* 0x0004501801007387 */ /* 0x000fe80000100a00 */
[----:B------:R0:W-:Y:S04]  /*448c0*/  STL.64 [R1+0x458], R26 ;  /* 0x0004581a01007387 */ /* 0x0001e80000100a00 */
        /* <DEDUP_REMOVED lines=8> */
[----:B------:R0:W-:Y:S04]  /*44950*/  STL.64 [R1+0x1ff0], R8 ;  /* 0x001ff00801007387 */ /* 0x0001e80000100a00 */
[----:B0-----:R-:W2:Y:S01]  /*44960*/  LDL.64 R8, [R1+0x60] ;  /* 0x0000600001087983 */ /* 0x001ea20000100a00 */
        /* <DEDUP_REMOVED lines=10> */
[----:B------:R-:W3:Y:S04]  /*44a10*/  LDL.LU.64 R22, [R1+0x2028] ;  /* 0x0020280001167983 */ /* 0x000ee80000300a00 */
[----:B------:R-:W3:-:S13]  /*44a20*/  LDL.LU.64 R20, [R1+0x2020] ;  /* 0x0020200001147983 */ /* 0x000eda0000300a00 */
        /* <DEDUP_REMOVED lines=9> */
[----:B------:R-:W-:-:S05]  /*44ac0*/  IMAD.MOV.U32 R24, RZ, RZ, R13 ;  /* 0x000000ffff187224 */ /* 0x000fca00078e000d */
[----:B------:R0:W-:Y:S04]  /*44ad0*/  STL.64 [R1+0x1ff8], R24 ;  /* 0x001ff81801007387 */ /* 0x0001e80000100a00 */
[----:B0-----:R-:W2:Y:S04]  /*44ae0*/  LDL.LU R24, [R1+0x3c0] ;  /* 0x0003c00001187983 */ /* 0x001ea80000300800 */
[----:B------:R-:W2:Y:S04]  /*44af0*/  LDL.LU R25, [R1+0x3c4] ;  /* 0x0003c40001197983 */ /* 0x000ea80000300800 */
[----:B------:R-:W2:Y:S04]  /*44b00*/  LDL.LU R26, [R1+0x3c8] ;  /* 0x0003c800011a7983 */ /* 0x000ea80000300800 */
[----:B------:R-:W2:Y:S04]  /*44b10*/  LDL.LU R27, [R1+0x3cc] ;  /* 0x0003cc00011b7983 */ /* 0x000ea80000300800 */
[----:B------:R-:W2:Y:S04]  /*44b20*/  LDL.LU R12, [R1+0xd0] ;  /* 0x0000d000010c7983 */ /* 0x000ea80000300800 */
[----:B------:R-:W2:Y:S04]  /*44b30*/  LDL.LU R13, [R1+0xd4] ;  /* 0x0000d400010d7983 */ /* 0x000ea80000300800 */
[----:B------:R-:W2:Y:S04]  /*44b40*/  LDL.LU R14, [R1+0xd8] ;  /* 0x0000d800010e7983 */ /* 0x000ea80000300800 */
[----:B------:R-:W2:Y:S01]  /*44b50*/  LDL.LU R15, [R1+0xdc] ;  /* 0x0000dc00010f7983 */ /* 0x000ea20000300800 */
[----:B---3--:R-:W-:Y:S03]  /*44b60*/  HMMA.16816.F32 R16, R16, R4, R20 ;  /* 0x000000041010723c */ /* 0x008fe60000001814 */
[----:B--2---:R-:W-:Y:S04]  /*44b70*/  STL.64 [R1+0x1f50], R14 ;  /* 0x001f500e01007387 */ /* 0x004fe80000100a00 */
[----:B------:R-:W-:Y:S04]  /*44b80*/  STL.64 [R1+0x1f48], R12 ;  /* 0x001f480c01007387 */ /* 0x000fe80000100a00 */
[----:B------:R-:W2:Y:S04]  /*44b90*/  LDL.LU.64 R22, [R1+0x2008] ;  /* 0x0020080001167983 */ /* 0x000ea80000300a00 */
[----:B------:R-:W2:Y:S04]  /*44ba0*/  LDL.LU.64 R20, [R1+0x2000] ;  /* 0x0020000001147983 */ /* 0x000ea80000300a00 */
[----:B----4-:R-:W-:Y:S04]  /*44bb0*/  STL.64 [R1+0x1fa8], R6 ;  /* 0x001fa80601007387 */ /* 0x010fe80000100a00 */
[----:B------:R0:W-:Y:S04]  /*44bc0*/  STL.64 [R1+0x1fa0], R4 ;  /* 0x001fa00401007387 */ /* 0x0001e80000100a00 */
[----:B------:R1:W-:Y:S04]  /*44bd0*/  STL.64 [R1+0x370], R16 ;  /* 0x0003701001007387 */ /* 0x0003e80000100a00 */
[----:B------:R-:W-:Y:S04]  /*44be0*/  STL.64 [R1+0x378], R18 ;  /* 0x0003781201007387 */ /* 0x000fe80000100a00 */
[----:B0-----:R-:W3:Y:S04]  /*44bf0*/  LDL.64 R4, [R1+0x50] ;  /* 0x0000500001047983 */ /* 0x001ee80000100a00 */
[----:B-1----:R-:W4:Y:S01]  /*44c00*/  LDL.LU.64 R16, [R1+0x10] ;  /* 0x0000100001107983 */ /* 0x002f220000300a00 */
[----:B------:R-:W-:-:S02]  /*44c10*/  IMAD.MOV.U32 R12, RZ, RZ, R2 ;  /* 0x000000ffff0c7224 */ /* 0x000fc400078e0002 */
[----:B------:R-:W-:Y:S01]  /*44c20*/  IMAD.MOV.U32 R13, RZ, RZ, R0 ;  /* 0x000000ffff0d7224 */ /* 0x000fe200078e0000 */
[----:B------:R-:W-:Y:S01]  /*44c30*/  MOV R2, R8 ;  /* 0x0000000800027202 */ /* 0x000fe20000000f00 */
[----:B------:R-:W-:Y:S01]  /*44c40*/  IMAD.MOV.U32 R0, RZ, RZ, R9 ;  /* 0x000000ffff007224 */ /* 0x000fe200078e0009 */
[----:B--2---:R-:W-:Y:S01]  /*44c50*/  HMMA.16816.F32 R24, R20, R8, R24 ;  /* 0x000000081418723c */ /* 0x004fe20000001818 */
[----:B----4-:R0:W-:Y:S04]  /*44c60*/  STL.64 [R1+0x1fc8], R16 ;  /* 0x001fc81001007387 */ /* 0x0101e80000100a00 */
[----:B0-----:R-:W2:Y:S04]  /*44c70*/  LDL.LU R16, [R1+0x3b0] ;  /* 0x0003b00001107983 */ /* 0x001ea80000300800 */
[----:B------:R-:W2:Y:S04]  /*44c80*/  LDL.LU R17, [R1+0x3b4] ;  /* 0x0003b40001117983 */ /* 0x000ea80000300800 */
[----:B------:R-:W2:Y:S04]  /*44c90*/  LDL.LU R18, [R1+0x3b8] ;  /* 0x0003b80001127983 */ /* 0x000ea80000300800 */
[----:B------:R-:W2:Y:S04]  /*44ca0*/  LDL.LU R19, [R1+0x3bc] ;  /* 0x0003bc0001137983 */ /* 0x000ea80000300800 */
[----:B------:R0:W-:Y:S04]  /*44cb0*/  STL.64 [R1+0x3e0], R24 ;  /* 0x0003e01801007387 */ /* 0x0001e80000100a00 */
[----:B------:R-:W-:Y:S04]  /*44cc0*/  STL.64 [R1+0x3e8], R26 ;  /* 0x0003e81a01007387 */ /* 0x000fe80000100a00 */
[----:B0-----:R-:W4:Y:S04]  /*44cd0*/  LDL.LU.64 R24, [R1+0x1ff8] ;  /* 0x001ff80001187983 */ /* 0x001f280000300a00 */
[----:B------:R-:W4:Y:S01]  /*44ce0*/  LDL.LU.64 R8, [R1+0x1ff0] ;  /* 0x001ff00001087983 */ /* 0x000f220000300a00 */
[----:B---3--:R-:W-:-:S02]  /*44cf0*/  IMAD.MOV.U32 R10, RZ, RZ, R4 ;  /* 0x000000ffff0a7224 */ /* 0x008fc400078e0004 */
[----:B------:R-:W-:Y:S01]  /*44d00*/  IMAD.MOV.U32 R3, RZ, RZ, R5 ;  /* 0x000000ffff037224 */ /* 0x000fe200078e0005 */
[----:B--2---:R-:W-:Y:S01]  /*44d10*/  HMMA.16816.F32 R16, R20, R4, R16 ;  /* 0x000000041410723c */ /* 0x004fe20000001810 */
[----:B----4-:R-:W-:Y:S02]  /*44d20*/  IMAD.MOV.U32 R4, RZ, RZ, R25 ;  /* 0x000000ffff047224 */ /* 0x010fe400078e0019 */
[----:B------:R-:W-:-:S15]  /*44d30*/  IMAD.MOV.U32 R5, RZ, RZ, R24 ;  /* 0x000000ffff057224 */ /* 0x000fde00078e0018 */
[----:B------:R-:W-:Y:S01]  /*44d40*/  NOP ;  /* 0x0000000000007918 */ /* 0x000fe20000000000 */
[----:B------:R-:W-:Y:S04]  /*44d50*/  STL.64 [R1+0x3d0], R16 ;  /* 0x0003d01001007387 */ /* 0x000fe80000100a00 */
[----:B------:R-:W-:Y:S04]  /*44d60*/  STL.64 [R1+0x3d8], R18 ;  /* 0x0003d81201007387 */ /* 0x000fe80000100a00 */
[----:B------:R-:W-:Y:S04]  /*44d70*/  STL [R1+0x1fe8], R10 ;  /* 0x001fe80a01007387 */ /* 0x000fe80000100800 */
[----:B------:R0:W-:Y:S04]  /*44d80*/  STL.64 [R1+0x1fe0], R8 ;  /* 0x001fe00801007387 */ /* 0x0001e80000100a00 */
[----:B0-----:R-:W2:Y:S04]  /*44d90*/  LDL.LU R8, [R1+0x3a0] ;  /* 0x0003a00001087983 */ /* 0x001ea80000300800 */
[----:B------:R-:W2:Y:S04]  /*44da0*/  LDL.LU R9, [R1+0x3a4] ;  /* 0x0003a40001097983 */ /* 0x000ea80000300800 */
[----:B------:R-:W2:Y:S04]  /*44db0*/  LDL.LU R10, [R1+0x3a8] ;  /* 0x0003a800010a7983 */ /* 0x000ea80000300800 */
[----:B------:R-:W2:Y:S04]  /*44dc0*/  LDL.LU R11, [R1+0x3ac] ;  /* 0x0003ac00010b7983 */ /* 0x000ea80000300800 */
[----:B------:R0:W-:Y:S04]  /*44dd0*/  STL.64 [R1+0x1fc0], R4 ;  /* 0x001fc00401007387 */ /* 0x0001e80000100a00 */
[----:B------:R-:W3:Y:S04]  /*44de0*/  LDL.LU R24, [R1+0x200] ;  /* 0x0002000001187983 */ /* 0x000ee80000300800 */
[----:B------:R-:W3:Y:S04]  /*44df0*/  LDL.LU R25, [R1+0x204] ;  /* 0x0002040001197983 */ /* 0x000ee80000300800 */
[----:B------:R-:W4:Y:S04]  /*44e00*/  LDL.LU R26, [R1+0x208] ;  /* 0x00020800011a7983 */ /* 0x000f280000300800 */
[----:B------:R-:W4:Y:S04]  /*44e10*/  LDL.LU R27, [R1+0x20c] ;  /* 0x00020c00011b7983 */ /* 0x000f280000300800 */
[----:B0-----:R-:W3:Y:S04]  /*44e20*/  LDL.LU R4, [R1+0x2d0] ;  /* 0x0002d00001047983 */ /* 0x001ee80000300800 */
[----:B------:R-:W3:Y:S04]  /*44e30*/  LDL.LU R5, [R1+0x2d4] ;  /* 0x0002d40001057983 */ /* 0x000ee80000300800 */
[----:B------:R-:W3:Y:S04]  /*44e40*/  LDL.LU R6, [R1+0x2d8] ;  /* 0x0002d80001067983 */ /* 0x000ee80000300800 */
[----:B------:R-:W3:Y:S01]  /*44e50*/  LDL.LU R7, [R1+0x2dc] ;  /* 0x0002dc0001077983 */ /* 0x000ee20000300800 */
[----:B------:R-:W-:Y:S01]  /*44e60*/  IMAD.MOV.U32 R16, RZ, RZ, R29 ;  /* 0x000000ffff107224 */ /* 0x000fe200078e001d */
[----:B--2---:R-:W-:Y:S02]  /*44e70*/  HMMA.16816.F32 R8, R20, R12, R8 ;  /* 0x0000000c1408723c */ /* 0x004fe40000001808 */
[----:B---3--:R-:W-:Y:S04]  /*44e80*/  STL.64 [R1+0x1fd8], R6 ;  /* 0x001fd80601007387 */ /* 0x008fe80000100a00 */
[----:B------:R0:W-:Y:S04]  /*44e90*/  STL.64 [R1+0x1fd0], R4 ;  /* 0x001fd00401007387 */ /* 0x0001e80000100a00 */
[----:B------:R-:W2:Y:S04]  /*44ea0*/  LDL.LU R29, [R1+0x1fec] ;  /* 0x001fec00011d7983 */ /* 0x000ea80000300800 */
[----:B0-----:R-:W3:Y:S04]  /*44eb0*/  LDL.LU R4, [R1+0x380] ;  /* 0x0003800001047983 */ /* 0x001ee80000300800 */
[----:B------:R-:W3:Y:S04]  /*44ec0*/  LDL.LU R5, [R1+0x384] ;  /* 0x0003840001057983 */ /* 0x000ee80000300800 */
[----:B------:R-:W3:Y:S04]  /*44ed0*/  LDL.LU R6, [R1+0x388] ;  /* 0x0003880001067983 */ /* 0x000ee80000300800 */
[----:B------:R-:W3:Y:S04]  /*44ee0*/  LDL.LU R7, [R1+0x38c] ;  /* 0x00038c0001077983 */ /* 0x000ee80000300800 */
[----:B----4-:R-:W-:Y:S04]  /*44ef0*/  STL.64 [R1+0x1fb8], R26 ;  /* 0x001fb81a01007387 */ /* 0x010fe80000100a00 */
[----:B------:R0:W-:Y:S04]  /*44f00*/  STL.64 [R1+0x1fb0], R24 ;  /* 0x001fb01801007387 */ /* 0x0001e80000100a00 */
[----:B0-----:R-:W4:Y:S04]  /*44f10*/  LDL.LU R24, [R1+0x2c0] ;  /* 0x0002c00001187983 */ /* 0x001f280000300800 */
[----:B------:R-:W4:Y:S04]  /*44f20*/  LDL.LU R25, [R1+0x2c4] ;  /* 0x0002c40001197983 */ /* 0x000f280000300800 */
[----:B------:R-:W4:Y:S04]  /*44f30*/  LDL.LU R26, [R1+0x2c8] ;  /* 0x0002c800011a7983 */ /* 0x000f280000300800 */
[----:B------:R-:W4:Y:S04]  /*44f40*/  LDL.LU R27, [R1+0x2cc] ;  /* 0x0002cc00011b7983 */ /* 0x000f280000300800 */
[----:B------:R-:W-:Y:S04]  /*44f50*/  STL.64 [R1+0x3c0], R8 ;  /* 0x0003c00801007387 */ /* 0x000fe80000100a00 */
[----:B------:R0:W-:Y:S04]  /*44f60*/  STL.64 [R1+0x3c8], R10 ;  /* 0x0003c80a01007387 */ /* 0x0001e80000100a00 */
[----:B0-----:R-:W2:Y:S04]  /*44f70*/  LDL.LU R10, [R1+0x1fe8] ;  /* 0x001fe800010a7983 */ /* 0x001ea80000300800 */
[----:B------:R-:W3:Y:S04]  /*44f80*/  LDL.LU.64 R8, [R1+0x1fe0] ;  /* 0x001fe00001087983 */ /* 0x000ee80000300a00 */
[----:B------:R0:W-:Y:S02]  /*44f90*/  STL.64 [R1+0x1f60], R12 ;  /* 0x001f600c01007387 */ /* 0x0001e40000100a00 */
[----:B0-----:R-:W-:-:S02]  /*44fa0*/  IMAD.MOV.U32 R13, RZ, RZ, R3 ;  /* 0x000000ffff0d7224 */ /* 0x001fc400078e0003 */
[----:B--2---:R-:W-:-:S05]  /*44fb0*/  IMAD.MOV.U32 R12, RZ, RZ, R10 ;  /* 0x000000ffff0c7224 */ /* 0x004fca00078e000a */
        /* <DEDUP_REMOVED lines=9> */
[----:B------:R0:W-:Y:S04]  /*45050*/  STL.64 [R1+0x1f58], R8 ;  /* 0x001f580801007387 */ /* 0x0001e80000100a00 */
        /* <DEDUP_REMOVED lines=9> */
[----:B------:R-:W3:Y:S04]  /*450f0*/  LDL.LU R10, [R1+0x108] ;  /* 0x00010800010a7983 */ /* 0x000ee80000300800 */
[----:B------:R-:W3:Y:S01]  /*45100*/  LDL.LU R11, [R1+0x10c] ;  /* 0x00010c00010b7983 */ /* 0x000ee20000300800 */
[C---:B------:R-:W-:Y:S03]  /*45110*/  HMMA.16816.F32 R16, R20.reuse, R16, R4 ;  /* 0x000000101410723c */ /* 0x040fe60000001804 */
        /* <DEDUP_REMOVED lines=8> */
[----:B------:R0:W-:Y:S04]  /*451a0*/  STL.64 [R1+0x3a0], R16 ;  /* 0x0003a01001007387 */ /* 0x0001e80000100a00 */
[----:B------:R-:W-:Y:S04]  /*451b0*/  STL.64 [R1+0x3a8], R18 ;  /* 0x0003a81201007387 */ /* 0x000fe80000100a00 */
[----:B0-----:R-:W3:Y:S02]  /*451c0*/  LDL.LU.64 R16, [R1+0x1fc8] ;  /* 0x001fc80001107983 */ /* 0x001ee40000300a00 */
[----:B---3--:R-:W-:-:S15]  /*451d0*/  HMMA.16816.F32 R4, R20, R16, R4 ;  /* 0x000000101404723c */ /* 0x008fde0000001804 */
[----:B------:R-:W-:-:S04]  /*451e0*/  NOP ;  /* 0x0000000000007918 */ /* 0x000fc80000000000 */
[----:B------:R0:W-:Y:S04]  /*451f0*/  STL.64 [R1+0x390], R4 ;  /* 0x0003900401007387 */ /* 0x0001e80000100a00 */
[----:B------:R-:W-:Y:S04]  /*45200*/  STL.64 [R1+0x398], R6 ;  /* 0x0003980601007387 */ /* 0x000fe80000100a00 */
[----:B0-----:R-:W4:Y:S04]  /*45210*/  LDL.LU.64 R4, [R1+0x1fc0] ;  /* 0x001fc00001047983 */ /* 0x001f280000300a00 */
[----:B------:R0:W-:Y:S04]  /*45220*/  STL.64 [R1+0x1f28], R16 ;  /* 0x001f281001007387 */ /* 0x0001e80000100a00 */
[----:B0-----:R-:W3:Y:S01]  /*45230*/  LDL.LU.64 R16, [R1+0x20] ;  /* 0x0000200001107983 */ /* 0x001ee20000300a00 */
[----:B----4-:R-:W-:Y:S03]  /*45240*/  HMMA.16816.F32 R4, R20, R4, R24 ;  /* 0x000000041404723c */ /* 0x010fe60000001818 */
[----:B------:R-:W4:Y:S04]  /*45250*/  LDL.LU.64 R26, [R1+0x1fb8] ;  /* 0x001fb800011a7983 */ /* 0x000f280000300a00 */
[----:B------:R-:W4:-:S12]  /*45260*/  LDL.LU.64 R24, [R1+0x1fb0] ;  /* 0x001fb00001187983 */ /* 0x000f180000300a00 */
[----:B------:R-:W-:Y:S04]  /*45270*/  STL.64 [R1+0x380], R4 ;  /* 0x0003800401007387 */ /* 0x000fe80000100a00 */
[----:B------:R0:W-:Y:S04]  /*45280*/  STL.64 [R1+0x388], R6 ;  /* 0x0003880601007387 */ /* 0x0001e80000100a00 */
[----:B0-----:R-:W2:Y:S04]  /*45290*/  LDL.LU.64 R6, [R1+0x1fa8] ;  /* 0x001fa80001067983 */ /* 0x001ea80000300a00 */
[----:B------:R-:W4:Y:S02]  /*452a0*/  LDL.LU.64 R4, [R1+0x1fa0] ;  /* 0x001fa00001047983 */ /* 0x000f240000300a00 */
[----:B----4-:R-:W-:Y:S02]  /*452b0*/  HMMA.16816.F32 R20, R20, R4, R24 ;  /* 0x000000041414723c */ /* 0x010fe40000001818 */
[----:B------:R-:W4:Y:S04]  /*452c0*/  LDL.LU.64 R26, [R1+0x1f98] ;  /* 0x001f9800011a7983 */ /* 0x000f280000300a00 */
[----:B------:R-:W4:Y:S04]  /*452d0*/  LDL.LU.64 R24, [R1+0x1f90] ;  /* 0x001f900001187983 */ /* 0x000f280000300a00 */
[----:B--2---:R-:W-:Y:S04]  /*452e0*/  STL.64 [R1+0x1f08], R6 ;  /* 0x001f080601007387 */ /* 0x004fe80000100a00 */
[----:B------:R0:W-:Y:S05]  /*452f0*/  STL.64 [R1+0x1f00], R4 ;  /* 0x001f000401007387 */ /* 0x0001ea0000100a00 */
[----:B------:R-:W-:Y:S04]  /*45300*/  STL.64 [R1+0x2d0], R20 ;  /* 0x0002d01401007387 */ /* 0x000fe80000100a00 */
[----:B------:R-:W-:Y:S04]  /*45310*/  STL.64 [R1+0x2d8], R22 ;  /* 0x0002d81601007387 */ /* 0x000fe80000100a00 */
[----:B0-----:R-:W2:Y:S01]  /*45320*/  LDL.64 R4, [R1] ;  /* 0x0000000001047983 */ /* 0x001ea20000100a00 */
[----:B------:R-:W-:-:S02]  /*45330*/  IMAD.MOV.U32 R12, RZ, RZ, R2 ;  /* 0x000000ffff0c7224 */ /* 0x000fc400078e0002 */
[----:B------:R-:W-:Y:S01]  /*45340*/  IMAD.MOV.U32 R13, RZ, RZ, R0 ;  /* 0x000000ffff0d7224 */ /* 0x000fe200078e0000 */
[----:B--2---:R0:W-:Y:S04]  /*45350*/  STL.64 [R1+0x1f20], R4 ;  /* 0x001f200401007387 */ /* 0x0041e80000100a00 */
[----:B0-----:R-:W2:Y:S04]  /*45360*/  LDL.LU R4, [R1+0x260] ;  /* 0x0002600001047983 */ /* 0x001ea80000300800 */
[----:B------:R-:W2:Y:S04]  /*45370*/  LDL.LU R5, [R1+0x264] ;  /* 0x0002640001057983 */ /* 0x000ea80000300800 */
[----:B------:R-:W2:Y:S04]  /*45380*/  LDL.LU R6, [R1+0x268] ;  /* 0x0002680001067983 */ /* 0x000ea80000300800 */
[----:B------:R-:W2:Y:S01]  /*45390*/  LDL.LU R7, [R1+0x26c] ;  /* 0x00026c0001077983 */ /* 0x000ea20000300800 */
[C---:B----4-:R-:W-:Y:S03]  /*453a0*/  HMMA.16816.F32 R12, R24.reuse, R12, R8 ;  /* 0x0000000c180c723c */ /* 0x050fe60000001808 */
[----:B--2---:R-:W-:Y:S04]  /*453b0*/  STL.64 [R1+0x1f38], R6 ;  /* 0x001f380601007387 */ /* 0x004fe80000100a00 */
[----:B------:R0:W-:Y:S04]  /*453c0*/  STL.64 [R1+0x1f30], R4 ;  /* 0x001f300401007387 */ /* 0x0001e80000100a00 */
[----:B0-----:R-:W3:Y:S04]  /*453d0*/  LDL.LU R4, [R1+0x210] ;  /* 0x0002100001047983 */ /* 0x001ee80000300800 */
[----:B------:R-:W3:Y:S04]  /*453e0*/  LDL.LU R5, [R1+0x214] ;  /* 0x0002140001057983 */ /* 0x000ee80000300800 */
[----:B------:R-:W3:Y:S04]  /*453f0*/  LDL.LU R6, [R1+0x218] ;  /* 0x0002180001067983 */ /* 0x000ee80000300800 */
[----:B------:R-:W3:Y:S04]  /*45400*/  LDL.LU R7, [R1+0x21c] ;  /* 0x00021c0001077983 */ /* 0x000ee80000300800 */
[----:B------:R-:W2:Y:S04]  /*45410*/  LDL R23, [R1+0x534] ;  /* 0x0005340001177983 */ /* 0x000ea80000100800 */
[----:B------:R-:W4:Y:S04]  /*45420*/  LDL.LU.64 R10, [R1+0x1f88] ;  /* 0x001f8800010a7983 */ /* 0x000f280000300a00 */
[----:B------:R-:W4:Y:S04]  /*45430*/  LDL.LU.64 R8, [R1+0x1f80] ;  /* 0x001f800001087983 */ /* 0x000f280000300a00 */
[----:B------:R0:W-:Y:S04]  /*45440*/  STL.64 [R1+0x2c0], R12 ;  /* 0x0002c00c01007387 */ /* 0x0001e80000100a00 */
[----:B------:R4:W-:Y:S04]  /*45450*/  STL.64 [R1+0x2c8], R14 ;  /* 0x0002c80e01007387 */ /* 0x0009e80000100a00 */
[----:B0-----:R-:W4:Y:S02]  /*45460*/  LDL.LU.64 R12, [R1+0x1f78] ;  /* 0x001f7800010c7983 */ /* 0x001f240000300a00 */
[----:B----4-:R-:W-:Y:S02]  /*45470*/  HMMA.16816.F32 R12, R24, R12, R8 ;  /* 0x0000000c180c723c */ /* 0x010fe40000001808 */
[----:B------:R-:W4:Y:S04]  /*45480*/  LDL.LU.64 R10, [R1+0x1f70] ;  /* 0x001f7000010a7983 */ /* 0x000f280000300a00 */
[----:B------:R-:W4:-:S13]  /*45490*/  LDL.LU.64 R8, [R1+0x1f68] ;  /* 0x001f680001087983 */ /* 0x000f1a0000300a00 */
[----:B------:R0:W-:Y:S04]  /*454a0*/  STL.64 [R1+0x2b0], R12 ;  /* 0x0002b00c01007387 */ /* 0x0001e80000100a00 */
[----:B------:R4:W-:Y:S04]  /*454b0*/  STL.64 [R1+0x2b8], R14 ;  /* 0x0002b80e01007387 */ /* 0x0009e80000100a00 */
[----:B0-----:R-:W4:Y:S02]  /*454c0*/  LDL.LU.64 R12, [R1+0x1f60] ;  /* 0x001f6000010c7983 */ /* 0x001f240000300a00 */
[----:B----4-:R-:W-:Y:S02]  /*454d0*/  HMMA.16816.F32 R12, R24, R12, R8 ;  /* 0x0000000c180c723c */ /* 0x010fe40000001808 */
[----:B------:R-:W4:-:S15]  /*454e0*/  LDL.LU.64 R8, [R1+0x1f58] ;  /* 0x001f580001087983 */ /* 0x000f1e0000300a00 */
[----:B------:R-:W-:Y:S02]  /*454f0*/  NOP ;  /* 0x0000000000007918 */ /* 0x000fe40000000000 */
        /* <DEDUP_REMOVED lines=8> */
[----:B0-----:R-:W4:Y:S01]  /*45580*/  LDL.LU R15, [R1+0x1f40] ;  /* 0x001f4000010f7983 */ /* 0x001f220000300800 */
[----:B------:R-:W-:Y:S02]  /*45590*/  IMAD.MOV.U32 R2, RZ, RZ, R8 ;  /* 0x000000ffff027224 */ /* 0x000fe400078e0008 */
[----:B------:R-:W-:Y:S01]  /*455a0*/  IMAD.MOV.U32 R0, RZ, RZ, R9 ;  /* 0x000000ffff007224 */ /* 0x000fe200078e0009 */
[----:B---3--:R-:W-:Y:S01]  /*455b0*/  HMMA.16816.F32 R4, R24, R16, R4 ;  /* 0x000000101804723c */ /* 0x008fe20000001804 */
[----:B------:R-:W-:-:S02]  /*455c0*/  IMAD.MOV.U32 R28, RZ, RZ, R16 ;  /* 0x000000ffff1c7224 */ /* 0x000fc400078e0010 */
[----:B------:R-:W-:Y:S01]  /*455d0*/  IMAD.MOV.U32 R3, RZ, RZ, R17 ;  /* 0x000000ffff037224 */ /* 0x000fe200078e0011 */
[----:B----4-:R-:W0:Y:S04]  /*455e0*/  LDSM.16.MT88.4 R8, [R15+UR5+0x6000] ;  /* 0x006000050f08783b */ /* 0x010e280008004200 */
[----:B------:R-:W1:Y:S04]  /*455f0*/  LDSM.16.MT88.4 R12, [R15+UR5+0x6080] ;  /* 0x006080050f0c783b */ /* 0x000e680008004200 */
[----:B0-----:R-:W-:Y:S04]  /*45600*/  STL.64 [R1+0x1f18], R10 ;  /* 0x001f180a01007387 */ /* 0x001fe80000100a00 */
[----:B------:R0:W-:Y:S04]  /*45610*/  STL.64 [R1+0x1f10], R8 ;  /* 0x001f100801007387 */ /* 0x0001e80000100a00 */
        /* <DEDUP_REMOVED lines=8> */
[----:B------:R-:W4:Y:S04]  /*456a0*/  LDL.LU.64 R16, [R1+0x1f28] ;  /* 0x001f280001107983 */ /* 0x000f280000300a00 */
[----:B-1----:R0:W-:Y:S04]  /*456b0*/  STL.64 [R1+0x1e68], R14 ;  /* 0x001e680e01007387 */ /* 0x0021e80000100a00 */
[----:B0-----:R-:W2:Y:S04]  /*456c0*/  LDL R15, [R1+0x17fc] ;  /* 0x0017fc00010f7983 */ /* 0x001ea80000100800 */
[----:B------:R-:W-:Y:S01]  /*456d0*/  STL.64 [R1+0x1e60], R12 ;  /* 0x001e600c01007387 */ /* 0x000fe20000100a00 */
[----:B----4-:R-:W-:-:S15]  /*456e0*/  HMMA.16816.F32 R4, R24, R16, R4 ;  /* 0x000000101804723c */ /* 0x010fde0000001804 */
[----:B------:R-:W-:-:S04]  /*456f0*/  NOP ;  /* 0x0000000000007918 */ /* 0x000fc80000000000 */
[----:B------:R0:W-:Y:S04]  /*45700*/  STL.64 [R1+0x270], R4 ;  /* 0x0002700401007387 */ /* 0x0001e80000100a00 */
[----:B------:R1:W-:Y:S04]  /*45710*/  STL.64 [R1+0x278], R6 ;  /* 0x0002780601007387 */ /* 0x0003e80000100a00 */
[----:B0-----:R-:W3:Y:S01]  /*45720*/  LDL.LU.64 R4, [R1+0x1f20] ;  /* 0x001f200001047983 */ /* 0x001ee20000300a00 */
[----:B-1----:R-:W-:Y:S02]  /*45730*/  IMAD.MOV.U32 R7, RZ, RZ, R16 ;  /* 0x000000ffff077224 */ /* 0x002fe400078e0010 */
[----:B------:R-:W-:-:S02]  /*45740*/  IMAD.MOV.U32 R6, RZ, RZ, R17 ;  /* 0x000000ffff067224 */ /* 0x000fc400078e0011 */
[----:B--2---:R-:W0:Y:S04]  /*45750*/  LDSM.16.MT88.4 R16, [R23+UR5+0x7000] ;  /* 0x007000051710783b */ /* 0x004e280008004200 */
[----:B------:R-:W1:Y:S04]  /*45760*/  LDSM.16.MT88.4 R20, [R23+UR5+0x7080] ;  /* 0x007080051714783b */ /* 0x000e680008004200 */
        /* <DEDUP_REMOVED lines=10> */
[----:B------:R-:W-:Y:S01]  /*45810*/  MOV R13, R4 ;  /* 0x00000004000d7202 */ /* 0x000fe20000000f00 */
[----:B------:R-:W-:-:S15]  /*45820*/  IMAD.MOV.U32 R12, RZ, RZ, R5 ;  /* 0x000000ffff0c7224 */ /* 0x000fde00078e0005 */
[----:B------:R-:W-:Y:S02]  /*45830*/  NOP ;  /* 0x0000000000007918 */ /* 0x000fe40000000000 */
[----:B------:R-:W-:Y:S04]  /*45840*/  STL.64 [R1+0x260], R8 ;  /* 0x0002600801007387 */ /* 0x000fe80000100a00 */
[----:B------:R0:W-:Y:S04]  /*45850*/  STL.64 [R1+0x268], R10 ;  /* 0x0002680a01007387 */ /* 0x0001e80000100a00 */
[----:B0-----:R-:W3:Y:S04]  /*45860*/  LDL.LU.64 R10, [R1+0x1f18] ;  /* 0x001f1800010a7983 */ /* 0x001ee80000300a00 */
[----:B------:R-:W3:Y:S04]  /*45870*/  LDL.LU.64 R8, [R1+0x1f10] ;  /* 0x001f100001087983 */ /* 0x000ee80000300a00 */
[----:B------:R-:W4:Y:S04]  /*45880*/  LDL.LU.64 R6, [R1+0x1f08] ;  /* 0x001f080001067983 */ /* 0x000f280000300a00 */
[----:B------:R-:W2:Y:S04]  /*45890*/  LDL.LU.64 R4, [R1+0x1f00] ;  /* 0x001f000001047983 */ /* 0x000ea80000300a00 */
[----:B------:R-:W-:Y:S04]  /*458a0*/  STL.64 [R1+0x1eb0], R12 ;  /* 0x001eb00c01007387 */ /* 0x000fe80000100a00 */
[----:B-1----:R-:W-:Y:S04]  /*458b0*/  STL.64 [R1+0x1d28], R22 ;  /* 0x001d281601007387 */ /* 0x002fe80000100a00 */
[----:B------:R-:W-:Y:S01]  /*458c0*/  STL.64 [R1+0x1d20], R20 ;  /* 0x001d201401007387 */ /* 0x000fe20000100a00 */
[----:B--2---:R-:W-:Y:S03]  /*458d0*/  HMMA.16816.F32 R16, R24, R4, R16 ;  /* 0x000000041810723c */ /* 0x004fe60000001810 */
[----:B----4-:R-:W-:Y:S04]  /*458e0*/  STL.64 [R1+0x1e78], R6 ;  /* 0x001e780601007387 */ /* 0x010fe80000100a00 */
[----:B------:R0:W-:Y:S04]  /*458f0*/  STL.64 [R1+0x1e70], R4 ;  /* 0x001e700401007387 */ /* 0x0001e80000100a00 */
[----:B------:R-:W1:Y:S08]  /*45900*/  LDSM.16.MT88.4 R24, [R15+UR5+0x7000] ;  /* 0x007000050f18783b */ /* 0x000e700008004200 */
[----:B------:R-:W-:Y:S04]  /*45910*/  STL.64 [R1+0x150], R16 ;  /* 0x0001501001007387 */ /* 0x000fe80000100a00 */
[----:B------:R-:W-:Y:S04]  /*45920*/  STL.64 [R1+0x158], R18 ;  /* 0x0001581201007387 */ /* 0x000fe80000100a00 */
[----:B0-----:R-:W3:Y:S04]  /*45930*/  LDL.LU.64 R4, [R1+0x60] ;  /* 0x0000600001047983 */ /* 0x001ee80000300a00 */
[----:B------:R-:W2:Y:S04]  /*45940*/  LDL.LU R20, [R1+0x5b0] ;  /* 0x0005b00001147983 */ /* 0x000ea80000300800 */
        /* <DEDUP_REMOVED lines=9> */
[----:B------:R-:W2:Y:S04]  /*459e0*/  LDL.LU.64 R16, [R1+0x50] ;  /* 0x0000500001107983 */ /* 0x000ea80000300a00 */
[----:B-1----:R-:W-:Y:S04]  /*459f0*/  STL.64 [R1+0x1c98], R26 ;  /* 0x001c981a01007387 */ /* 0x002fe80000100a00 */
        /* <DEDUP_REMOVED lines=10> */
[----:B------:R-:W4:Y:S04]  /*45aa0*/  LDL.LU R27, [R1+0x9c] ;  /* 0x00009c00011b7983 */ /* 0x000f280000300800 */
[----:B------:R-:W2:Y:S04]  /*45ab0*/  LDL.LU R12, [R1+0x590] ;  /* 0x00059000010c7983 */ /* 0x000ea80000300800 */
[----:B------:R-:W2:Y:S04]  /*45ac0*/  LDL.LU R13, [R1+0x594] ;  /* 0x00059400010d7983 */ /* 0x000ea80000300800 */
[----:B------:R-:W2:Y:S04]  /*45ad0*/  LDL.LU R14, [R1+0x598] ;  /* 0x00059800010e7983 */ /* 0x000ea80000300800 */
[----:B------:R-:W2:Y:S01]  /*45ae0*/  LDL.LU R15, [R1+0x59c] ;  /* 0x00059c00010f7983 */ /* 0x000ea20000300800 */
[----:B---3--:R-:W-:Y:S03]  /*45af0*/  HMMA.16816.F32 R20, R8, R4, R20 ;  /* 0x000000040814723c */ /* 0x008fe60000001814 */
[----:B--2---:R-:W-:Y:S04]  /*45b00*/  STL.64 [R1+0x1ec0], R14 ;  /* 0x001ec00e01007387 */ /* 0x004fe80000100a00 */
[----:B------:R0:W-:Y:S04]  /*45b10*/  STL.64 [R1+0x1eb8], R12 ;  /* 0x001eb80c01007387 */ /* 0x0001e80000100a00 */
[----:B0-----:R-:W2:Y:S04]  /*45b20*/  LDL.LU.64 R12, [R1+0x40] ;  /* 0x00004000010c7983 */ /* 0x001ea80000300a00 */
[----:B----4-:R-:W-:Y:S04]  /*45b30*/  STL.64 [R1+0x1de8], R26 ;  /* 0x001de81a01007387 */ /* 0x010fe80000100a00 */
[----:B------:R0:W-:Y:S02]  /*45b40*/  STL.64 [R1+0x1de0], R24 ;  /* 0x001de01801007387 */ /* 0x0001e40000100a00 */
[----:B0-----:R-:W-:-:S02]  /*45b50*/  IMAD.MOV.U32 R24, RZ, RZ, R28 ;  /* 0x000000ffff187224 */ /* 0x001fc400078e001c */
[----:B------:R-:W-:Y:S01]  /*45b60*/  IMAD.MOV.U32 R25, RZ, RZ, R3 ;  /* 0x000000ffff197224 */ /* 0x000fe200078e0003 */
[----:B------:R-:W3:Y:S04]  /*45b70*/  LDL.LU R28, [R1+0x1efc] ;  /* 0x001efc00011c7983 */ /* 0x000ee80000300800 */
[----:B------:R-:W4:Y:S04]  /*45b80*/  LDL.LU R3, [R1+0x1ef8] ;  /* 0x001ef80001037983 */ /* 0x000f280000300800 */
[----:B------:R-:W-:Y:S04]  /*45b90*/  STL.64 [R1+0x230], R20 ;  /* 0x0002301401007387 */ /* 0x000fe80000100a00 */
[----:B------:R0:W-:Y:S04]  /*45ba0*/  STL.64 [R1+0x238], R22 ;  /* 0x0002381601007387 */ /* 0x0001e80000100a00 */
[----:B0-----:R-:W2:Y:S04]  /*45bb0*/  LDL.LU.64 R22, [R1+0x1ef0] ;  /* 0x001ef00001167983 */ /* 0x001ea80000300a00 */
[----:B------:R-:W2:Y:S01]  /*45bc0*/  LDL.LU.64 R20, [R1+0x1ee8] ;  /* 0x001ee80001147983 */ /* 0x000ea20000300a00 */
[----:B------:R-:W-:-:S02]  /*45bd0*/  IMAD.MOV.U32 R27, RZ, RZ, R4 ;  /* 0x000000ffff1b7224 */ /* 0x000fc400078e0004 */
[----:B------:R-:W-:-:S05]  /*45be0*/  IMAD.MOV.U32 R26, RZ, RZ, R5 ;  /* 0x000000ffff1a7224 */ /* 0x000fca00078e0005 */
        /* <DEDUP_REMOVED lines=9> */
[----:B------:R4:W-:Y:S04]  /*45c80*/  STL.64 [R1+0x228], R22 ;  /* 0x0002281601007387 */ /* 0x0009e80000100a00 */
[----:B0-----:R-:W2:Y:S04]  /*45c90*/  LDL.LU R20, [R1+0x70] ;  /* 0x0000700001147983 */ /* 0x001ea80000300800 */
[----:B------:R-:W2:Y:S01]  /*45ca0*/  LDL.LU R21, [R1+0x74] ;  /* 0x0000740001157983 */ /* 0x000ea20000300800 */
[----:B----4-:R-:W-:-:S03]  /*45cb0*/  IMAD.MOV.U32 R22, RZ, RZ, R3 ;  /* 0x000000ffff167224 */ /* 0x010fc600078e0003 */
[----:B------:R-:W4:Y:S04]  /*45cc0*/  LDL.LU R3, [R1+0x1ee4] ;  /* 0x001ee40001037983 */ /* 0x000f280000300800 */
[----:B------:R-:W2:Y:S01]  /*45cd0*/  LDL.LU R23, [R1+0x7c] ;  /* 0x00007c0001177983 */ /* 0x000ea20000300800 */
[----:B---3--:R-:W-:Y:S03]  /*45ce0*/  HMMA.16816.F32 R24, R8, R12, R24 ;  /* 0x0000000c0818723c */ /* 0x008fe60000001818 */
[----:B--2---:R-:W-:Y:S04]  /*45cf0*/  STL.64 [R1+0x1df8], R22 ;  /* 0x001df81601007387 */ /* 0x004fe80000100a00 */
[----:B------:R0:W-:Y:S04]  /*45d00*/  STL.64 [R1+0x1df0], R20 ;  /* 0x001df01401007387 */ /* 0x0001e80000100a00 */
[----:B0-----:R-:W2:Y:S04]  /*45d10*/  LDL.LU R20, [R1+0xa0] ;  /* 0x0000a00001147983 */ /* 0x001ea80000300800 */
[----:B------:R-:W2:Y:S04]  /*45d20*/  LDL.LU R21, [R1+0xa4] ;  /* 0x0000a40001157983 */ /* 0x000ea80000300800 */
[----:B------:R-:W3:Y:S01]  /*45d30*/  LDL.LU R22, [R1+0xa8] ;  /* 0x0000a80001167983 */ /* 0x000ee20000300800 */
[----:B----4-:R-:W-:-:S02]  /*45d40*/  IMAD.MOV.U32 R23, RZ, RZ, R3 ;  /* 0x000000ffff177224 */ /* 0x010fc400078e0003 */
[----:B------:R-:W-:Y:S01]  /*45d50*/  IMAD.MOV.U32 R5, RZ, RZ, R16 ;  /* 0x000000ffff057224 */ /* 0x000fe200078e0010 */
[----:B------:R-:W4:Y:S01]  /*45d60*/  LDL.LU R3, [R1+0x1ee0] ;  /* 0x001ee00001037983 */ /* 0x000f220000300800 */
[----:B------:R-:W-:-:S03]  /*45d70*/  IMAD.MOV.U32 R4, RZ, RZ, R17 ;  /* 0x000000ffff047224 */ /* 0x000fc600078e0011 */
[----:B------:R-:W4:Y:S04]  /*45d80*/  LDL.LU R16, [R1+0x1f0] ;  /* 0x0001f00001107983 */ /* 0x000f280000300800 */
[----:B------:R-:W4:Y:S04]  /*45d90*/  LDL.LU R17, [R1+0x1f4] ;  /* 0x0001f40001117983 */ /* 0x000f280000300800 */
[----:B------:R-:W4:Y:S04]  /*45da0*/  LDL.LU R18, [R1+0x1f8] ;  /* 0x0001f80001127983 */ /* 0x000f280000300800 */
[----:B------:R-:W4:Y:S01]  /*45db0*/  LDL.LU R19, [R1+0x1fc] ;  /* 0x0001fc0001137983 */ /* 0x000f220000300800 */
[----:B------:R-:W-:-:S02]  /*45dc0*/  IMAD.MOV.U32 R7, RZ, RZ, R12 ;  /* 0x000000ffff077224 */ /* 0x000fc400078e000c */
[----:B------:R-:W-:Y:S01]  /*45dd0*/  IMAD.MOV.U32 R6, RZ, RZ, R13 ;  /* 0x000000ffff067224 */ /* 0x000fe200078e000d */
[----:B---3--:R-:W-:Y:S04]  /*45de0*/  STL.64 [R1+0x1e08], R22 ;  /* 0x001e081601007387 */ /* 0x008fe80000100a00 */
[----:B--2---:R0:W-:Y:S02]  /*45df0*/  STL.64 [R1+0x1e00], R20 ;  /* 0x001e001401007387 */ /* 0x0041e40000100a00 */
[----:B0-----:R-:W-:Y:S02]  /*45e00*/  IMAD.MOV.U32 R20, RZ, RZ, R2 ;  /* 0x000000ffff147224 */ /* 0x001fe400078e0002 */
[----:B------:R-:W-:Y:S01]  /*45e10*/  IMAD.MOV.U32 R21, RZ, RZ, R0 ;  /* 0x000000ffff157224 */ /* 0x000fe200078e0000 */
[----:B------:R-:W2:Y:S04]  /*45e20*/  LDL.LU R2, [R1+0x1edc] ;  /* 0x001edc0001027983 */ /* 0x000ea80000300800 */
[----:B------:R-:W3:Y:S04]  /*45e30*/  LDL.LU R0, [R1+0x1ed8] ;  /* 0x001ed80001007983 */ /* 0x000ee80000300800 */
[----:B------:R-:W-:Y:S04]  /*45e40*/  STL.64 [R1+0x210], R24 ;  /* 0x0002101801007387 */ /* 0x000fe80000100a00 */
[----:B------:R0:W-:Y:S04]  /*45e50*/  STL.64 [R1+0x218], R26 ;  /* 0x0002181a01007387 */ /* 0x0001e80000100a00 */
[----:B0-----:R-:W2:Y:S04]  /*45e60*/  LDL.LU.64 R26, [R1+0x1ed0] ;  /* 0x001ed000011a7983 */ /* 0x001ea80000300a00 */
[----:B------:R-:W4:Y:S04]  /*45e70*/  LDL.LU.64 R24, [R1+0x1ec8] ;  /* 0x001ec80001187983 */ /* 0x000f280000300a00 */
[----:B------:R-:W2:Y:S04]  /*45e80*/  LDL.LU.64 R14, [R1+0x1ec0] ;  /* 0x001ec000010e7983 */ /* 0x000ea80000300a00 */
[----:B------:R-:W2:Y:S02]  /*45e90*/  LDL.LU.64 R12, [R1+0x1eb8] ;  /* 0x001eb800010c7983 */ /* 0x000ea40000300a00 */
[----:B--2---:R-:W-:-:S15]  /*45ea0*/  HMMA.16816.F32 R12, R8, R20, R12 ;  /* 0x00000014080c723c */ /* 0x004fde000000180c */
[----:B------:R-:W-:-:S04]  /*45eb0*/  NOP ;  /* 0x0000000000007918 */ /* 0x000fc80000000000 */
[----:B------:R0:W-:Y:S04]  /*45ec0*/  STL.64 [R1+0x200], R12 ;  /* 0x0002000c01007387 */ /* 0x0001e80000100a00 */
[----:B------:R-:W-:Y:S04]  /*45ed0*/  STL.64 [R1+0x208], R14 ;  /* 0x0002080e01007387 */ /* 0x000fe80000100a00 */
[----:B0-----:R-:W2:Y:S04]  /*45ee0*/  LDL.LU.64 R12, [R1+0x1eb0] ;  /* 0x001eb000010c7983 */ /* 0x001ea80000300a00 */
[----:B------:R0:W-:Y:S02]  /*45ef0*/  STL.64 [R1+0x1e18], R20 ;  /* 0x001e181401007387 */ /* 0x0001e40000100a00 */
[----:B0-----:R-:W-:-:S02]  /*45f00*/  IMAD.MOV.U32 R20, RZ, RZ, R7 ;  /* 0x000000ffff147224 */ /* 0x001fc400078e0007 */
[----:B------:R-:W-:-:S05]  /*45f10*/  IMAD.MOV.U32 R21, RZ, RZ, R6 ;  /* 0x000000ffff157224 */ /* 0x000fca00078e0006 */
[----:B------:R0:W-:Y:S02]  /*45f20*/  STL.64 [R1+0x1e30], R20 ;  /* 0x001e301401007387 */ /* 0x0001e40000100a00 */
[----:B0-----:R-:W-:Y:S02]  /*45f30*/  IMAD.MOV.U32 R20, RZ, RZ, R5 ;  /* 0x000000ffff147224 */ /* 0x001fe400078e0005 */
[----:B------:R-:W-:Y:S02]  /*45f40*/  IMAD.MOV.U32 R21, RZ, RZ, R4 ;  /* 0x000000ffff157224 */ /* 0x000fe400078e0004 */
[----:B--2---:R-:W-:Y:S02]  /*45f50*/  IMAD.MOV.U32 R4, RZ, RZ, R13 ;  /* 0x000000ffff047224 */ /* 0x004fe400078e000d */
[----:B------:R-:W-:-:S05]  /*45f60*/  IMAD.MOV.U32 R5, RZ, RZ, R12 ;  /* 0x000000ffff057224 */ /* 0x000fca00078e000c */
[----:B------:R0:W-:Y:S04]  /*45f70*/  STL.64 [R1+0x1e90], R4 ;  /* 0x001e900401007387 */ /* 0x0001e80000100a00 */
[----:B------:R-:W2:Y:S04]  /*45f80*/  LDL.LU R12, [R1+0x4c0] ;  /* 0x0004c000010c7983 */ /* 0x000ea80000300800 */
[----:B------:R-:W2:Y:S04]  /*45f90*/  LDL.LU R13, [R1+0x4c4] ;  /* 0x0004c400010d7983 */ /* 0x000ea80000300800 */
[----:B------:R-:W2:Y:S04]  /*45fa0*/  LDL.LU R14, [R1+0x4c8] ;  /* 0x0004c800010e7983 */ /* 0x000ea80000300800 */
[----:B------:R-:W2:Y:S01]  /*45fb0*/  LDL.LU R15, [R1+0x4cc] ;  /* 0x0004cc00010f7983 */ /* 0x000ea20000300800 */
[----:B----4-:R-:W-:Y:S03]  /*45fc0*/  HMMA.16816.F32 R16, R8, R24, R16 ;  /* 0x000000180810723c */ /* 0x010fe60000001810 */
[----:B0-----:R-:W4:Y:S04]  /*45fd0*/  LDL.LU R4, [R1+0x1e0] ;  /* 0x0001e00001047983 */ /* 0x001f280000300800 */
        /* <DEDUP_REMOVED lines=11> */
[----:B------:R-:W-:Y:S04]  /*46090*/  STL.64 [R1+0x1f8], R18 ;  /* 0x0001f81201007387 */ /* 0x000fe80000100a00 */
[----:B0-----:R-:W4:Y:S04]  /*460a0*/  LDL.LU.64 R16, [R1+0x1ea8] ;  /* 0x001ea80001107983 */ /* 0x001f280000300a00 */
[----:B------:R0:W-:Y:S01]  /*460b0*/  STL.64 [R1+0x1e10], R24 ;  /* 0x001e101801007387 */ /* 0x0001e20000100a00 */
[----:B------:R-:W-:Y:S01]  /*460c0*/  IMAD.MOV.U32 R21, RZ, RZ, R26 ;  /* 0x000000ffff157224 */ /* 0x000fe200078e001a */
[----:B------:R-:W-:-:S02]  /*460d0*/  MOV R20, R27 ;  /* 0x0000001b00147202 */ /* 0x000fc40000000f00 */
[----:B0-----:R-:W2:Y:S04]  /*460e0*/  LDL.LU R24, [R1+0xb0] ;  /* 0x0000b00001187983 */ /* 0x001ea80000300800 */
[----:B------:R-:W2:Y:S04]  /*460f0*/  LDL.LU R25, [R1+0xb4] ;  /* 0x0000b40001197983 */ /* 0x000ea80000300800 */
[----:B------:R-:W2:Y:S04]  /*46100*/  LDL.LU R26, [R1+0xb8] ;  /* 0x0000b800011a7983 */ /* 0x000ea80000300800 */
[----:B------:R-:W2:Y:S04]  /*46110*/  LDL.LU R27, [R1+0xbc] ;  /* 0x0000bc00011b7983 */ /* 0x000ea80000300800 */
[----:B--2---:R-:W-:Y:S04]  /*46120*/  STL.64 [R1+0x1e28], R26 ;  /* 0x001e281a01007387 */ /* 0x004fe80000100a00 */
[----:B------:R0:W-:Y:S04]  /*46130*/  STL.64 [R1+0x1e20], R24 ;  /* 0x001e201801007387 */ /* 0x0001e80000100a00 */
[----:B0-----:R-:W2:Y:S01]  /*46140*/  LDL.LU R24, [R1+0xc0] ;  /* 0x0000c00001187983 */ /* 0x001ea20000300800 */
[----:B------:R-:W-:-:S02]  /*46150*/  IMAD.MOV.U32 R26, RZ, RZ, R2 ;  /* 0x000000ffff1a7224 */ /* 0x000fc400078e0002 */
[----:B------:R-:W-:Y:S02]  /*46160*/  IMAD.MOV.U32 R27, RZ, RZ, R3 ;  /* 0x000000ffff1b7224 */ /* 0x000fe400078e0003 */
[----:B---3--:R-:W-:Y:S02]  /*46170*/  IMAD.MOV.U32 R25, RZ, RZ, R0 ;  /* 0x000000ffff197224 */ /* 0x008fe400078e0000 */
[----:B------:R-:W3:Y:S04]  /*46180*/  LDL.LU R0, [R1+0x1ea0] ;  /* 0x001ea00001007983 */ /* 0x000ee80000300800 */
[----:B------:R-:W3:Y:S04]  /*46190*/  LDL.LU R2, [R1+0x1e9c] ;  /* 0x001e9c0001027983 */ /* 0x000ee80000300800 */
[----:B------:R-:W3:Y:S04]  /*461a0*/  LDL.LU R3, [R1+0x1e98] ;  /* 0x001e980001037983 */ /* 0x000ee80000300800 */
[----:B------:R-:W-:Y:S01]  /*461b0*/  STL.64 [R1+0x1e40], R26 ;  /* 0x001e401a01007387 */ /* 0x000fe20000100a00 */
[----:B----4-:R-:W-:Y:S03]  /*461c0*/  HMMA.16816.F32 R4, R8, R16, R4 ;  /* 0x000000100804723c */ /* 0x010fe60000001804 */
[----:B--2---:R0:W-:Y:S04]  /*461d0*/  STL.64 [R1+0x1e38], R24 ;  /* 0x001e381801007387 */ /* 0x0041e80000100a00 */
[----:B0-----:R-:W2:Y:S04]  /*461e0*/  LDL.LU R24, [R1+0x480] ;  /* 0x0004800001187983 */ /* 0x001ea80000300800 */
[----:B------:R-:W2:Y:S04]  /*461f0*/  LDL.LU R25, [R1+0x484] ;  /* 0x0004840001197983 */ /* 0x000ea80000300800 */
[----:B------:R-:W4:Y:S04]  /*46200*/  LDL.LU R26, [R1+0x488] ;  /* 0x00048800011a7983 */ /* 0x000f280000300800 */
[----:B------:R-:W4:Y:S04]  /*46210*/  LDL.LU R27, [R1+0x48c] ;  /* 0x00048c00011b7983 */ /* 0x000f280000300800 */
[----:B----4-:R-:W-:Y:S04]  /*46220*/  STL.64 [R1+0x1e58], R26 ;  /* 0x001e581a01007387 */ /* 0x010fe80000100a00 */
[----:B--2---:R0:W-:Y:S04]  /*46230*/  STL.64 [R1+0x1e50], R24 ;  /* 0x001e501801007387 */ /* 0x0041e80000100a00 */
[----:B0-----:R-:W2:Y:S04]  /*46240*/  LDL.LU R24, [R1+0x490] ;  /* 0x0004900001187983 */ /* 0x001ea80000300800 */
[----:B------:R0:W-:Y:S04]  /*46250*/  STL.64 [R1+0x1e0], R4 ;  /* 0x0001e00401007387 */ /* 0x0001e80000100a00 */
[----:B------:R1:W-:Y:S04]  /*46260*/  STL.64 [R1+0x1e8], R6 ;  /* 0x0001e80601007387 */ /* 0x0003e80000100a00 */
[----:B0-----:R-:W1:Y:S01]  /*46270*/  LDL.LU.64 R4, [R1+0x1e90] ;  /* 0x001e900001047983 */ /* 0x001e620000300a00 */
[----:B---3--:R-:W-:-:S02]  /*46280*/  IMAD.MOV.U32 R25, RZ, RZ, R3 ;  /* 0x000000ffff197224 */ /* 0x008fc400078e0003 */
[----:B------:R-:W-:Y:S01]  /*46290*/  IMAD.MOV.U32 R26, RZ, RZ, R2 ;  /* 0x000000ffff1a7224 */ /* 0x000fe200078e0002 */
[----:B-1----:R-:W-:Y:S01]  /*462a0*/  HMMA.16816.F32 R4, R8, R4, R12 ;  /* 0x000000040804723c */ /* 0x002fe2000000180c */
[----:B------:R-:W3:Y:S04]  /*462b0*/  LDL.LU.64 R14, [R1+0x1e88] ;  /* 0x001e8800010e7983 */ /* 0x000ee80000300a00 */
[----:B------:R-:W3:-:S14]  /*462c0*/  LDL.LU.64 R12, [R1+0x1e80] ;  /* 0x001e8000010c7983 */ /* 0x000edc0000300a00 */
[----:B------:R-:W-:Y:S01]  /*462d0*/  IMAD.MOV.U32 R3, RZ, RZ, R6 ;  /* 0x000000ffff037224 */ /* 0x000fe200078e0006 */
[----:B------:R0:W-:Y:S01]  /*462e0*/  STL.64 [R1+0x1d0], R4 ;  /* 0x0001d00401007387 */ /* 0x0001e20000100a00 */
[----:B------:R-:W-:-:S03]  /*462f0*/  IMAD.MOV.U32 R2, RZ, RZ, R7 ;  /* 0x000000ffff027224 */ /* 0x000fc600078e0007 */
[----:B------:R-:W4:Y:S04]  /*46300*/  LDL.LU.64 R6, [R1+0x1e78] ;  /* 0x001e780001067983 */ /* 0x000f280000300a00 */
[----:B0-----:R-:W3:Y:S01]  /*46310*/  LDL.LU.64 R4, [R1+0x1e70] ;  /* 0x001e700001047983 */ /* 0x001ee20000300a00 */
[----:B------:R-:W-:Y:S01]  /*46320*/  IMAD.MOV.U32 R27, RZ, RZ, R0 ;  /* 0x000000ffff1b7224 */ /* 0x000fe200078e0000 */
[----:B---3--:R-:W-:Y:S02]  /*46330*/  HMMA.16816.F32 R8, R8, R4, R12 ;  /* 0x000000040808723c */ /* 0x008fe4000000180c */
[----:B------:R-:W2:Y:S04]  /*46340*/  LDL.LU.64 R14, [R1+0x1e68] ;  /* 0x001e6800010e7983 */ /* 0x000ea80000300a00 */
[----:B------:R-:W2:-:S13]  /*46350*/  LDL.LU.64 R12, [R1+0x1e60] ;  /* 0x001e6000010c7983 */ /* 0x000e9a0000300a00 */
[----:B------:R0:W-:Y:S04]  /*46360*/  STL.64 [R1+0x100], R8 ;  /* 0x0001000801007387 */ /* 0x0001e80000100a00 */
[----:B------:R1:W-:Y:S04]  /*46370*/  STL.64 [R1+0x108], R10 ;  /* 0x0001080a01007387 */ /* 0x0003e80000100a00 */
[----:B0-----:R-:W3:Y:S04]  /*46380*/  LDL.LU.64 R8, [R1] ;  /* 0x0000000001087983 */ /* 0x001ee80000300a00 */
[----:B-1----:R-:W3:Y:S01]  /*46390*/  LDL.64 R10, [R1+0x8] ;  /* 0x00000800010a7983 */ /* 0x002ee20000100a00 */
[----:B--2---:R-:W-:Y:S03]  /*463a0*/  HMMA.16816.F32 R20, R12, R20, R24 ;  /* 0x000000140c14723c */ /* 0x004fe60000001818 */
[----:B------:R-:W2:Y:S04]  /*463b0*/  LDL.LU.64 R26, [R1+0x1e58] ;  /* 0x001e5800011a7983 */ /* 0x000ea80000300a00 */
[----:B------:R-:W2:-:S12]  /*463c0*/  LDL.LU.64 R24, [R1+0x1e50] ;  /* 0x001e500001187983 */ /* 0x000e980000300a00 */
[----:B------:R0:W-:Y:S04]  /*463d0*/  STL.64 [R1+0xe0], R20 ;  /* 0x0000e01401007387 */ /* 0x0001e80000100a00 */
[----:B------:R2:W-:Y:S04]  /*463e0*/  STL [R1+0xe8], R22 ;  /* 0x0000e81601007387 */ /* 0x0005e80000100800 */
[----:B0-----:R-:W2:Y:S01]  /*463f0*/  LDL.LU.64 R20, [R1+0x1e48] ;  /* 0x001e480001147983 */ /* 0x001ea20000300a00 */
[----:B------:R-:W-:-:S05]  /*46400*/  IMAD.MOV.U32 R0, RZ, RZ, R23 ;  /* 0x000000ffff007224 */ /* 0x000fca00078e0017 */
[----:B------:R-:W-:Y:S01]  /*46410*/  STL [R1+0x1a0c], R0 ;  /* 0x001a0c0001007387 */ /* 0x000fe20000100800 */
        /* <DEDUP_REMOVED lines=10> */
[----:B------:R2:W-:Y:S04]  /*464c0*/  STL [R1+0xc8], R22 ;  /* 0x0000c81601007387 */ /* 0x0005e80000100800 */
[----:B0-----:R-:W2:Y:S01]  /*464d0*/  LDL.LU.64 R20, [R1+0x1e18] ;  /* 0x001e180001147983 */ /* 0x001ea20000300a00 */
[----:B------:R-:W-:-:S05]  /*464e0*/  IMAD.MOV.U32 R0, RZ, RZ, R23 ;  /* 0x000000ffff007224 */ /* 0x000fca00078e0017 */
[----:B------:R-:W-:Y:S01]  /*464f0*/  STL [R1+0x1a10], R0 ;  /* 0x001a100001007387 */ /* 0x000fe20000100800 */
[----:B--2---:R-:W-:Y:S03]  /*46500*/  HMMA.16816.F32 R20, R12, R20, R24 ;  /* 0x000000140c14723c */ /* 0x004fe60000001818 */
[----:B------:R-:W2:-:S15]  /*46510*/  LDL.LU.64 R24, [R1+0x1e10] ;  /* 0x001e100001187983 */ /* 0x000e9e0000300a00 */
[----:B------:R-:W-:Y:S01]  /*46520*/  NOP ;  /* 0x0000000000007918 */ /* 0x000fe20000000000 */
        /* <DEDUP_REMOVED lines=8> */
[----:B------:R0:W-:Y:S01]  /*465b0*/  STL [R1+0xa8], R26 ;  /* 0x0000a81a01007387 */ /* 0x0001e20000100800 */
[----:B------:R-:W-:-:S03]  /*465c0*/  IMAD.MOV.U32 R0, RZ, RZ, R27 ;  /* 0x000000ffff007224 */ /* 0x000fc600078e001b */
[----:B0-----:R-:W2:Y:S04]  /*465d0*/  LDL.LU.64 R26, [R1+0x1de8] ;  /* 0x001de800011a7983 */ /* 0x001ea80000300a00 */
[----:B------:R-:W2:Y:S04]  /*465e0*/  LDL.LU.64 R24, [R1+0x1de0] ;  /* 0x001de00001187983 */ /* 0x000ea80000300a00 */
[----:B------:R-:W-:Y:S01]  /*465f0*/  STL [R1+0x1a58], R0 ;  /* 0x001a580001007387 */ /* 0x000fe20000100800 */
[----:B--2---:R-:W-:Y:S03]  /*46600*/  HMMA.16816.F32 R16, R12, R16, R24 ;  /* 0x000000100c10723c */ /* 0x004fe60000001818 */
[----:B------:R-:W2:Y:S04]  /*46610*/  LDL.LU.64 R26, [R1+0x1dd8] ;  /* 0x001dd800011a7983 */ /* 0x000ea80000300a00 */
[----:B------:R-:W2:-:S12]  /*46620*/  LDL.LU.64 R24, [R1+0x1dd0] ;  /* 0x001dd00001187983 */ /* 0x000e980000300a00 */
[----:B------:R-:W-:Y:S04]  /*46630*/  STL.64 [R1+0x90], R16 ;  /* 0x0000901001007387 */ /* 0x000fe80000100a00 */
[----:B------:R0:W-:Y:S04]  /*46640*/  STL.64 [R1+0x98], R18 ;  /* 0x0000981201007387 */ /* 0x0001e80000100a00 */
[----:B0-----:R-:W4:Y:S04]  /*46650*/  LDL.LU.64 R18, [R1+0x1dc8] ;  /* 0x001dc80001127983 */ /* 0x001f280000300a00 */
[----:B------:R-:W4:Y:S04]  /*46660*/  LDL.LU.64 R16, [R1+0x1dc0] ;  /* 0x001dc00001107983 */ /* 0x000f280000300a00 */
[----:B---3--:R-:W-:Y:S01]  /*46670*/  STL.64 [R1+0x1d98], R10 ;  /* 0x001d980a01007387 */ /* 0x008fe20000100a00 */
[----:B--2---:R-:W-:-:S15]  /*46680*/  HMMA.16816.F32 R24, R12, R8, R24 ;  /* 0x000000080c18723c */ /* 0x004fde0000001818 */
[----:B------:R-:W-:-:S04]  /*46690*/  NOP ;  /* 0x0000000000007918 */ /* 0x000fc80000000000 */
[----:B------:R0:W-:Y:S04]  /*466a0*/  STL.64 [R1+0x80], R24 ;  /* 0x0000801801007387 */ /* 0x0001e80000100a00 */
[----:B------:R1:W-:Y:S04]  /*466b0*/  STL.64 [R1+0x88], R26 ;  /* 0x0000881a01007387 */ /* 0x0003e80000100a00 */
[----:B0-----:R-:W2:Y:S04]  /*466c0*/  LDL.LU R24, [R1+0x180] ;  /* 0x0001800001187983 */ /* 0x001ea80000300800 */
[----:B------:R-:W2:Y:S04]  /*466d0*/  LDL.LU R25, [R1+0x184] ;  /* 0x0001840001197983 */ /* 0x000ea80000300800 */
[----:B-1----:R-:W3:Y:S04]  /*466e0*/  LDL.LU R26, [R1+0x188] ;  /* 0x00018800011a7983 */ /* 0x002ee80000300800 */
[----:B------:R-:W3:Y:S01]  /*466f0*/  LDL.LU R27, [R1+0x18c] ;  /* 0x00018c00011b7983 */ /* 0x000ee20000300800 */
[----:B------:R-:W-:Y:S03]  /*46700*/  HMMA.16816.F32 R8, R12, R4, R20 ;  /* 0x000000040c08723c */ /* 0x000fe60000001814 */
[----:B---3--:R-:W-:Y:S04]  /*46710*/  STL.64 [R1+0x1cc0], R26 ;  /* 0x001cc01a01007387 */ /* 0x008fe80000100a00 */
[----:B--2---:R-:W-:Y:S04]  /*46720*/  STL.64 [R1+0x1cb8], R24 ;  /* 0x001cb81801007387 */ /* 0x004fe80000100a00 */
[----:B----4-:R-:W-:Y:S04]  /*46730*/  STL.64 [R1+0x1d70], R6 ;  /* 0x001d700601007387 */ /* 0x010fe80000100a00 */
[----:B------:R-:W2:Y:S04]  /*46740*/  LDL.LU R20, [R1+0x2f0] ;  /* 0x0002f00001147983 */ /* 0x000ea80000300800 */
[----:B------:R-:W-:Y:S04]  /*46750*/  STL.64 [R1+0x70], R8 ;  /* 0x0000700801007387 */ /* 0x000fe80000100a00 */
[----:B------:R-:W-:Y:S04]  /*46760*/  STL.64 [R1+0x78], R10 ;  /* 0x0000780a01007387 */ /* 0x000fe80000100a00 */
[----:B------:R-:W2:Y:S04]  /*46770*/  LDL.LU R21, [R1+0x2f4] ;  /* 0x0002f40001157983 */ /* 0x000ea80000300800 */
[----:B------:R-:W3:Y:S04]  /*46780*/  LDL.LU R22, [R1+0x2f8] ;  /* 0x0002f80001167983 */ /* 0x000ee80000300800 */
[----:B------:R-:W3:Y:S04]  /*46790*/  LDL.LU R23, [R1+0x2fc] ;  /* 0x0002fc0001177983 */ /* 0x000ee80000300800 */
[----:B---3--:R0:W-:Y:S04]  /*467a0*/  STL.64 [R1+0x1d38], R22 ;  /* 0x001d381601007387 */ /* 0x0081e80000100a00 */
[----:B--2---:R1:W-:Y:S04]  /*467b0*/  STL.64 [R1+0x1d30], R20 ;  /* 0x001d301401007387 */ /* 0x0043e80000100a00 */
[----:B0-----:R-:W2:Y:S04]  /*467c0*/  LDL R22, [R1+0x18] ;  /* 0x0000180001167983 */ /* 0x001ea80000100800 */
[----:B------:R-:W2:Y:S04]  /*467d0*/  LDL R23, [R1+0x1c] ;  /* 0x00001c0001177983 */ /* 0x000ea80000100800 */
[----:B--2---:R0:W-:Y:S04]  /*467e0*/  STL.64 [R1+0x1d58], R22 ;  /* 0x001d581601007387 */ /* 0x0041e80000100a00 */
[----:B-1----:R-:W2:Y:S04]  /*467f0*/  LDL.LU R20, [R1+0x310] ;  /* 0x0003100001147983 */ /* 0x002ea80000300800 */
[----:B------:R-:W2:Y:S04]  /*46800*/  LDL.LU R21, [R1+0x314] ;  /* 0x0003140001157983 */ /* 0x000ea80000300800 */
        /* <DEDUP_REMOVED lines=10> */
[----:B--2---:R0:W-:Y:S04]  /*468b0*/  STL.64 [R1+0x1da8], R10 ;  /* 0x001da80a01007387 */ /* 0x0041e80000100a00 */
[----:B------:R-:W-:Y:S04]  /*468c0*/  STL.64 [R1+0x1da0], R8 ;  /* 0x001da00801007387 */ /* 0x000fe80000100a00 */
[----:B0-----:R-:W2:Y:S04]  /*468d0*/  LDL R10, [R1+0x68] ;  /* 0x00006800010a7983 */ /* 0x001ea80000100800 */
[----:B------:R-:W2:Y:S04]  /*468e0*/  LDL R11, [R1+0x6c] ;  /* 0x00006c00010b7983 */ /* 0x000ea80000100800 */
[----:B------:R-:W-:Y:S04]  /*468f0*/  STL.64 [R1+0x1d80], R6 ;  /* 0x001d800601007387 */ /* 0x000fe80000100a00 */
[----:B----4-:R0:W-:Y:S04]  /*46900*/  STL.64 [R1+0x1d78], R4 ;  /* 0x001d780401007387 */ /* 0x0101e80000100a00 */
[----:B0-----:R-:W4:Y:S04]  /*46910*/  LDL.LU R4, [R1+0x330] ;  /* 0x0003300001047983 */ /* 0x001f280000300800 */
[----:B------:R-:W4:Y:S04]  /*46920*/  LDL.LU R5, [R1+0x334] ;  /* 0x0003340001057983 */ /* 0x000f280000300800 */
[----:B------:R-:W2:Y:S04]  /*46930*/  LDL.LU R6, [R1+0x338] ;  /* 0x0003380001067983 */ /* 0x000ea80000300800 */
[----:B------:R-:W2:Y:S04]  /*46940*/  LDL.LU R7, [R1+0x33c] ;  /* 0x00033c0001077983 */ /* 0x000ea80000300800 */
[----:B--2---:R0:W-:Y:S04]  /*46950*/  STL.64 [R1+0x1d90], R6 ;  /* 0x001d900601007387 */ /* 0x0041e80000100a00 */
[----:B----4-:R1:W-:Y:S04]  /*46960*/  STL.64 [R1+0x1d88], R4 ;  /* 0x001d880401007387 */ /* 0x0103e80000100a00 */
[----:B0-----:R-:W2:Y:S04]  /*46970*/  LDL.64 R6, [R1+0x58] ;  /* 0x0000580001067983 */ /* 0x001ea80000100a00 */
[----:B--2---:R0:W-:Y:S04]  /*46980*/  STL.64 [R1+0x1db0], R6 ;  /* 0x001db00601007387 */ /* 0x0041e80000100a00 */
[----:B-1----:R-:W2:Y:S04]  /*46990*/  LDL.LU R4, [R1+0x350] ;  /* 0x0003500001047983 */ /* 0x002ea80000300800 */
[----:B------:R-:W2:Y:S04]  /*469a0*/  LDL.LU R5, [R1+0x354] ;  /* 0x0003540001057983 */ /* 0x000ea80000300800 */
[----:B0-----:R-:W2:Y:S04]  /*469b0*/  LDL.LU R6, [R1+0x358] ;  /* 0x0003580001067983 */ /* 0x001ea80000300800 */
[----:B------:R-:W2:Y:S04]  /*469c0*/  LDL.LU R7, [R1+0x35c] ;  /* 0x00035c0001077983 */ /* 0x000ea80000300800 */
[----:B---3--:R0:W-:Y:S04]  /*469d0*/  STL.64 [R1+0x1d68], R22 ;  /* 0x001d681601007387 */ /* 0x0081e80000100a00 */
[----:B------:R-:W-:Y:S04]  /*469e0*/  STL.64 [R1+0x1d60], R20 ;  /* 0x001d601401007387 */ /* 0x000fe80000100a00 */
[----:B0-----:R-:W3:Y:S04]  /*469f0*/  LDL.64 R22, [R1+0x38] ;  /* 0x0000380001167983 */ /* 0x001ee80000100a00 */
        /* <DEDUP_REMOVED lines=9> */
[----:B------:R-:W2:Y:S04]  /*46a90*/  LDL.LU R14, [R1+0x308] ;  /* 0x00030800010e7983 */ /* 0x000ea80000300800 */
[----:B------:R-:W2:Y:S04]  /*46aa0*/  LDL.LU R15, [R1+0x30c] ;  /* 0x00030c00010f7983 */ /* 0x000ea80000300800 */
[----:B------:R-:W4:Y:S04]  /*46ab0*/  LDL.LU R28, [R1+0x1db8] ;  /* 0x001db800011c7983 */ /* 0x000f280000300800 */
[----:B------:R-:W2:Y:S04]  /*46ac0*/  LDL.LU R25, [R1+0x194] ;  /* 0x0001940001197983 */ /* 0x000ea80000300800 */
[----:B------:R-:W2:Y:S04]  /*46ad0*/  LDL.LU R26, [R1+0x198] ;  /* 0x00019800011a7983 */ /* 0x000ea80000300800 */
[----:B------:R-:W2:Y:S01]  /*46ae0*/  LDL.LU R27, [R1+0x19c] ;  /* 0x00019c00011b7983 */ /* 0x000ea20000300800 */
[----:B------:R-:W-:Y:S03]  /*46af0*/  HMMA.16816.F32 R8, R16, R10, R4 ;  /* 0x0000000a1008723c */ /* 0x000fe60000001804 */
[----:B--2---:R0:W-:Y:S04]  /*46b00*/  STL.64 [R1+0x1cd0], R26 ;  /* 0x001cd01a01007387 */ /* 0x0041e80000100a00 */
[----:B------:R-:W-:Y:S04]  /*46b10*/  STL.64 [R1+0x1cc8], R24 ;  /* 0x001cc81801007387 */ /* 0x000fe80000100a00 */
[----:B0-----:R-:W2:Y:S04]  /*46b20*/  LDL R26, [R1+0x48] ;  /* 0x00004800011a7983 */ /* 0x001ea80000100800 */
[----:B------:R-:W2:Y:S04]  /*46b30*/  LDL.LU.64 R6, [R1+0x1db0] ;  /* 0x001db00001067983 */ /* 0x000ea80000300a00 */
[----:B------:R-:W-:Y:S01]  /*46b40*/  STL.64 [R1+0x750], R8 ;  /* 0x0007500801007387 */ /* 0x000fe20000100a00 */
[----:B----4-:R-:W-:-:S03]  /*46b50*/  IMAD.MOV.U32 R27, RZ, RZ, R28 ;  /* 0x000000ffff1b7224 */ /* 0x010fc600078e001c */
[----:B------:R0:W-:Y:S01]  /*46b60*/  STL.64 [R1+0x758], R10 ;  /* 0x0007580a01007387 */ /* 0x0001e20000100a00 */
[----:B------:R-:W-:-:S03]  /*46b70*/  IMAD.MOV.U32 R28, RZ, RZ, R8 ;  /* 0x000000ffff1c7224 */ /* 0x000fc600078e0008 */
[----:B0-----:R-:W2:Y:S04]  /*46b80*/  LDL.LU.64 R10, [R1+0x1da8] ;  /* 0x001da800010a7983 */ /* 0x001ea80000300a00 */
[----:B------:R-:W2:Y:S04]  /*46b90*/  LDL.LU.64 R8, [R1+0x1da0] ;  /* 0x001da00001087983 */ /* 0x000ea80000300a00 */
[----:B------:R-:W-:Y:S01]  /*46ba0*/  STL [R1+0x1800], R28 ;  /* 0x0018001c01007387 */ /* 0x000fe20000100800 */
[----:B--2---:R-:W-:Y:S01]  /*46bb0*/  HMMA.16816.F32 R8, R16, R6, R8 ;  /* 0x000000061008723c */ /* 0x004fe20000001808 */
[----:B------:R-:W-:-:S15]  /*46bc0*/  IMAD.MOV.U32 R0, RZ, RZ, R7 ;  /* 0x000000ffff007224 */ /* 0x000fde00078e0007 */
[----:B------:R-:W-:-:S03]  /*46bd0*/  NOP ;  /* 0x0000000000007918 */ /* 0x000fc60000000000 */
[----:B------:R0:W-:Y:S04]  /*46be0*/  STL.64 [R1+0x6f0], R8 ;  /* 0x0006f00801007387 */ /* 0x0001e80000100a00 */
[----:B------:R1:W-:Y:S01]  /*46bf0*/  STL.64 [R1+0x6f8], R10 ;  /* 0x0006f80a01007387 */ /* 0x0003e20000100a00 */
[----:B0-----:R-:W-:-:S03]  /*46c00*/  IMAD.MOV.U32 R8, RZ, RZ, R6 ;  /* 0x000000ffff087224 */ /* 0x001fc600078e0006 */
[----:B-1----:R-:W2:Y:S04]  /*46c10*/  LDL.LU.64 R10, [R1+0x1d98] ;  /* 0x001d9800010a7983 */ /* 0x002ea80000300a00 */
[----:B------:R-:W4:Y:S04]  /*46c20*/  LDL.LU.64 R6, [R1+0x1d90] ;  /* 0x001d900001067983 */ /* 0x000f280000300a00 */
[----:B------:R-:W4:Y:S02]  /*46c30*/  LDL.LU.64 R4, [R1+0x1d88] ;  /* 0x001d880001047983 */ /* 0x000f240000300a00 */
[----:B----4-:R-:W-:-:S15]  /*46c40*/  HMMA.16816.F32 R4, R16, R26, R4 ;  /* 0x0000001a1004723c */ /* 0x010fde0000001804 */
[----:B------:R-:W-:-:S04]  /*46c50*/  NOP ;  /* 0x0000000000007918 */ /* 0x000fc80000000000 */
[----:B------:R-:W-:Y:S04]  /*46c60*/  STL.64 [R1+0x690], R4 ;  /* 0x0006900401007387 */ /* 0x000fe80000100a00 */
[----:B------:R0:W-:Y:S04]  /*46c70*/  STL.64 [R1+0x698], R6 ;  /* 0x0006980601007387 */ /* 0x0001e80000100a00 */
[----:B0-----:R-:W4:Y:S04]  /*46c80*/  LDL.LU.64 R6, [R1+0x1d80] ;  /* 0x001d800001067983 */ /* 0x001f280000300a00 */
[----:B------:R-:W4:Y:S04]  /*46c90*/  LDL.LU.64 R4, [R1+0x1d78] ;  /* 0x001d780001047983 */ /* 0x000f280000300a00 */
[----:B------:R0:W-:Y:S02]  /*46ca0*/  STL.64 [R1+0x1ce8], R26 ;  /* 0x001ce81a01007387 */ /* 0x0001e40000100a00 */
[----:B0-----:R-:W-:-:S02]  /*46cb0*/  IMAD.MOV.U32 R26, RZ, RZ, R8 ;  /* 0x000000ffff1a7224 */ /* 0x001fc400078e0008 */
[----:B------:R-:W-:Y:S02]  /*46cc0*/  IMAD.MOV.U32 R27, RZ, RZ, R0 ;  /* 0x000000ffff1b7224 */ /* 0x000fe400078e0000 */
[----:B---3--:R-:W-:-:S03]  /*46cd0*/  IMAD.MOV.U32 R0, RZ, RZ, R23 ;  /* 0x000000ffff007224 */ /* 0x008fc600078e0017 */
[----:B------:R0:W-:Y:S04]  /*46ce0*/  STL.64 [R1+0x1d00], R26 ;  /* 0x001d001a01007387 */ /* 0x0001e80000100a00 */
[----:B------:R-:W3:Y:S04]  /*46cf0*/  LDL R9, [R1+0x17f8] ;  /* 0x0017f80001097983 */ /* 0x000ee80000100800 */
[----:B0-----:R-:W2:Y:S04]  /*46d00*/  LDL R26, [R1+0x28] ;  /* 0x00002800011a7983 */ /* 0x001ea80000100800 */
[----:B------:R-:W2:Y:S01]  /*46d10*/  LDL R27, [R1+0x2c] ;  /* 0x00002c00011b7983 */ /* 0x000ea20000100800 */
[----:B----4-:R-:W-:-:S15]  /*46d20*/  HMMA.16816.F32 R4, R16, R22, R4 ;  /* 0x000000161004723c */ /* 0x010fde0000001804 */
[----:B------:R-:W-:-:S04]  /*46d30*/  NOP ;  /* 0x0000000000007918 */ /* 0x000fc80000000000 */
[----:B------:R0:W-:Y:S04]  /*46d40*/  STL.64 [R1+0x610], R4 ;  /* 0x0006100401007387 */ /* 0x0001e80000100a00 */
[----:B------:R1:W-:Y:S01]  /*46d50*/  STL.64 [R1+0x618], R6 ;  /* 0x0006180601007387 */ /* 0x0003e20000100a00 */
[----:B0-----:R-:W-:-:S03]  /*46d60*/  MOV R4, R22 ;  /* 0x0000001600047202 */ /* 0x001fc60000000f00 */
[----:B-1----:R-:W4:Y:S04]  /*46d70*/  LDL.LU.64 R6, [R1+0x1d70] ;  /* 0x001d700001067983 */ /* 0x002f280000300a00 */
[----:B------:R-:W2:Y:S04]  /*46d80*/  LDL.LU.64 R22, [R1+0x1d68] ;  /* 0x001d680001167983 */ /* 0x000ea80000300a00 */
[----:B------:R-:W2:Y:S02]  /*46d90*/  LDL.LU.64 R20, [R1+0x1d60] ;  /* 0x001d600001147983 */ /* 0x000ea40000300a00 */
[----:B--2---:R-:W-:Y:S02]  /*46da0*/  HMMA.16816.F32 R24, R16, R26, R20 ;  /* 0x0000001a1018723c */ /* 0x004fe40000001814 */
[----:B------:R-:W2:-:S15]  /*46db0*/  LDL.LU.64 R22, [R1+0x1d58] ;  /* 0x001d580001167983 */ /* 0x000e9e0000300a00 */
[----:B------:R-:W-:Y:S02]  /*46dc0*/  NOP ;  /* 0x0000000000007918 */ /* 0x000fe40000000000 */
[----:B------:R0:W-:Y:S04]  /*46dd0*/  STL.64 [R1+0x590], R24 ;  /* 0x0005901801007387 */ /* 0x0001e80000100a00 */
[----:B------:R4:W-:Y:S04]  /*46de0*/  STL.64 [R1+0x598], R26 ;  /* 0x0005981a01007387 */ /* 0x0009e80000100a00 */
[----:B0-----:R-:W3:Y:S04]  /*46df0*/  LDL.LU R24, [R1+0x1c0] ;  /* 0x0001c00001187983 */ /* 0x001ee80000300800 */
[----:B------:R-:W3:Y:S01]  /*46e00*/  LDL.LU R25, [R1+0x1c4] ;  /* 0x0001c40001197983 */ /* 0x000ee20000300800 */
[----:B----4-:R-:W-:-:S02]  /*46e10*/  IMAD.MOV.U32 R26, RZ, RZ, R6 ;  /* 0x000000ffff1a7224 */ /* 0x010fc400078e0006 */
[----:B------:R-:W-:Y:S01]  /*46e20*/  IMAD.MOV.U32 R27, RZ, RZ, R7 ;  /* 0x000000ffff1b7224 */ /* 0x000fe200078e0007 */
[----:B------:R-:W4:Y:S04]  /*46e30*/  LDL.LU R6, [R1+0x1d54] ;  /* 0x001d540001067983 */ /* 0x000f280000300800 */
[----:B------:R-:W4:Y:S01]  /*46e40*/  LDL.LU R7, [R1+0x1d50] ;  /* 0x001d500001077983 */ /* 0x000f220000300800 */
[----:B--2---:R-:W-:Y:S03]  /*46e50*/  HMMA.16816.F32 R20, R16, R22, R12 ;  /* 0x000000161014723c */ /* 0x004fe6000000180c */
[----:B------:R-:W4:Y:S04]  /*46e60*/  LDL.LU.64 R14, [R1+0x1d48] ;  /* 0x001d4800010e7983 */ /* 0x000f280000300a00 */
[----:B------:R-:W4:-:S12]  /*46e70*/  LDL.LU.64 R12, [R1+0x1d40] ;  /* 0x001d4000010c7983 */ /* 0x000f180000300a00 */
        /* <DEDUP_REMOVED lines=11> */
[----:B---3--:R4:W-:Y:S04]  /*46f30*/  STL [R1+0x1ca8], R9 ;  /* 0x001ca80901007387 */ /* 0x0089e80000100800 */
[----:B------:R-:W3:Y:S01]  /*46f40*/  LDL R28, [R1+0x17fc] ;  /* 0x0017fc00011c7983 */ /* 0x000ee20000100800 */
[----:B----4-:R-:W-:Y:S03]  /*46f50*/  HMMA.16816.F32 R8, R16, R6, R12 ;  /* 0x000000061008723c */ /* 0x010fe6000000180c */
[----:B------:R-:W4:-:S15]  /*46f60*/  LDL.LU R12, [R1+0x170] ;  /* 0x00017000010c7983 */ /* 0x000f1e0000300800 */
[----:B------:R-:W-:Y:S01]  /*46f70*/  NOP ;  /* 0x0000000000007918 */ /* 0x000fe20000000000 */
[----:B------:R-:W-:Y:S04]  /*46f80*/  STL.64 [R1+0x350], R8 ;  /* 0x0003500801007387 */ /* 0x000fe80000100a00 */
[----:B------:R-:W-:Y:S04]  /*46f90*/  STL.64 [R1+0x358], R10 ;  /* 0x0003580a01007387 */ /* 0x000fe80000100a00 */
[----:B------:R-:W4:Y:S04]  /*46fa0*/  LDL.LU R13, [R1+0x174] ;  /* 0x00017400010d7983 */ /* 0x000f280000300800 */
[----:B------:R-:W2:Y:S01]  /*46fb0*/  LDL.LU R14, [R1+0x178] ;  /* 0x00017800010e7983 */ /* 0x000ea20000300800 */
[----:B------:R-:W-:-:S03]  /*46fc0*/  IMAD.MOV.U32 R15, RZ, RZ, R29 ;  /* 0x000000ffff0f7224 */ /* 0x000fc600078e001d */
[----:B------:R-:W3:Y:S04]  /*46fd0*/  LDL.LU R29, [R1+0x1d18] ;  /* 0x001d1800011d7983 */ /* 0x000ee80000300800 */
[----:B--2---:R-:W-:Y:S04]  /*46fe0*/  STL.64 [R1+0x1ce0], R14 ;  /* 0x001ce00e01007387 */ /* 0x004fe80000100a00 */
[----:B----4-:R0:W-:Y:S04]  /*46ff0*/  STL.64 [R1+0x1cd8], R12 ;  /* 0x001cd80c01007387 */ /* 0x0101e80000100a00 */
        /* <DEDUP_REMOVED lines=8> */
[----:B------:R-:W4:Y:S01]  /*47080*/  LDL.LU R14, [R1+0x1b8] ;  /* 0x0001b800010e7983 */ /* 0x000f220000300800 */
[----:B---3--:R-:W-:-:S05]  /*47090*/  IMAD.MOV.U32 R15, RZ, RZ, R29 ;  /* 0x000000ffff0f7224 */ /* 0x008fca00078e001d */
[----:B----4-:R0:W-:Y:S04]  /*470a0*/  STL.64 [R1+0x1d10], R14 ;  /* 0x001d100e01007387 */ /* 0x0101e80000100a00 */
[----:B--2---:R-:W-:Y:S04]  /*470b0*/  STL.64 [R1+0x1d08], R12 ;  /* 0x001d080c01007387 */ /* 0x004fe80000100a00 */
[----:B------:R-:W2:Y:S04]  /*470c0*/  LDL.64 R10, [R1+0x18] ;  /* 0x00001800010a7983 */ /* 0x000ea80000100a00 */
[----:B0-----:R-:W3:Y:S04]  /*470d0*/  LDL.64 R14, [R1+0x68] ;  /* 0x00006800010e7983 */ /* 0x001ee80000100a00 */
[----:B------:R0:W-:Y:S04]  /*470e0*/  STL.64 [R1+0x1ca0], R6 ;  /* 0x001ca00601007387 */ /* 0x0001e80000100a00 */
[----:B------:R-:W4:Y:S01]  /*470f0*/  LDL.64 R18, [R1+0x28] ;  /* 0x0000280001127983 */ /* 0x000f220000100a00 */
[----:B0-----:R-:W-:Y:S01]  /*47100*/  IMAD.MOV.U32 R7, RZ, RZ, R0 ;  /* 0x000000ffff077224 */ /* 0x001fe200078e0000 */
[----:B---3--:R-:W-:Y:S01]  /*47110*/  HMMA.16816.F32 R24, R20, R14, R24 ;  /* 0x0000000e1418723c */ /* 0x008fe20000001818 */
[----:B------:R-:W-:-:S02]  /*47120*/  IMAD.MOV.U32 R8, RZ, RZ, R14 ;  /* 0x000000ffff087224 */ /* 0x000fc400078e000e */
[----:B------:R-:W-:Y:S02]  /*47130*/  IMAD.MOV.U32 R0, RZ, RZ, R15 ;  /* 0x000000ffff007224 */ /* 0x000fe400078e000f */
[----:B------:R-:W3:Y:S04]  /*47140*/  LDL.LU.64 R14, [R1+0x1d10] ;  /* 0x001d1000010e7983 */ /* 0x000ee80000300a00 */
[----:B------:R-:W3:Y:S10]  /*47150*/  LDL.LU.64 R12, [R1+0x1d08] ;  /* 0x001d0800010c7983 */ /* 0x000ef40000300a00 */
[----:B------:R-:W-:Y:S04]  /*47160*/  STL.64 [R1+0x7d0], R24 ;  /* 0x0007d01801007387 */ /* 0x000fe80000100a00 */
[----:B------:R0:W-:Y:S04]  /*47170*/  STL.64 [R1+0x7d8], R26 ;  /* 0x0007d81a01007387 */ /* 0x0001e80000100a00 */
[----:B0-----:R-:W3:Y:S01]  /*47180*/  LDL.LU.64 R26, [R1+0x1d00] ;  /* 0x001d0000011a7983 */ /* 0x001ee20000300a00 */
[----:B------:R-:W-:-:S05]  /*47190*/  IMAD.MOV.U32 R29, RZ, RZ, R24 ;  /* 0x000000ffff1d7224 */ /* 0x000fca00078e0018 */
[----:B------:R-:W-:Y:S01]  /*471a0*/  STL [R1+0x1804], R29 ;  /* 0x0018041d01007387 */ /* 0x000fe20000100800 */
[----:B---3--:R-:W-:Y:S03]  /*471b0*/  HMMA.16816.F32 R24, R20, R26, R12 ;  /* 0x0000001a1418723c */ /* 0x008fe6000000180c */
[----:B------:R-:W3:Y:S04]  /*471c0*/  LDL.LU.64 R14, [R1+0x1cf8] ;  /* 0x001cf800010e7983 */ /* 0x000ee80000300a00 */
[----:B------:R-:W3:-:S12]  /*471d0*/  LDL.LU.64 R12, [R1+0x1cf0] ;  /* 0x001cf000010c7983 */ /* 0x000ed80000300a00 */
[----:B------:R-:W-:Y:S04]  /*471e0*/  STL.64 [R1+0x780], R24 ;  /* 0x0007801801007387 */ /* 0x000fe80000100a00 */
[----:B------:R0:W-:Y:S04]  /*471f0*/  STL.64 [R1+0x788], R26 ;  /* 0x0007881a01007387 */ /* 0x0001e80000100a00 */
[----:B0-----:R-:W3:Y:S02]  /*47200*/  LDL.LU.64 R26, [R1+0x1ce8] ;  /* 0x001ce800011a7983 */ /* 0x001ee40000300a00 */
[----:B---3--:R-:W-:Y:S02]  /*47210*/  HMMA.16816.F32 R24, R20, R26, R12 ;  /* 0x0000001a1418723c */ /* 0x008fe4000000180c */
[----:B------:R-:W2:Y:S04]  /*47220*/  LDL.LU.64 R14, [R1+0x1ce0] ;  /* 0x001ce000010e7983 */ /* 0x000ea80000300a00 */
[----:B------:R-:W2:-:S13]  /*47230*/  LDL.LU.64 R12, [R1+0x1cd8] ;  /* 0x001cd800010c7983 */ /* 0x000e9a0000300a00 */
[----:B------:R-:W-:Y:S04]  /*47240*/  STL.64 [R1+0x700], R24 ;  /* 0x0007001801007387 */ /* 0x000fe80000100a00 */
[----:B------:R0:W-:Y:S04]  /*47250*/  STL.64 [R1+0x708], R26 ;  /* 0x0007081a01007387 */ /* 0x0001e80000100a00 */
[----:B0-----:R-:W3:Y:S04]  /*47260*/  LDL.LU.64 R26, [R1+0x1cd0] ;  /* 0x001cd000011a7983 */ /* 0x001ee80000300a00 */
[----:B------:R-:W3:Y:S01]  /*47270*/  LDL.LU.64 R24, [R1+0x1cc8] ;  /* 0x001cc80001187983 */ /* 0x000ee20000300a00 */
[----:B------:R-:W-:-:S07]  /*47280*/  IMAD.MOV.U32 R6, RZ, RZ, R4 ;  /* 0x000000ffff067224 */ /* 0x000fce00078e0004 */
[----:B---3--:R-:W-:Y:S01]  /*47290*/  HMMA.16816.F32 R4, R20, R6, R24 ;  /* 0x000000061404723c */ /* 0x008fe20000001818 */
[----:B------:R-:W4:Y:S04]  /*472a0*/  LDL.LU.64 R26, [R1+0x1cc0] ;  /* 0x001cc000011a7983 */ /* 0x000f280000300a00 */
[----:B------:R-:W4:-:S14]  /*472b0*/  LDL.LU.64 R24, [R1+0x1cb8] ;  /* 0x001cb80001187983 */ /* 0x000f1c0000300a00 */
[----:B------:R-:W-:Y:S04]  /*472c0*/  STL.64 [R1+0x670], R4 ;  /* 0x0006700401007387 */ /* 0x000fe80000100a00 */
[----:B------:R4:W-:Y:S02]  /*472d0*/  STL.64 [R1+0x678], R6 ;  /* 0x0006780601007387 */ /* 0x0009e40000100a00 */
[----:B----4-:R-:W-:Y:S02]  /*472e0*/  HMMA.16816.F32 R4, R20, R18, R24 ;  /* 0x000000121404723c */ /* 0x010fe40000001818 */
[----:B------:R-:W3:-:S15]  /*472f0*/  LDL.LU R24, [R1+0xf0] ;  /* 0x0000f00001187983 */ /* 0x000ede0000300800 */
[----:B------:R-:W-:Y:S02]  /*47300*/  NOP ;  /* 0x0000000000007918 */ /* 0x000fe40000000000 */
[----:B------:R0:W-:Y:S04]  /*47310*/  STL.64 [R1+0x5f0], R4 ;  /* 0x0005f00401007387 */ /* 0x0001e80000100a00 */
[----:B------:R1:W-:Y:S04]  /*47320*/  STL.64 [R1+0x5f8], R6 ;  /* 0x0005f80601007387 */ /* 0x0003e80000100a00 */
[----:B------:R-:W3:Y:S04]  /*47330*/  LDL.LU R25, [R1+0xf4] ;  /* 0x0000f40001197983 */ /* 0x000ee80000300800 */
[----:B------:R-:W3:Y:S04]  /*47340*/  LDL.LU R26, [R1+0xf8] ;  /* 0x0000f800011a7983 */ /* 0x000ee80000300800 */
[----:B------:R-:W3:Y:S04]  /*47350*/  LDL.LU R27, [R1+0xfc] ;  /* 0x0000fc00011b7983 */ /* 0x000ee80000300800 */
[----:B0-----:R-:W4:Y:S04]  /*47360*/  LDL.LU R4, [R1+0x160] ;  /* 0x0001600001047983 */ /* 0x001f280000300800 */
[----:B------:R-:W4:Y:S04]  /*47370*/  LDL.LU R5, [R1+0x164] ;  /* 0x0001640001057983 */ /* 0x000f280000300800 */
[----:B-1----:R-:W4:Y:S04]  /*47380*/  LDL.LU R6, [R1+0x168] ;  /* 0x0001680001067983 */ /* 0x002f280000300800 */
[----:B------:R-:W4:Y:S04]  /*47390*/  LDL.LU R7, [R1+0x16c] ;  /* 0x00016c0001077983 */ /* 0x000f280000300800 */
[----:B------:R0:W-:Y:S04]  /*473a0*/  STL.64 [R1+0x1c48], R18 ;  /* 0x001c481201007387 */ /* 0x0001e80000100a00 */
[----:B------:R-:W2:Y:S04]  /*473b0*/  LDL.LU R16, [R1+0x110] ;  /* 0x0001100001107983 */ /* 0x000ea80000300800 */
[----:B------:R-:W2:Y:S04]  /*473c0*/  LDL.LU R17, [R1+0x114] ;  /* 0x0001140001117983 */ /* 0x000ea80000300800 */
[----:B0-----:R-:W2:Y:S04]  /*473d0*/  LDL.LU R18, [R1+0x118] ;  /* 0x0001180001127983 */ /* 0x001ea80000300800 */
[----:B------:R-:W2:Y:S04]  /*473e0*/  LDL.LU R19, [R1+0x11c] ;  /* 0x00011c0001137983 */ /* 0x000ea80000300800 */
[----:B--2---:R0:W-:Y:S04]  /*473f0*/  STL.64 [R1+0x1c58], R18 ;  /* 0x001c581201007387 */ /* 0x0041e80000100a00 */
[----:B------:R-:W-:Y:S04]  /*47400*/  STL.64 [R1+0x1c50], R16 ;  /* 0x001c501001007387 */ /* 0x000fe80000100a00 */
[----:B0-----:R-:W2:Y:S01]  /*47410*/  LDL.64 R18, [R1+0x48] ;  /* 0x0000480001127983 */ /* 0x001ea20000100a00 */
[----:B------:R-:W-:Y:S03]  /*47420*/  HMMA.16816.F32 R12, R20, R10, R12 ;  /* 0x0000000a140c723c */ /* 0x000fe6000000180c */
[----:B--2---:R0:W-:Y:S04]  /*47430*/  STL.64 [R1+0x1c70], R18 ;  /* 0x001c701201007387 */ /* 0x0041e80000100a00 */
[----:B0-----:R-:W2:Y:S04]  /*47440*/  LDL.64 R18, [R1+0x58] ;  /* 0x0000580001127983 */ /* 0x001ea80000100a00 */
[----:B--2---:R-:W-:Y:S08]  /*47450*/  STL.64 [R1+0x1c78], R18 ;  /* 0x001c781201007387 */ /* 0x004ff00000100a00 */
[----:B------:R-:W-:Y:S04]  /*47460*/  STL.64 [R1+0x560], R12 ;  /* 0x0005600c01007387 */ /* 0x000fe80000100a00 */
[----:B------:R0:W-:Y:S02]  /*47470*/  STL.64 [R1+0x568], R14 ;  /* 0x0005680e01007387 */ /* 0x0001e40000100a00 */
[----:B0-----:R-:W-:-:S02]  /*47480*/  IMAD.MOV.U32 R15, RZ, RZ, R10 ;  /* 0x000000ffff0f7224 */ /* 0x001fc400078e000a */
[----:B------:R-:W-:Y:S02]  /*47490*/  IMAD.MOV.U32 R14, RZ, RZ, R11 ;  /* 0x000000ffff0e7224 */ /* 0x000fe400078e000b */
[----:B------:R-:W4:Y:S04]  /*474a0*/  LDL.LU.64 R10, [R1+0x1cb0] ;  /* 0x001cb000010a7983 */ /* 0x000f280000300a00 */
        /* <DEDUP_REMOVED lines=21> */
[----:B0-----:R-:W3:Y:S01]  /*47600*/  LDL.LU.64 R6, [R1+0x1ca0] ;  /* 0x001ca00001067983 */ /* 0x001ee20000300a00 */
[----:B------:R-:W-:-:S02]  /*47610*/  IMAD.MOV.U32 R18, RZ, RZ, R8 ;  /* 0x000000ffff127224 */ /* 0x000fc400078e0008 */
[----:B------:R-:W-:Y:S01]  /*47620*/  IMAD.MOV.U32 R19, RZ, RZ, R0 ;  /* 0x000000ffff137224 */ /* 0x000fe200078e0000 */
[----:B---3--:R-:W-:Y:S01]  /*47630*/  HMMA.16816.F32 R20, R20, R6, R24 ;  /* 0x000000061414723c */ /* 0x008fe20000001818 */
[----:B------:R-:W2:Y:S04]  /*47640*/  LDL.LU.64 R26, [R1+0x1c98] ;  /* 0x001c9800011a7983 */ /* 0x000ea80000300a00 */
[----:B------:R-:W2:-:S14]  /*47650*/  LDL.LU.64 R24, [R1+0x1c90] ;  /* 0x001c900001187983 */ /* 0x000e9c0000300a00 */
[----:B------:R-:W-:Y:S04]  /*47660*/  STL.64 [R1+0x340], R20 ;  /* 0x0003401401007387 */ /* 0x000fe80000100a00 */
[----:B------:R0:W-:Y:S04]  /*47670*/  STL.64 [R1+0x348], R22 ;  /* 0x0003481601007387 */ /* 0x0001e80000100a00 */
[----:B0-----:R-:W3:Y:S04]  /*47680*/  LDL.64 R22, [R1+0x38] ;  /* 0x0000380001167983 */ /* 0x001ee80000100a00 */
[----:B------:R0:W-:Y:S04]  /*47690*/  STL.64 [R1+0x1c38], R6 ;  /* 0x001c380601007387 */ /* 0x0001e80000100a00 */
[----:B------:R-:W4:Y:S04]  /*476a0*/  LDL.LU R4, [R1+0x130] ;  /* 0x0001300001047983 */ /* 0x000f280000300800 */
[----:B------:R-:W4:Y:S04]  /*476b0*/  LDL.LU R5, [R1+0x134] ;  /* 0x0001340001057983 */ /* 0x000f280000300800 */
[----:B0-----:R-:W4:Y:S04]  /*476c0*/  LDL.LU R6, [R1+0x138] ;  /* 0x0001380001067983 */ /* 0x001f280000300800 */
[----:B------:R-:W4:Y:S01]  /*476d0*/  LDL.LU R7, [R1+0x13c] ;  /* 0x00013c0001077983 */ /* 0x000f220000300800 */
[----:B--2---:R-:W-:Y:S03]  /*476e0*/  HMMA.16816.F32 R16, R24, R18, R12 ;  /* 0x000000121810723c */ /* 0x004fe6000000180c */
[----:B------:R-:W2:Y:S04]  /*476f0*/  LDL.LU.64 R14, [R1+0x1c88] ;  /* 0x001c8800010e7983 */ /* 0x000ea80000300a00 */
[----:B------:R-:W2:-:S12]  /*47700*/  LDL.LU.64 R12, [R1+0x1c80] ;  /* 0x001c8000010c7983 */ /* 0x000e980000300a00 */
[----:B------:R-:W-:Y:S04]  /*47710*/  STL.64 [R1+0x7c0], R16 ;  /* 0x0007c01001007387 */ /* 0x000fe80000100a00 */
[----:B------:R0:W-:Y:S04]  /*47720*/  STL.64 [R1+0x7c8], R18 ;  /* 0x0007c81201007387 */ /* 0x0001e80000100a00 */
[----:B0-----:R-:W4:Y:S02]  /*47730*/  LDL.LU.64 R18, [R1+0x1c78] ;  /* 0x001c780001127983 */ /* 0x001f240000300a00 */
[----:B----4-:R-:W-:Y:S01]  /*47740*/  HMMA.16816.F32 R4, R24, R18, R4 ;  /* 0x000000121804723c */ /* 0x010fe20000001804 */
[----:B------:R-:W-:-:S15]  /*47750*/  IMAD.MOV.U32 R0, RZ, RZ, R19 ;  /* 0x000000ffff007224 */ /* 0x000fde00078e0013 */
[----:B------:R-:W-:-:S03]  /*47760*/  NOP ;  /* 0x0000000000007918 */ /* 0x000fc60000000000 */
[----:B------:R0:W-:Y:S04]  /*47770*/  STL.64 [R1+0x740], R4 ;  /* 0x0007400401007387 */ /* 0x0001e80000100a00 */
[----:B------:R1:W-:Y:S01]  /*47780*/  STL.64 [R1+0x748], R6 ;  /* 0x0007480601007387 */ /* 0x0003e20000100a00 */
[----:B0-----:R-:W-:-:S03]  /*47790*/  IMAD.MOV.U32 R4, RZ, RZ, R18 ;  /* 0x000000ffff047224 */ /* 0x001fc600078e0012 */
[----:B------:R-:W2:Y:S02]  /*477a0*/  LDL.LU.64 R18, [R1+0x1c70] ;  /* 0x001c700001127983 */ /* 0x000ea40000300a00 */
[----:B--2---:R-:W-:Y:S01]  /*477b0*/  HMMA.16816.F32 R12, R24, R18, R12 ;  /* 0x00000012180c723c */ /* 0x004fe2000000180c */
[----:B-1----:R-:W-:Y:S02]  /*477c0*/  IMAD.MOV.U32 R6, RZ, RZ, R18 ;  /* 0x000000ffff067224 */ /* 0x002fe400078e0012 */
[----:B------:R-:W-:-:S15]  /*477d0*/  IMAD.MOV.U32 R5, RZ, RZ, R19 ;  /* 0x000000ffff057224 */ /* 0x000fde00078e0013 */
[----:B------:R-:W-:Y:S01]  /*477e0*/  NOP ;  /* 0x0000000000007918 */ /* 0x000fe20000000000 */
[----:B------:R-:W-:Y:S04]  /*477f0*/  STL.64 [R1+0x6c0], R12 ;  /* 0x0006c00c01007387 */ /* 0x000fe80000100a00 */
[----:B------:R0:W-:Y:S04]  /*47800*/  STL.64 [R1+0x6c8], R14 ;  /* 0x0006c80e01007387 */ /* 0x0001e80000100a00 */
[----:B0-----:R-:W2:Y:S04]  /*47810*/  LDL.LU.64 R14, [R1+0x1c68] ;  /* 0x001c6800010e7983 */ /* 0x001ea80000300a00 */
[----:B------:R-:W2:Y:S04]  /*47820*/  LDL.LU.64 R12, [R1+0x1c60] ;  /* 0x001c6000010c7983 */ /* 0x000ea80000300a00 */
[----:B------:R-:W4:Y:S04]  /*47830*/  LDL.LU.64 R18, [R1+0x1c58] ;  /* 0x001c580001127983 */ /* 0x000f280000300a00 */
[----:B------:R-:W4:Y:S01]  /*47840*/  LDL.LU.64 R16, [R1+0x1c50] ;  /* 0x001c500001107983 */ /* 0x000f220000300a00 */
[----:B---3--:R-:W-:Y:S01]  /*47850*/  IMAD.MOV.U32 R8, RZ, RZ, R22 ;  /* 0x000000ffff087224 */ /* 0x008fe200078e0016 */
[----:B------:R-:W-:Y:S01]  /*47860*/  MOV R7, R23 ;  /* 0x0000001700077202 */ /* 0x000fe20000000f00 */
[----:B----4-:R-:W-:Y:S01]  /*47870*/  HMMA.16816.F32 R16, R24, R22, R16 ;  /* 0x000000161810723c */ /* 0x010fe20000001810 */
[----:B------:R-:W0:-:S15]  /*47880*/  LDSM.16.MT88.4 R20, [R28+UR5+0x7080] ;  /* 0x007080051c14783b */ /* 0x000e1e0008004200 */
[----:B------:R-:W-:-:S03]  /*47890*/  NOP ;  /* 0x0000000000007918 */ /* 0x000fc60000000000 */
[----:B------:R-:W-:Y:S04]  /*478a0*/  STL.64 [R1+0x650], R16 ;  /* 0x0006501001007387 */ /* 0x000fe80000100a00 */
[----:B------:R1:W-:Y:S04]  /*478b0*/  STL.64 [R1+0x658], R18 ;  /* 0x0006581201007387 */ /* 0x0003e80000100a00 */
[----:B-1----:R-:W2:Y:S04]  /*478c0*/  LDL.LU.64 R18, [R1+0x1c48] ;  /* 0x001c480001127983 */ /* 0x002ea80000300a00 */
[----:B0-----:R-:W-:Y:S04]  /*478d0*/  STL.64 [R1+0x1c30], R22 ;  /* 0x001c301601007387 */ /* 0x001fe80000100a00 */
[----:B------:R0:W-:Y:S04]  /*478e0*/  STL.64 [R1+0x1c28], R20 ;  /* 0x001c281401007387 */ /* 0x0001e80000100a00 */
[----:B0-----:R-:W3:Y:S04]  /*478f0*/  LDL.LU R20, [R1+0x2e0] ;  /* 0x0002e00001147983 */ /* 0x001ee80000300800 */
[----:B------:R-:W3:Y:S04]  /*47900*/  LDL.LU R21, [R1+0x2e4] ;  /* 0x0002e40001157983 */ /* 0x000ee80000300800 */
[----:B------:R-:W3:Y:S04]  /*47910*/  LDL.LU R22, [R1+0x2e8] ;  /* 0x0002e80001167983 */ /* 0x000ee80000300800 */
[----:B------:R-:W3:Y:S01]  /*47920*/  LDL.LU R23, [R1+0x2ec] ;  /* 0x0002ec0001177983 */ /* 0x000ee20000300800 */
[----:B--2---:R-:W-:-:S15]  /*47930*/  HMMA.16816.F32 R12, R24, R18, R12 ;  /* 0x00000012180c723c */ /* 0x004fde000000180c */
[----:B------:R-:W-:-:S04]  /*47940*/  NOP ;  /* 0x0000000000007918 */ /* 0x000fc80000000000 */
[----:B------:R0:W-:Y:S02]  /*47950*/  STL.64 [R1+0x5b0], R12 ;  /* 0x0005b00c01007387 */ /* 0x0001e40000100a00 */
[----:B0-----:R-:W-:Y:S02]  /*47960*/  IMAD.MOV.U32 R13, RZ, RZ, R18 ;  /* 0x000000ffff0d7224 */ /* 0x001fe400078e0012 */
[----:B------:R-:W-:Y:S02]  /*47970*/  IMAD.MOV.U32 R12, RZ, RZ, R19 ;  /* 0x000000ffff0c7224 */ /* 0x000fe400078e0013 */
[----:B------:R-:W0:Y:S04]  /*47980*/  LDSM.16.MT88.4 R16, [R9+UR5+0x7000] ;  /* 0x007000050910783b */ /* 0x000e280008004200 */
[----:B------:R1:W-:Y:S04]  /*47990*/  STL.64 [R1+0x5b8], R14 ;  /* 0x0005b80e01007387 */ /* 0x0003e80000100a00 */
[----:B-1----:R-:W2:Y:S04]  /*479a0*/  LDL.LU.64 R14, [R1+0x1c40] ;  /* 0x001c4000010e7983 */ /* 0x002ea80000300a00 */
[----:B0-----:R-:W-:Y:S04]  /*479b0*/  STL.64 [R1+0x1b98], R18 ;  /* 0x001b981201007387 */ /* 0x001fe80000100a00 */
[----:B------:R0:W-:Y:S04]  /*479c0*/  STL.64 [R1+0x1b90], R16 ;  /* 0x001b901001007387 */ /* 0x0001e80000100a00 */
[----:B0-----:R-:W4:Y:S04]  /*479d0*/  LDL.LU R16, [R1+0x410] ;  /* 0x0004100001107983 */ /* 0x001f280000300800 */
[----:B------:R-:W4:Y:S04]  /*479e0*/  LDL.LU R17, [R1+0x414] ;  /* 0x0004140001117983 */ /* 0x000f280000300800 */
[----:B------:R-:W2:Y:S04]  /*479f0*/  LDL.LU R18, [R1+0x418] ;  /* 0x0004180001127983 */ /* 0x000ea80000300800 */
[----:B------:R-:W2:Y:S04]  /*47a00*/  LDL.LU R19, [R1+0x41c] ;  /* 0x00041c0001137983 */ /* 0x000ea80000300800 */
[----:B--2---:R0:W-:Y:S04]  /*47a10*/  STL.64 [R1+0x1ba8], R18 ;  /* 0x001ba81201007387 */ /* 0x0041e80000100a00 */
[----:B----4-:R-:W-:Y:S01]  /*47a20*/  STL.64 [R1+0x1ba0], R16 ;  /* 0x001ba01001007387 */ /* 0x010fe20000100a00 */
[----:B0-----:R-:W-:-:S02]  /*47a30*/  IMAD.MOV.U32 R18, RZ, RZ, R15 ;  /* 0x000000ffff127224 */ /* 0x001fc400078e000f */
[----:B------:R-:W-:-:S05]  /*47a40*/  IMAD.MOV.U32 R19, RZ, RZ, R14 ;  /* 0x000000ffff137224 */ /* 0x000fca00078e000e */
[----:B------:R0:W-:Y:S02]  /*47a50*/  STL.64 [R1+0x1bc0], R18 ;  /* 0x001bc01201007387 */ /* 0x0001e40000100a00 */
[----:B---3--:R-:W-:Y:S01]  /*47a60*/  HMMA.16816.F32 R20, R24, R18, R20 ;  /* 0x000000121814723c */ /* 0x008fe20000001814 */
[----:B0-----:R-:W-:Y:S02]  /*47a70*/  IMAD.MOV.U32 R18, RZ, RZ, R13 ;  /* 0x000000ffff127224 */ /* 0x001fe400078e000d */
[----:B------:R-:W-:Y:S02]  /*47a80*/  IMAD.MOV.U32 R19, RZ, RZ, R12 ;  /* 0x000000ffff137224 */ /* 0x000fe400078e000c */
[----:B------:R-:W0:-:S14]  /*47a90*/  LDSM.16.MT88.4 R12, [R9+UR5+0x7080] ;  /* 0x00708005090c783b */ /* 0x000e1c0008004200 */
[----:B------:R-:W-:Y:S04]  /*47aa0*/  STL.64 [R1+0x520], R20 ;  /* 0x0005201401007387 */ /* 0x000fe80000100a00 */
[----:B------:R-:W-:Y:S04]  /*47ab0*/  STL.64 [R1+0x528], R22 ;  /* 0x0005281601007387 */ /* 0x000fe80000100a00 */
[----:B------:R1:W-:Y:S02]  /*47ac0*/  STL.64 [R1+0x1bd8], R18 ;  /* 0x001bd81201007387 */ /* 0x0003e40000100a00 */
[----:B-1----:R-:W-:-:S02]  /*47ad0*/  IMAD.MOV.U32 R18, RZ, RZ, R8 ;  /* 0x000000ffff127224 */ /* 0x002fc400078e0008 */
[----:B------:R-:W-:-:S05]  /*47ae0*/  IMAD.MOV.U32 R19, RZ, RZ, R7 ;  /* 0x000000ffff137224 */ /* 0x000fca00078e0007 */
[----:B------:R-:W-:Y:S04]  /*47af0*/  STL.64 [R1+0x1bf0], R18 ;  /* 0x001bf01201007387 */ /* 0x000fe80000100a00 */
[----:B0-----:R-:W-:Y:S04]  /*47b00*/  STL.64 [R1+0x1b10], R14 ;  /* 0x001b100e01007387 */ /* 0x001fe80000100a00 */
[----:B------:R0:W-:Y:S04]  /*47b10*/  STL.64 [R1+0x1b08], R12 ;  /* 0x001b080c01007387 */ /* 0x0001e80000100a00 */
[----:B0-----:R-:W2:Y:S04]  /*47b20*/  LDL.LU R12, [R1+0x370] ;  /* 0x00037000010c7983 */ /* 0x001ea80000300800 */
[----:B------:R-:W2:Y:S04]  /*47b30*/  LDL.LU R13, [R1+0x374] ;  /* 0x00037400010d7983 */ /* 0x000ea80000300800 */
[----:B------:R-:W3:Y:S04]  /*47b40*/  LDL.LU R14, [R1+0x378] ;  /* 0x00037800010e7983 */ /* 0x000ee80000300800 */
[----:B------:R-:W3:Y:S01]  /*47b50*/  LDL.LU R15, [R1+0x37c] ;  /* 0x00037c00010f7983 */ /* 0x000ee20000300800 */
[----:B------:R-:W-:-:S02]  /*47b60*/  IMAD.MOV.U32 R18, RZ, RZ, R6 ;  /* 0x000000ffff127224 */ /* 0x000fc400078e0006 */
[----:B------:R-:W-:-:S05]  /*47b70*/  IMAD.MOV.U32 R19, RZ, RZ, R5 ;  /* 0x000000ffff137224 */ /* 0x000fca00078e0005 */
[----:B------:R-:W-:Y:S04]  /*47b80*/  STL.64 [R1+0x1c08], R18 ;  /* 0x001c081201007387 */ /* 0x000fe80000100a00 */
[----:B---3--:R-:W-:Y:S04]  /*47b90*/  STL.64 [R1+0x1bb8], R14 ;  /* 0x001bb80e01007387 */ /* 0x008fe80000100a00 */
[----:B--2---:R0:W-:Y:S04]  /*47ba0*/  STL.64 [R1+0x1bb0], R12 ;  /* 0x001bb00c01007387 */ /* 0x0041e80000100a00 */
[----:B0-----:R-:W2:Y:S04]  /*47bb0*/  LDL.LU R12, [R1+0x420] ;  /* 0x00042000010c7983 */ /* 0x001ea80000300800 */
[----:B------:R-:W2:Y:S04]  /*47bc0*/  LDL.LU R13, [R1+0x424] ;  /* 0x00042400010d7983 */ /* 0x000ea80000300800 */
[----:B------:R-:W3:Y:S04]  /*47bd0*/  LDL.LU R14, [R1+0x428] ;  /* 0x00042800010e7983 */ /* 0x000ee80000300800 */
[----:B------:R-:W3:Y:S01]  /*47be0*/  LDL.LU R15, [R1+0x42c] ;  /* 0x00042c00010f7983 */ /* 0x000ee20000300800 */
[----:B------:R-:W-:-:S02]  /*47bf0*/  IMAD.MOV.U32 R18, RZ, RZ, R4 ;  /* 0x000000ffff127224 */ /* 0x000fc400078e0004 */
[----:B------:R-:W-:Y:S01]  /*47c00*/  IMAD.MOV.U32 R19, RZ, RZ, R0 ;  /* 0x000000ffff137224 */ /* 0x000fe200078e0000 */
[----:B------:R-:W4:Y:S04]  /*47c10*/  LDL.LU R4, [R1+0x400] ;  /* 0x0004000001047983 */ /* 0x000f280000300800 */
[----:B------:R-:W4:Y:S04]  /*47c20*/  LDL.LU R5, [R1+0x404] ;  /* 0x0004040001057983 */ /* 0x000f280000300800 */
[----:B------:R-:W4:Y:S04]  /*47c30*/  LDL.LU R6, [R1+0x408] ;  /* 0x0004080001067983 */ /* 0x000f280000300800 */
[----:B------:R-:W4:Y:S04]  /*47c40*/  LDL.LU R7, [R1+0x40c] ;  /* 0x00040c0001077983 */ /* 0x000f280000300800 */
[----:B------:R-:W4:Y:S04]  /*47c50*/  LDL R0, [R1+0x17f4] ;  /* 0x0017f40001007983 */ /* 0x000f280000100800 */
[----:B------:R0:W-:Y:S04]  /*47c60*/  STL.64 [R1+0x1c20], R18 ;  /* 0x001c201201007387 */ /* 0x0001e80000100a00 */
[----:B------:R-:W4:Y:S04]  /*47c70*/  LDL.LU R16, [R1+0x470] ;  /* 0x0004700001107983 */ /* 0x000f280000300800 */
[----:B------:R-:W4:Y:S04]  /*47c80*/  LDL.LU R17, [R1+0x474] ;  /* 0x0004740001117983 */ /* 0x000f280000300800 */
[----:B0-----:R-:W4:Y:S04]  /*47c90*/  LDL.LU R18, [R1+0x478] ;  /* 0x0004780001127983 */ /* 0x001f280000300800 */
[----:B------:R-:W4:Y:S04]  /*47ca0*/  LDL.LU R19, [R1+0x47c] ;  /* 0x00047c0001137983 */ /* 0x000f280000300800 */
[----:B------:R-:W4:Y:S04]  /*47cb0*/  LDL.LU R20, [R1+0x3f0] ;  /* 0x0003f00001147983 */ /* 0x000f280000300800 */
        /* <DEDUP_REMOVED lines=32> */
[----:B------:R-:W-:Y:S02]  /*47ec0*/  IMAD.MOV.U32 R4, RZ, RZ, R11 ;  /* 0x000000ffff047224 */ /* 0x000fe400078e000b */
[----:B------:R-:W0:Y:S04]  /*47ed0*/  LDSM.16.MT88.4 R8, [R0+UR5+0x7000] ;  /* 0x007000050008783b */ /* 0x000e280008004200 */
[----:B0-----:R-:W-:Y:S04]  /*47ee0*/  STL.64 [R1+0x1a80], R10 ;  /* 0x001a800a01007387 */ /* 0x001fe80000100a00 */
[----:B------:R-:W-:Y:S01]  /*47ef0*/  STL.64 [R1+0x1a78], R8 ;  /* 0x001a780801007387 */ /* 0x000fe20000100a00 */
[----:B---3--:R-:W-:Y:S03]  /*47f00*/  HMMA.16816.F32 R24, R24, R6, R20 ;  /* 0x000000061818723c */ /* 0x008fe60000001814 */
[----:B------:R-:W3:Y:S04]  /*47f10*/  LDL.LU.64 R22, [R1+0x1c30] ;  /* 0x001c300001167983 */ /* 0x000ee80000300a00 */
[----:B------:R-:W3:-:S12]  /*47f20*/  LDL.LU.64 R20, [R1+0x1c28] ;  /* 0x001c280001147983 */ /* 0x000ed80000300a00 */
[----:B------:R-:W-:Y:S04]  /*47f30*/  STL.64 [R1+0x330], R24 ;  /* 0x0003301801007387 */ /* 0x000fe80000100a00 */
[----:B------:R-:W-:Y:S04]  /*47f40*/  STL.64 [R1+0x338], R26 ;  /* 0x0003381a01007387 */ /* 0x000fe80000100a00 */
[----:B------:R-:W0:Y:S04]  /*47f50*/  LDSM.16.MT88.4 R24, [R0+UR5+0x7080] ;  /* 0x007080050018783b */ /* 0x000e280008004200 */
[----:B0-----:R0:W-:Y:S04]  /*47f60*/  STL.64 [R1+0x1a00], R26 ;  /* 0x001a001a01007387 */ /* 0x0011e80000100a00 */
[----:B------:R-:W-:Y:S04]  /*47f70*/  STL.64 [R1+0x19f8], R24 ;  /* 0x0019f81801007387 */ /* 0x000fe80000100a00 */
[----:B0-----:R-:W3:Y:S02]  /*47f80*/  LDL.LU.64 R26, [R1+0x68] ;  /* 0x00006800011a7983 */ /* 0x001ee40000300a00 */
[----:B---3--:R-:W-:-:S15]  /*47f90*/  HMMA.16816.F32 R16, R20, R26, R16 ;  /* 0x0000001a1410723c */ /* 0x008fde0000001810 */
[----:B------:R-:W-:-:S04]  /*47fa0*/  NOP ;  /* 0x0000000000007918 */ /* 0x000fc80000000000 */
        /* <DEDUP_REMOVED lines=32> */
[----:B0-----:R-:W3:Y:S04]  /*481b0*/  LDL.LU.64 R18, [R1+0x1ba8] ;  /* 0x001ba80001127983 */ /* 0x001ee80000300a00 */
[----:B------:R-:W3:Y:S01]  /*481c0*/  LDL.LU.64 R16, [R1+0x1ba0] ;  /* 0x001ba00001107983 */ /* 0x000ee20000300a00 */
[----:B------:R-:W-:-:S02]  /*481d0*/  IMAD.MOV.U32 R10, RZ, RZ, R5 ;  /* 0x000000ffff0a7224 */ /* 0x000fc400078e0005 */
[----:B------:R-:W-:-:S07]  /*481e0*/  IMAD.MOV.U32 R11, RZ, RZ, R4 ;  /* 0x000000ffff0b7224 */ /* 0x000fce00078e0004 */
[----:B---3--:R-:W-:Y:S01]  /*481f0*/  HMMA.16816.F32 R8, R20, R10, R16 ;  /* 0x0000000a1408723c */ /* 0x008fe20000001810 */
[----:B------:R-:W3:Y:S04]  /*48200*/  LDL.LU.64 R18, [R1+0x1b98] ;  /* 0x001b980001127983 */ /* 0x000ee80000300a00 */
[----:B------:R-:W3:-:S14]  /*48210*/  LDL.LU.64 R16, [R1+0x1b90] ;  /* 0x001b900001107983 */ /* 0x000edc0000300a00 */
[----:B------:R0:W-:Y:S04]  /*48220*/  STL.64 [R1+0x360], R8 ;  /* 0x0003600801007387 */ /* 0x0001e80000100a00 */
[----:B------:R1:W-:Y:S04]  /*48230*/  STL.64 [R1+0x368], R10 ;  /* 0x0003680a01007387 */ /* 0x0003e80000100a00 */
[----:B0-----:R-:W4:Y:S04]  /*48240*/  LDL.LU R8, [R1+0x260] ;  /* 0x0002600001087983 */ /* 0x001f280000300800 */
[----:B------:R-:W4:Y:S04]  /*48250*/  LDL.LU R9, [R1+0x264] ;  /* 0x0002640001097983 */ /* 0x000f280000300800 */
[----:B-1----:R-:W2:Y:S04]  /*48260*/  LDL.LU R10, [R1+0x268] ;  /* 0x00026800010a7983 */ /* 0x002ea80000300800 */
[----:B------:R-:W2:Y:S04]  /*48270*/  LDL.LU R11, [R1+0x26c] ;  /* 0x00026c00010b7983 */ /* 0x000ea80000300800 */
[----:B--2---:R0:W-:Y:S04]  /*48280*/  STL.64 [R1+0x1a90], R10 ;  /* 0x001a900a01007387 */ /* 0x0041e80000100a00 */
[----:B----4-:R-:W-:Y:S04]  /*48290*/  STL.64 [R1+0x1a88], R8 ;  /* 0x001a880801007387 */ /* 0x010fe80000100a00 */
[----:B0-----:R-:W2:Y:S04]  /*482a0*/  LDL.64 R10, [R1+0x18] ;  /* 0x00001800010a7983 */ /* 0x001ea80000100a00 */
[----:B--2---:R0:W-:Y:S02]  /*482b0*/  STL.64 [R1+0x1b60], R10 ;  /* 0x001b600a01007387 */ /* 0x0041e40000100a00 */
[----:B0-----:R-:W-:Y:S02]  /*482c0*/  HMMA.16816.F32 R8, R20, R6, R12 ;  /* 0x000000061408723c */ /* 0x001fe4000000180c */
[----:B------:R0:W-:Y:S04]  /*482d0*/  STL.64 [R1+0x1b78], R6 ;  /* 0x001b780601007387 */ /* 0x0001e80000100a00 */
[----:B------:R-:W2:-:S13]  /*482e0*/  LDL.LU R12, [R1+0x3c0] ;  /* 0x0003c000010c7983 */ /* 0x000e9a0000300800 */
[----:B------:R-:W-:Y:S04]  /*482f0*/  STL.64 [R1+0x250], R8 ;  /* 0x0002500801007387 */ /* 0x000fe80000100a00 */
[----:B------:R-:W-:Y:S04]  /*48300*/  STL.64 [R1+0x258], R10 ;  /* 0x0002580a01007387 */ /* 0x000fe80000100a00 */
[----:B------:R-:W2:Y:S04]  /*48310*/  LDL.LU R13, [R1+0x3c4] ;  /* 0x0003c400010d7983 */ /* 0x000ea80000300800 */
[----:B------:R-:W4:Y:S04]  /*48320*/  LDL.LU R14, [R1+0x3c8] ;  /* 0x0003c800010e7983 */ /* 0x000f280000300800 */
[----:B------:R-:W4:Y:S04]  /*48330*/  LDL.LU R15, [R1+0x3cc] ;  /* 0x0003cc00010f7983 */ /* 0x000f280000300800 */
[----:B------:R-:W2:Y:S04]  /*48340*/  LDL.LU R4, [R1+0x3d0] ;  /* 0x0003d00001047983 */ /* 0x000ea80000300800 */
[----:B------:R-:W2:Y:S04]  /*48350*/  LDL.LU R5, [R1+0x3d4] ;  /* 0x0003d40001057983 */ /* 0x000ea80000300800 */
[----:B0-----:R-:W2:Y:S04]  /*48360*/  LDL.LU R6, [R1+0x3d8] ;  /* 0x0003d80001067983 */ /* 0x001ea80000300800 */
[----:B------:R-:W2:Y:S04]  /*48370*/  LDL.LU R7, [R1+0x3dc] ;  /* 0x0003dc0001077983 */ /* 0x000ea80000300800 */
[----:B--2---:R-:W-:Y:S04]  /*48380*/  STL.64 [R1+0x1b88], R6 ;  /* 0x001b880601007387 */ /* 0x004fe80000100a00 */
[----:B------:R0:W-:Y:S04]  /*48390*/  STL.64 [R1+0x1b80], R4 ;  /* 0x001b800401007387 */ /* 0x0001e80000100a00 */
[----:B0-----:R-:W3:Y:S04]  /*483a0*/  LDL.LU R4, [R1+0x3e0] ;  /* 0x0003e00001047983 */ /* 0x001ee80000300800 */
[----:B------:R-:W3:Y:S04]  /*483b0*/  LDL.LU R5, [R1+0x3e4] ;  /* 0x0003e40001057983 */ /* 0x000ee80000300800 */
[----:B------:R-:W3:Y:S04]  /*483c0*/  LDL.LU R6, [R1+0x3e8] ;  /* 0x0003e80001067983 */ /* 0x000ee80000300800 */
[----:B------:R-:W3:Y:S04]  /*483d0*/  LDL.LU R7, [R1+0x3ec] ;  /* 0x0003ec0001077983 */ /* 0x000ee80000300800 */
[----:B----4-:R0:W-:Y:S04]  /*483e0*/  STL.64 [R1+0x1b70], R14 ;  /* 0x001b700e01007387 */ /* 0x0101e80000100a00 */
[----:B------:R-:W-:Y:S04]  /*483f0*/  STL.64 [R1+0x1b68], R12 ;  /* 0x001b680c01007387 */ /* 0x000fe80000100a00 */
[----:B------:R-:W2:Y:S04]  /*48400*/  LDL.64 R22, [R1+0x8] ;  /* 0x0000080001167983 */ /* 0x000ea80000100a00 */
[----:B------:R-:W4:Y:S04]  /*48410*/  LDL.64 R10, [R1+0x48] ;  /* 0x00004800010a7983 */ /* 0x000f280000100a00 */
[----:B0-----:R-:W3:Y:S04]  /*48420*/  LDL.64 R14, [R1+0x58] ;  /* 0x00005800010e7983 */ /* 0x001ee80000100a00 */
[----:B--2---:R0:W-:Y:S04]  /*48430*/  STL.64 [R1+0x1b20], R22 ;  /* 0x001b201601007387 */ /* 0x0041e80000100a00 */
[----:B------:R-:W2:Y:S04]  /*48440*/  LDL.LU R20, [R1+0x390] ;  /* 0x0003900001147983 */ /* 0x000ea80000300800 */
[----:B------:R-:W2:Y:S04]  /*48450*/  LDL.LU R21, [R1+0x394] ;  /* 0x0003940001157983 */ /* 0x000ea80000300800 */
[----:B0-----:R-:W2:Y:S04]  /*48460*/  LDL.LU R22, [R1+0x398] ;  /* 0x0003980001167983 */ /* 0x001ea80000300800 */
[----:B------:R-:W2:Y:S01]  /*48470*/  LDL.LU R23, [R1+0x39c] ;  /* 0x00039c0001177983 */ /* 0x000ea20000300800 */
[C---:B---3--:R-:W-:Y:S03]  /*48480*/  HMMA.16816.F32 R4, R16.reuse, R26, R4 ;  /* 0x0000001a1004723c */ /* 0x048fe60000001804 */
[----:B--2---:R0:W-:Y:S04]  /*48490*/  STL.64 [R1+0x1b30], R22 ;  /* 0x001b301601007387 */ /* 0x0041e80000100a00 */
[----:B------:R-:W-:Y:S04]  /*484a0*/  STL.64 [R1+0x1b28], R20 ;  /* 0x001b281401007387 */ /* 0x000fe80000100a00 */
[----:B0-----:R-:W2:Y:S04]  /*484b0*/  LDL.64 R22, [R1+0x28] ;  /* 0x0000280001167983 */ /* 0x001ea80000100a00 */
[----:B--2---:R0:W-:Y:S04]  /*484c0*/  STL.64 [R1+0x1b48], R22 ;  /* 0x001b481601007387 */ /* 0x0041e80000100a00 */
[----:B0-----:R-:W2:Y:S04]  /*484d0*/  LDL.64 R22, [R1+0x38] ;  /* 0x0000380001167983 */ /* 0x001ea80000100a00 */
[----:B------:R-:W-:Y:S04]  /*484e0*/  STL.64 [R1+0x790], R4 ;  /* 0x0007900401007387 */ /* 0x000fe80000100a00 */
[----:B------:R0:W-:Y:S04]  /*484f0*/  STL.64 [R1+0x798], R6 ;  /* 0x0007980601007387 */ /* 0x0001e80000100a00 */
[----:B0-----:R-:W3:Y:S04]  /*48500*/  LDL.LU.64 R6, [R1+0x1b88] ;  /* 0x001b880001067983 */ /* 0x001ee80000300a00 */
[----:B------:R-:W3:Y:S04]  /*48510*/  LDL.LU.64 R4, [R1+0x1b80] ;  /* 0x001b800001047983 */ /* 0x000ee80000300a00 */
        /* <DEDUP_REMOVED lines=11> */
[----:B---3--:R-:W-:Y:S01]  /*485d0*/  HMMA.16816.F32 R4, R16, R14, R4 ;  /* 0x0000000e1004723c */ /* 0x008fe20000001804 */
[----:B------:R-:W-:-:S02]  /*485e0*/  IMAD.MOV.U32 R0, RZ, RZ, R15 ;  /* 0x000000ffff007224 */ /* 0x000fc400078e000f */
[----:B--2---:R-:W-:Y:S04]  /*485f0*/  STL.64 [R1+0x1b58], R26 ;  /* 0x001b581a01007387 */ /* 0x004fe80000100a00 */
[----:B------:R0:W-:Y:S04]  /*48600*/  STL.64 [R1+0x1b50], R24 ;  /* 0x001b501801007387 */ /* 0x0001e80000100a00 */
        /* <DEDUP_REMOVED lines=9> */
[----:B------:R-:W3:Y:S01]  /*486a0*/  LDL.LU.64 R12, [R1+0x1b68] ;  /* 0x001b6800010c7983 */ /* 0x000ee20000300a00 */
[----:B----4-:R-:W-:Y:S01]  /*486b0*/  MOV R9, R11 ;  /* 0x0000000b00097202 */ /* 0x010fe20000000f00 */
[----:B------:R-:W-:-:S02]  /*486c0*/  IMAD.MOV.U32 R8, RZ, RZ, R22 ;  /* 0x000000ffff087224 */ /* 0x000fc400078e0016 */
[----:B------:R-:W-:Y:S01]  /*486d0*/  IMAD.MOV.U32 R5, RZ, RZ, R23 ;  /* 0x000000ffff057224 */ /* 0x000fe200078e0017 */
[C---:B--2---:R-:W-:Y:S08]  /*486e0*/  HMMA.16816.F32 R24, R16.reuse, R22, R24 ;  /* 0x000000161018723c */ /* 0x044ff00000001818 */
[----:B---3--:R-:W-:-:S15]  /*486f0*/  HMMA.16816.F32 R12, R16, R10, R12 ;  /* 0x0000000a100c723c */ /* 0x008fde000000180c */
[----:B------:R-:W-:-:S04]  /*48700*/  NOP ;  /* 0x0000000000007918 */ /* 0x000fc80000000000 */
[----:B------:R0:W-:Y:S04]  /*48710*/  STL.64 [R1+0x680], R12 ;  /* 0x0006800c01007387 */ /* 0x0001e80000100a00 */
[----:B------:R-:W-:Y:S01]  /*48720*/  STL.64 [R1+0x688], R14 ;  /* 0x0006880e01007387 */ /* 0x000fe20000100a00 */
[----:B0-----:R-:W-:-:S03]  /*48730*/  IMAD.MOV.U32 R12, RZ, RZ, R10 ;  /* 0x000000ffff0c7224 */ /* 0x001fc600078e000a */
[----:B------:R-:W2:Y:S04]  /*48740*/  LDL.LU.64 R10, [R1+0x1b60] ;  /* 0x001b6000010a7983 */ /* 0x000ea80000300a00 */
[----:B------:R-:W-:Y:S04]  /*48750*/  STL.64 [R1+0x600], R24 ;  /* 0x0006001801007387 */ /* 0x000fe80000100a00 */
[----:B------:R0:W-:Y:S04]  /*48760*/  STL.64 [R1+0x608], R26 ;  /* 0x0006081a01007387 */ /* 0x0001e80000100a00 */
[----:B0-----:R-:W3:Y:S04]  /*48770*/  LDL.LU.64 R26, [R1+0x1b58] ;  /* 0x001b5800011a7983 */ /* 0x001ee80000300a00 */
[----:B------:R-:W3:Y:S04]  /*48780*/  LDL.LU.64 R24, [R1+0x1b50] ;  /* 0x001b500001187983 */ /* 0x000ee80000300a00 */
        /* <DEDUP_REMOVED lines=15> */
[----:B0-----:R-:W3:Y:S04]  /*48880*/  LDL.LU.64 R22, [R1+0x1b20] ;  /* 0x001b200001167983 */ /* 0x001ee80000300a00 */
[----:B------:R0:W-:Y:S02]  /*48890*/  STL.64 [R1+0x1aa0], R10 ;  /* 0x001aa00a01007387 */ /* 0x0001e40000100a00 */
[----:B0-----:R-:W-:-:S02]  /*488a0*/  IMAD.MOV.U32 R10, RZ, RZ, R14 ;  /* 0x000000ffff0a7224 */ /* 0x001fc400078e000e */
[----:B------:R-:W-:-:S05]  /*488b0*/  IMAD.MOV.U32 R11, RZ, RZ, R13 ;  /* 0x000000ffff0b7224 */ /* 0x000fca00078e000d */
[----:B------:R0:W-:Y:S02]  /*488c0*/  STL.64 [R1+0x1ab8], R10 ;  /* 0x001ab80a01007387 */ /* 0x0001e40000100a00 */
[----:B0-----:R-:W-:Y:S02]  /*488d0*/  IMAD.MOV.U32 R10, RZ, RZ, R8 ;  /* 0x000000ffff0a7224 */ /* 0x001fe400078e0008 */
[----:B------:R-:W-:-:S05]  /*488e0*/  IMAD.MOV.U32 R11, RZ, RZ, R5 ;  /* 0x000000ffff0b7224 */ /* 0x000fca00078e0005 */
[----:B------:R0:W-:Y:S02]  /*488f0*/  STL.64 [R1+0x1ad0], R10 ;  /* 0x001ad00a01007387 */ /* 0x0001e40000100a00 */
[----:B0-----:R-:W-:Y:S02]  /*48900*/  IMAD.MOV.U32 R10, RZ, RZ, R12 ;  /* 0x000000ffff0a7224 */ /* 0x001fe400078e000c */
[----:B------:R-:W-:Y:S01]  /*48910*/  IMAD.MOV.U32 R11, RZ, RZ, R9 ;  /* 0x000000ffff0b7224 */ /* 0x000fe200078e0009 */
[----:B---3--:R-:W-:Y:S01]  /*48920*/  HMMA.16816.F32 R24, R16, R22, R24 ;  /* 0x000000161018723c */ /* 0x008fe20000001818 */
[----:B------:R-:W-:Y:S02]  /*48930*/  IMAD.MOV.U32 R8, RZ, RZ, R22 ;  /* 0x000000ffff087224 */ /* 0x000fe400078e0016 */
[----:B------:R-:W-:Y:S02]  /*48940*/  IMAD.MOV.U32 R5, RZ, RZ, R23 ;  /* 0x000000ffff057224 */ /* 0x000fe400078e0017 */
[----:B------:R-:W-:-:S02]  /*48950*/  IMAD.MOV.U32 R22, RZ, RZ, R8 ;  /* 0x000000ffff167224 */ /* 0x000fc400078e0008 */
[----:B------:R-:W-:-:S12]  /*48960*/  IMAD.MOV.U32 R23, RZ, RZ, R5 ;  /* 0x000000ffff177224 */ /* 0x000fd800078e0005 */
[----:B------:R-:W-:Y:S02]  /*48970*/  IMAD.MOV.U32 R20, RZ, RZ, R25 ;  /* 0x000000ffff147224 */ /* 0x000fe400078e0019 */
[----:B------:R-:W-:Y:S01]  /*48980*/  IMAD.MOV.U32 R21, RZ, RZ, R27 ;  /* 0x000000ffff157224 */ /* 0x000fe200078e001b */
[----:B------:R-:W-:Y:S04]  /*48990*/  STL.64 [R1+0x490], R24 ;  /* 0x0004901801007387 */ /* 0x000fe80000100a00 */
[----:B------:R0:W-:Y:S04]  /*489a0*/  STL.64 [R1+0x498], R26 ;  /* 0x0004981a01007387 */ /* 0x0001e80000100a00 */
[----:B0-----:R-:W2:Y:S04]  /*489b0*/  LDL.LU.64 R26, [R1+0x1b18] ;  /* 0x001b1800011a7983 */ /* 0x001ea80000300a00 */
[----:B------:R0:W-:Y:S04]  /*489c0*/  STL.64 [R1+0x1ae8], R10 ;  /* 0x001ae80a01007387 */ /* 0x0001e80000100a00 */
[----:B------:R1:W-:Y:S04]  /*489d0*/  STL [R1+0x180c], R20 ;  /* 0x00180c1401007387 */ /* 0x0003e80000100800 */
[----:B------:R3:W-:Y:S04]  /*489e0*/  STL [R1+0x1808], R21 ;  /* 0x0018081501007387 */ /* 0x0007e80000100800 */
[----:B------:R-:W4:Y:S04]  /*489f0*/  LDL.LU R12, [R1+0x2d0] ;  /* 0x0002d000010c7983 */ /* 0x000f280000300800 */
[----:B------:R-:W4:Y:S04]  /*48a00*/  LDL.LU R13, [R1+0x2d4] ;  /* 0x0002d400010d7983 */ /* 0x000f280000300800 */
[----:B------:R-:W4:Y:S04]  /*48a10*/  LDL.LU R14, [R1+0x2d8] ;  /* 0x0002d800010e7983 */ /* 0x000f280000300800 */
[----:B------:R-:W4:Y:S01]  /*48a20*/  LDL.LU R15, [R1+0x2dc] ;  /* 0x0002dc00010f7983 */ /* 0x000f220000300800 */
[----:B0-----:R-:W-:-:S02]  /*48a30*/  IMAD.MOV.U32 R10, RZ, RZ, R4 ;  /* 0x000000ffff0a7224 */ /* 0x001fc400078e0004 */
[----:B------:R-:W-:-:S05]  /*48a40*/  IMAD.MOV.U32 R11, RZ, RZ, R0 ;  /* 0x000000ffff0b7224 */ /* 0x000fca00078e0000 */
[----:B------:R-:W-:Y:S04]  /*48a50*/  STL.64 [R1+0x1b00], R10 ;  /* 0x001b000a01007387 */ /* 0x000fe80000100a00 */
[----:B------:R0:W-:Y:S04]  /*48a60*/  STL.64 [R1+0x1a98], R22 ;  /* 0x001a981601007387 */ /* 0x0001e80000100a00 */
[----:B-1----:R-:W2:Y:S04]  /*48a70*/  LDL.LU R20, [R1+0x270] ;  /* 0x0002700001147983 */ /* 0x002ea80000300800 */
[----:B---3--:R-:W2:Y:S04]  /*48a80*/  LDL.LU R21, [R1+0x274] ;  /* 0x0002740001157983 */ /* 0x008ea80000300800 */
        /* <DEDUP_REMOVED lines=24> */
[----:B------:R-:W3:Y:S01]  /*48c10*/  LDL.LU R23, [R1+0x2ac] ;  /* 0x0002ac0001177983 */ /* 0x000ee20000300800 */
[----:B------:R-:W-:Y:S01]  /*48c20*/  IMAD.MOV.U32 R17, RZ, RZ, R14 ;  /* 0x000000ffff117224 */ /* 0x000fe200078e000e */
[----:B------:R-:W-:-:S02]  /*48c30*/  MOV R16, R12 ;  /* 0x0000000c00107202 */ /* 0x000fc40000000f00 */
        /* <DEDUP_REMOVED lines=10> */
[----:B------:R0:W-:Y:S04]  /*48ce0*/  STL [R1+0x1814], R16 ;  /* 0x0018141001007387 */ /* 0x0001e80000100800 */
[----:B------:R1:W-:Y:S04]  /*48cf0*/  STL [R1+0x1810], R17 ;  /* 0x0018101101007387 */ /* 0x0003e80000100800 */
[----:B0-----:R-:W4:Y:S04]  /*48d00*/  LDL.LU R16, [R1+0x150] ;  /* 0x0001500001107983 */ /* 0x001f280000300800 */
[----:B-1----:R-:W4:Y:S04]  /*48d10*/  LDL.LU R17, [R1+0x154] ;  /* 0x0001540001117983 */ /* 0x002f280000300800 */
[----:B------:R-:W4:Y:S04]  /*48d20*/  LDL.LU R18, [R1+0x158] ;  /* 0x0001580001127983 */ /* 0x000f280000300800 */
[----:B------:R-:W4:Y:S01]  /*48d30*/  LDL.LU R19, [R1+0x15c] ;  /* 0x00015c0001137983 */ /* 0x000f220000300800 */
        /* <DEDUP_REMOVED lines=29> */
[----:B--2---:R-:W-:Y:S01]  /*48f10*/  HMMA.16816.F32 R20, R12, R10, R20 ;  /* 0x0000000a0c14723c */ /* 0x004fe20000001814 */
[----:B------:R-:W-:-:S15]  /*48f20*/  IMAD.MOV.U32 R0, RZ, RZ, R11 ;  /* 0x000000ffff007224 */ /* 0x000fde00078e000b */
[----:B------:R-:W-:-:S03]  /*48f30*/  NOP ;  /* 0x0000000000007918 */ /* 0x000fc60000000000 */
        /* <DEDUP_REMOVED lines=8> */
[----:B------:R0:W-:Y:S04]  /*48fc0*/  STL.64 [R1+0x4a0], R20 ;  /* 0x0004a01401007387 */ /* 0x0001e80000100a00 */
[----:B------:R-:W-:Y:S04]  /*48fd0*/  STL.64 [R1+0x4a8], R22 ;  /* 0x0004a81601007387 */ /* 0x000fe80000100a00 */
[----:B0-----:R-:W3:Y:S01]  /*48fe0*/  LDL.LU R21, [R1+0x7e0] ;  /* 0x0007e00001157983 */ /* 0x001ee20000300800 */
[----:B----4-:R-:W-:-:S15]  /*48ff0*/  HMMA.16816.F32 R16, R12, R6, R16 ;  /* 0x000000060c10723c */ /* 0x010fde0000001810 */
[----:B------:R-:W-:-:S04]  /*49000*/  NOP ;  /* 0x0000000000007918 */ /* 0x000fc80000000000 */
[----:B------:R-:W-:Y:S01]  /*49010*/  IMAD.MOV.U32 R12, RZ, RZ, R16 ;  /* 0x000000ffff0c7224 */ /* 0x000fe200078e0010 */
[----:B---3--:R0:W-:Y:S04]  /*49020*/  STL [R1+0x1a38], R21 ;  /* 0x001a381501007387 */ /* 0x0081e80000100800 */
[----:B------:R-:W2:Y:S04]  /*49030*/  LDL.LU R20, [R1+0x230] ;  /* 0x0002300001147983 */ /* 0x000ea80000300800 */
[----:B0-----:R-:W2:Y:S04]  /*49040*/  LDL.LU R21, [R1+0x234] ;  /* 0x0002340001157983 */ /* 0x001ea80000300800 */
[----:B------:R-:W2:Y:S04]  /*49050*/  LDL.LU R22, [R1+0x238] ;  /* 0x0002380001167983 */ /* 0x000ea80000300800 */
[----:B------:R-:W2:Y:S04]  /*49060*/  LDL.LU R23, [R1+0x23c] ;  /* 0x00023c0001177983 */ /* 0x000ea80000300800 */
[----:B------:R0:W-:Y:S04]  /*49070*/  STL.64 [R1+0x470], R16 ;  /* 0x0004701001007387 */ /* 0x0001e80000100a00 */
[----:B------:R-:W-:Y:S04]  /*49080*/  STL.64 [R1+0x478], R18 ;  /* 0x0004781201007387 */ /* 0x000fe80000100a00 */
[----:B0-----:R-:W3:Y:S01]  /*49090*/  LDL.LU.64 R16, [R1+0x5d8] ;  /* 0x0005d80001107983 */ /* 0x001ee20000300a00 */
[----:B------:R-:W-:-:S03]  /*490a0*/  IMAD.MOV.U32 R13, RZ, RZ, R18 ;  /* 0x000000ffff0d7224 */ /* 0x000fc600078e0012 */
[----:B---3--:R-:W-:Y:S04]  /*490b0*/  STL.64 [R1+0x1a70], R16 ;  /* 0x001a701001007387 */ /* 0x008fe80000100a00 */
[----:B------:R-:W3:Y:S04]  /*490c0*/  LDL.LU.64 R28, [R1+0x5d0] ;  /* 0x0005d000011c7983 */ /* 0x000ee80000300a00 */
[----:B------:R-:W-:Y:S04]  /*490d0*/  STL [R1+0x181c], R12 ;  /* 0x00181c0c01007387 */ /* 0x000fe80000100800 */
[----:B------:R-:W-:Y:S04]  /*490e0*/  STL [R1+0x1818], R13 ;  /* 0x0018180d01007387 */ /* 0x000fe80000100800 */
[----:B------:R-:W4:Y:S01]  /*490f0*/  LDL.LU.64 R14, [R1+0x48] ;  /* 0x00004800010e7983 */ /* 0x000f220000300a00 */
[----:B------:R-:W-:-:S02]  /*49100*/  IMAD.MOV.U32 R5, RZ, RZ, R26 ;  /* 0x000000ffff057224 */ /* 0x000fc400078e001a */
[----:B------:R-:W-:Y:S01]  /*49110*/  IMAD.MOV.U32 R4, RZ, RZ, R27 ;  /* 0x000000ffff047224 */ /* 0x000fe200078e001b */
[----:B----4-:R2:W-:Y:S02]  /*49120*/  STL.64 [R1+0x1a68], R14 ;  /* 0x001a680e01007387 */ /* 0x0105e40000100a00 */
[----:B--2---:R-:W-:-:S15]  /*49130*/  HMMA.16816.F32 R12, R8, R26, R20 ;  /* 0x0000001a080c723c */ /* 0x004fde0000001814 */
[----:B------:R-:W-:-:S04]  /*49140*/  NOP ;  /* 0x0000000000007918 */ /* 0x000fc80000000000 */
[----:B------:R-:W-:Y:S04]  /*49150*/  STL.64 [R1+0x7b0], R12 ;  /* 0x0007b00c01007387 */ /* 0x000fe80000100a00 */
[----:B------:R0:W-:Y:S04]  /*49160*/  STL.64 [R1+0x7b8], R14 ;  /* 0x0007b80e01007387 */ /* 0x0001e80000100a00 */
[----:B------:R-:W2:Y:S04]  /*49170*/  LDL.LU R16, [R1+0x220] ;  /* 0x0002200001107983 */ /* 0x000ea80000300800 */
[----:B------:R-:W2:Y:S04]  /*49180*/  LDL.LU R17, [R1+0x224] ;  /* 0x0002240001117983 */ /* 0x000ea80000300800 */
[----:B------:R-:W2:Y:S04]  /*49190*/  LDL.LU R18, [R1+0x228] ;  /* 0x0002280001127983 */ /* 0x000ea80000300800 */
[----:B------:R-:W2:Y:S04]  /*491a0*/  LDL.LU R19, [R1+0x22c] ;  /* 0x00022c0001137983 */ /* 0x000ea80000300800 */
[----:B0-----:R-:W2:Y:S04]  /*491b0*/  LDL.LU.64 R14, [R1+0x58] ;  /* 0x00005800010e7983 */ /* 0x001ea80000300a00 */
[----:B------:R-:W-:Y:S04]  /*491c0*/  STL.64 [R1+0x1a20], R6 ;  /* 0x001a200601007387 */ /* 0x000fe80000100a00 */
[----:B------:R0:W-:Y:S04]  /*491d0*/  STL.64 [R1+0x1a18], R4 ;  /* 0x001a180401007387 */ /* 0x0001e80000100a00 */
[----:B0-----:R-:W4:Y:S04]  /*491e0*/  LDL.LU R4, [R1+0x1e0] ;  /* 0x0001e00001047983 */ /* 0x001f280000300800 */
        /* <DEDUP_REMOVED lines=8> */
[----:B------:R1:W-:Y:S04]  /*49270*/  STL.64 [R1+0x1a40], R20 ;  /* 0x001a401401007387 */ /* 0x0003e80000100a00 */
[----:B0-----:R-:W2:Y:S01]  /*49280*/  LDL.LU.64 R22, [R1+0x38] ;  /* 0x0000380001167983 */ /* 0x001ea20000300a00 */
        /* <DEDUP_REMOVED lines=8> */
[----:B0-----:R-:W4:Y:S04]  /*49310*/  LDL.LU.64 R6, [R1+0x28] ;  /* 0x0000280001067983 */ /* 0x001f280000300a00 */
[----:B----4-:R0:W-:Y:S04]  /*49320*/  STL.64 [R1+0x1a50], R6 ;  /* 0x001a500601007387 */ /* 0x0101e80000100a00 */
[----:B-1----:R-:W4:Y:S04]  /*49330*/  LDL.LU R4, [R1+0x200] ;  /* 0x0002000001047983 */ /* 0x002f280000300800 */
[----:B------:R-:W4:Y:S04]  /*49340*/  LDL.LU R5, [R1+0x204] ;  /* 0x0002040001057983 */ /* 0x000f280000300800 */
[----:B0-----:R-:W4:Y:S04]  /*49350*/  LDL.LU R6, [R1+0x208] ;  /* 0x0002080001067983 */ /* 0x001f280000300800 */
[----:B------:R-:W4:Y:S04]  /*49360*/  LDL.LU R7, [R1+0x20c] ;  /* 0x00020c0001077983 */ /* 0x000f280000300800 */
[----:B------:R-:W2:Y:S04]  /*49370*/  LDL.LU R24, [R1+0x1d0] ;  /* 0x0001d00001187983 */ /* 0x000ea80000300800 */
[----:B------:R-:W2:Y:S04]  /*49380*/  LDL.LU R25, [R1+0x1d4] ;  /* 0x0001d40001197983 */ /* 0x000ea80000300800 */
[----:B------:R0:W-:Y:S04]  /*49390*/  STL.64 [R1+0x730], R16 ;  /* 0x0007301001007387 */ /* 0x0001e80000100a00 */
[----:B------:R1:W-:Y:S04]  /*493a0*/  STL.64 [R1+0x738], R18 ;  /* 0x0007381201007387 */ /* 0x0003e80000100a00 */
[----:B0-----:R-:W2:Y:S01]  /*493b0*/  LDL.LU.64 R16, [R1+0x1a70] ;  /* 0x001a700001107983 */ /* 0x001ea20000300a00 */
[----:B-1----:R-:W-:-:S02]  /*493c0*/  IMAD.MOV.U32 R19, RZ, RZ, R14 ;  /* 0x000000ffff137224 */ /* 0x002fc400078e000e */
[----:B------:R-:W-:Y:S02]  /*493d0*/  IMAD.MOV.U32 R18, RZ, RZ, R15 ;  /* 0x000000ffff127224 */ /* 0x000fe400078e000f */
[----:B------:R-:W2:Y:S01]  /*493e0*/  LDL.LU.64 R14, [R1+0x1a68] ;  /* 0x001a6800010e7983 */ /* 0x000ea20000300a00 */
[----:B------:R-:W-:Y:S02]  /*493f0*/  IMAD.MOV.U32 R26, RZ, RZ, R3 ;  /* 0x000000ffff1a7224 */ /* 0x000fe400078e0003 */
[----:B------:R-:W-:Y:S01]  /*49400*/  IMAD.MOV.U32 R27, RZ, RZ, R2 ;  /* 0x000000ffff1b7224 */ /* 0x000fe200078e0002 */
[----:B--2---:R-:W-:Y:S01]  /*49410*/  HMMA.16816.F32 R20, R8, R14, R20 ;  /* 0x0000000e0814723c */ /* 0x004fe20000001814 */
[----:B------:R-:W-:Y:S02]  /*49420*/  IMAD.MOV.U32 R3, RZ, RZ, R14 ;  /* 0x000000ffff037224 */ /* 0x000fe400078e000e */
[----:B------:R-:W-:-:S15]  /*49430*/  IMAD.MOV.U32 R2, RZ, RZ, R15 ;  /* 0x000000ffff027224 */ /* 0x000fde00078e000f */
[----:B------:R-:W-:Y:S01]  /*49440*/  NOP ;  /* 0x0000000000007918 */ /* 0x000fe20000000000 */
[----:B------:R-:W-:Y:S04]  /*49450*/  STL.64 [R1+0x6b0], R20 ;  /* 0x0006b01401007387 */ /* 0x000fe80000100a00 */
[----:B------:R0:W-:Y:S04]  /*49460*/  STL.64 [R1+0x6b8], R22 ;  /* 0x0006b81601007387 */ /* 0x0001e80000100a00 */
[----:B0-----:R-:W4:Y:S04]  /*49470*/  LDL.LU.64 R22, [R1+0x1a60] ;  /* 0x001a600001167983 */ /* 0x001f280000300a00 */
        /* <DEDUP_REMOVED lines=11> */
[----:B--2---:R0:W-:Y:S04]  /*49530*/  STL.64 [R1+0x1970], R14 ;  /* 0x0019700e01007387 */ /* 0x0041e80000100a00 */
[----:B------:R1:W-:Y:S04]  /*49540*/  STL.64 [R1+0x1968], R12 ;  /* 0x0019680c01007387 */ /* 0x0003e80000100a00 */
[----:B0-----:R-:W2:Y:S01]  /*49550*/  LDL.LU R14, [R1+0x18] ;  /* 0x00001800010e7983 */ /* 0x001ea20000300800 */
[----:B------:R-:W-:-:S03]  /*49560*/  IMAD.MOV.U32 R15, RZ, RZ, R0 ;  /* 0x000000ffff0f7224 */ /* 0x000fc600078e0000 */
[----:B------:R-:W4:Y:S04]  /*49570*/  LDL.LU R0, [R1+0x1a58] ;  /* 0x001a580001007983 */ /* 0x000f280000300800 */
[----:B------:R-:W-:Y:S04]  /*49580*/  STL.64 [R1+0x640], R4 ;  /* 0x0006400401007387 */ /* 0x000fe80000100a00 */
[----:B------:R0:W-:Y:S01]  /*49590*/  STL.64 [R1+0x648], R6 ;  /* 0x0006480601007387 */ /* 0x0001e20000100a00 */
[----:B-1----:R-:W-:Y:S02]  /*495a0*/  IMAD.MOV.U32 R13, RZ, RZ, R22 ;  /* 0x000000ffff0d7224 */ /* 0x002fe400078e0016 */
[----:B------:R-:W-:Y:S01]  /*495b0*/  IMAD.MOV.U32 R12, RZ, RZ, R23 ;  /* 0x000000ffff0c7224 */ /* 0x000fe200078e0017 */
[----:B0-----:R-:W2:Y:S04]  /*495c0*/  LDL.LU.64 R6, [R1+0x1a50] ;  /* 0x001a500001067983 */ /* 0x001ea80000300a00 */
[----:B------:R-:W2:Y:S04]  /*495d0*/  LDL.LU.64 R22, [R1+0x1a48] ;  /* 0x001a480001167983 */ /* 0x000ea80000300a00 */
[----:B------:R-:W2:Y:S02]  /*495e0*/  LDL.LU.64 R20, [R1+0x1a40] ;  /* 0x001a400001147983 */ /* 0x000ea40000300a00 */
[----:B--2---:R-:W-:-:S15]  /*495f0*/  HMMA.16816.F32 R20, R8, R6, R20 ;  /* 0x000000060814723c */ /* 0x004fde0000001814 */
[----:B------:R-:W-:-:S04]  /*49600*/  NOP ;  /* 0x0000000000007918 */ /* 0x000fc80000000000 */
[----:B------:R0:W-:Y:S04]  /*49610*/  STL.64 [R1+0x5a0], R20 ;  /* 0x0005a01401007387 */ /* 0x0001e80000100a00 */
[----:B------:R1:W-:Y:S04]  /*49620*/  STL.64 [R1+0x5a8], R22 ;  /* 0x0005a81601007387 */ /* 0x0003e80000100a00 */
[----:B0-----:R-:W2:Y:S01]  /*49630*/  LDL.LU R21, [R1+0x1a38] ;  /* 0x001a380001157983 */ /* 0x001ea20000300800 */
[----:B-1----:R-:W-:Y:S02]  /*49640*/  IMAD.MOV.U32 R22, RZ, RZ, R6 ;  /* 0x000000ffff167224 */ /* 0x002fe400078e0006 */
[----:B------:R-:W-:-:S02]  /*49650*/  IMAD.MOV.U32 R20, RZ, RZ, R7 ;  /* 0x000000ffff147224 */ /* 0x000fc400078e0007 */
        /* <DEDUP_REMOVED lines=10> */
[----:B------:R-:W-:-:S05]  /*49700*/  IMAD.MOV.U32 R15, RZ, RZ, R20 ;  /* 0x000000ffff0f7224 */ /* 0x000fca00078e0014 */
[----:B------:R0:W-:Y:S02]  /*49710*/  STL.64 [R1+0x1998], R14 ;  /* 0x0019980e01007387 */ /* 0x0001e40000100a00 */
[----:B0-----:R-:W-:Y:S01]  /*49720*/  IMAD.MOV.U32 R14, RZ, RZ, R13 ;  /* 0x000000ffff0e7224 */ /* 0x001fe200078e000d */
[----:B------:R-:W-:-:S05]  /*49730*/  MOV R15, R12 ;  /* 0x0000000c000f7202 */ /* 0x000fca0000000f00 */
[----:B------:R0:W-:Y:S02]  /*49740*/  STL.64 [R1+0x19b0], R14 ;  /* 0x0019b00e01007387 */ /* 0x0001e40000100a00 */
[----:B0-----:R-:W-:Y:S02]  /*49750*/  IMAD.MOV.U32 R14, RZ, RZ, R3 ;  /* 0x000000ffff0e7224 */ /* 0x001fe400078e0003 */
[----:B------:R-:W-:-:S05]  /*49760*/  IMAD.MOV.U32 R15, RZ, RZ, R2 ;  /* 0x000000ffff0f7224 */ /* 0x000fca00078e0002 */
[----:B------:R0:W-:Y:S04]  /*49770*/  STL.64 [R1+0x19c8], R14 ;  /* 0x0019c80e01007387 */ /* 0x0001e80000100a00 */
[----:B0-----:R-:W2:Y:S02]  /*49780*/  LDL.LU.64 R14, [R1+0x8] ;  /* 0x00000800010e7983 */ /* 0x001ea40000300a00 */
[----:B--2---:R-:W-:Y:S01]  /*49790*/  HMMA.16816.F32 R24, R8, R14, R24 ;  /* 0x0000000e0818723c */ /* 0x004fe20000001818 */
[----:B------:R-:W-:Y:S02]  /*497a0*/  IMAD.MOV.U32 R3, RZ, RZ, R14 ;  /* 0x000000ffff037224 */ /* 0x000fe400078e000e */
[----:B------:R-:W-:Y:S02]  /*497b0*/  IMAD.MOV.U32 R2, RZ, RZ, R15 ;  /* 0x000000ffff027224 */ /* 0x000fe400078e000f */
[----:B------:R-:W-:-:S02]  /*497c0*/  IMAD.MOV.U32 R14, RZ, RZ, R19 ;  /* 0x000000ffff0e7224 */ /* 0x000fc400078e0013 */
[----:B------:R-:W-:-:S12]  /*497d0*/  IMAD.MOV.U32 R15, RZ, RZ, R18 ;  /* 0x000000ffff0f7224 */ /* 0x000fd800078e0012 */
[----:B------:R-:W-:Y:S02]  /*497e0*/  IMAD.MOV.U32 R22, RZ, RZ, R25 ;  /* 0x000000ffff167224 */ /* 0x000fe400078e0019 */
[----:B------:R-:W-:Y:S01]  /*497f0*/  IMAD.MOV.U32 R23, RZ, RZ, R27 ;  /* 0x000000ffff177224 */ /* 0x000fe200078e001b */
[----:B------:R-:W-:Y:S04]  /*49800*/  STL.64 [R1+0x4b0], R24 ;  /* 0x0004b01801007387 */ /* 0x000fe80000100a00 */
[----:B------:R-:W-:Y:S04]  /*49810*/  STL.64 [R1+0x4b8], R26 ;  /* 0x0004b81a01007387 */ /* 0x000fe80000100a00 */
[----:B------:R-:W-:Y:S04]  /*49820*/  STL.64 [R1+0x19e0], R14 ;  /* 0x0019e00e01007387 */ /* 0x000fe80000100a00 */
[----:B------:R-:W-:Y:S04]  /*49830*/  STL [R1+0x1824], R22 ;  /* 0x0018241601007387 */ /* 0x000fe80000100800 */
[----:B------:R-:W-:Y:S04]  /*49840*/  STL [R1+0x1820], R23 ;  /* 0x0018201701007387 */ /* 0x000fe80000100800 */
[----:B------:R0:W-:Y:S04]  /*49850*/  STL [R1+0x1978], R21 ;  /* 0x0019781501007387 */ /* 0x0001e80000100800 */
[----:B------:R-:W2:Y:S04]  /*49860*/  LDL.LU R20, [R1+0x90] ;  /* 0x0000900001147983 */ /* 0x000ea80000300800 */
[----:B0-----:R-:W2:Y:S04]  /*49870*/  LDL.LU R21, [R1+0x94] ;  /* 0x0000940001157983 */ /* 0x001ea80000300800 */
        /* <DEDUP_REMOVED lines=10> */
[----:B------:R-:W2:Y:S01]  /*49920*/  LDL.LU R22, [R1+0xa8] ;  /* 0x0000a80001167983 */ /* 0x000ea20000300800 */
[----:B----4-:R-:W-:-:S03]  /*49930*/  IMAD.MOV.U32 R23, RZ, RZ, R0 ;  /* 0x000000ffff177224 */ /* 0x010fc600078e0000 */
        /* <DEDUP_REMOVED lines=19> */
[----:B------:R-:W2:Y:S01]  /*49a70*/  LDL.LU R23, [R1+0xdc] ;  /* 0x0000dc0001177983 */ /* 0x000ea20000300800 */
[----:B---3--:R-:W-:Y:S03]  /*49a80*/  HMMA.16816.F32 R8, R8, R6, R24 ;  /* 0x000000060808723c */ /* 0x008fe60000001818 */
[----:B--2---:R-:W-:Y:S04]  /*49a90*/  STL.64 [R1+0x19f0], R22 ;  /* 0x0019f01601007387 */ /* 0x004fe80000100a00 */
[----:B------:R0:W-:Y:S04]  /*49aa0*/  STL.64 [R1+0x19e8], R20 ;  /* 0x0019e81401007387 */ /* 0x0001e80000100a00 */
[----:B0-----:R-:W2:Y:S04]  /*49ab0*/  LDL.LU R20, [R1+0xe0] ;  /* 0x0000e00001147983 */ /* 0x001ea80000300800 */
[----:B------:R-:W2:Y:S04]  /*49ac0*/  LDL.LU R21, [R1+0xe4] ;  /* 0x0000e40001157983 */ /* 0x000ea80000300800 */
[----:B------:R-:W2:Y:S01]  /*49ad0*/  LDL.LU R22, [R1+0xe8] ;  /* 0x0000e80001167983 */ /* 0x000ea20000300800 */
[----:B----4-:R-:W-:-:S03]  /*49ae0*/  IMAD.MOV.U32 R23, RZ, RZ, R0 ;  /* 0x000000ffff177224 */ /* 0x010fc600078e0000 */
[----:B------:R-:W3:Y:S04]  /*49af0*/  LDL.LU R0, [R1+0x1a08] ;  /* 0x001a080001007983 */ /* 0x000ee80000300800 */
[----:B------:R-:W2:Y:S04]  /*49b00*/  LDL.LU.64 R26, [R1+0x1a00] ;  /* 0x001a0000011a7983 */ /* 0x000ea80000300a00 */
[----:B------:R-:W2:Y:S01]  /*49b10*/  LDL.LU.64 R24, [R1+0x19f8] ;  /* 0x0019f80001187983 */ /* 0x000ea20000300a00 */
[----:B------:R-:W-:Y:S02]  /*49b20*/  IMAD.MOV.U32 R14, RZ, RZ, R5 ;  /* 0x000000ffff0e7224 */ /* 0x000fe400078e0005 */
[----:B------:R-:W-:Y:S01]  /*49b30*/  IMAD.MOV.U32 R15, RZ, RZ, R4 ;  /* 0x000000ffff0f7224 */ /* 0x000fe200078e0004 */
[----:B------:R0:W-:Y:S01]  /*49b40*/  STL.64 [R1+0x220], R8 ;  /* 0x0002200801007387 */ /* 0x0001e20000100a00 */
[----:B------:R-:W-:-:S03]  /*49b50*/  IMAD.MOV.U32 R19, RZ, RZ, R10 ;  /* 0x000000ffff137224 */ /* 0x000fc600078e000a */
[----:B------:R-:W-:Y:S01]  /*49b60*/  STL.64 [R1+0x228], R10 ;  /* 0x0002280a01007387 */ /* 0x000fe20000100a00 */
[----:B0-----:R-:W-:-:S05]  /*49b70*/  IMAD.MOV.U32 R9, RZ, RZ, R8 ;  /* 0x000000ffff097224 */ /* 0x001fca00078e0008 */
[----:B------:R-:W-:Y:S04]  /*49b80*/  STL [R1+0x182c], R9 ;  /* 0x00182c0901007387 */ /* 0x000fe80000100800 */
[----:B------:R-:W-:Y:S01]  /*49b90*/  STL [R1+0x1828], R19 ;  /* 0x0018281301007387 */ /* 0x000fe20000100800 */
        /* <DEDUP_REMOVED lines=31> */
[----:B------:R-:W2:-:S15]  /*49d90*/  LDL.LU R21, [R1+0x1978] ;  /* 0x0019780001157983 */ /* 0x000e9e0000300800 */
[----:B------:R-:W-:Y:S02]  /*49da0*/  NOP ;  /* 0x0000000000007918 */ /* 0x000fe40000000000 */
[----:B------:R-:W-:Y:S04]  /*49db0*/  STL.64 [R1+0x480], R12 ;  /* 0x0004800c01007387 */ /* 0x000fe80000100a00 */
[----:B------:R0:W-:Y:S04]  /*49dc0*/  STL.64 [R1+0x488], R14 ;  /* 0x0004880e01007387 */ /* 0x0001e80000100a00 */
[----:B0-----:R-:W4:Y:S04]  /*49dd0*/  LDL.LU.64 R14, [R1+0x1970] ;  /* 0x00197000010e7983 */ /* 0x001f280000300a00 */
[----:B------:R-:W4:Y:S01]  /*49de0*/  LDL.LU.64 R12, [R1+0x1968] ;  /* 0x00196800010c7983 */ /* 0x000f220000300a00 */
[----:B------:R-:W-:-:S02]  /*49df0*/  IMAD.MOV.U32 R10, RZ, RZ, R3 ;  /* 0x000000ffff0a7224 */ /* 0x000fc400078e0003 */
[----:B------:R-:W-:Y:S02]  /*49e00*/  IMAD.MOV.U32 R11, RZ, RZ, R2 ;  /* 0x000000ffff0b7224 */ /* 0x000fe400078e0002 */
[----:B------:R-:W0:Y:S05]  /*49e10*/  LDC R2, c[0x0][0x3a8] ;  /* 0x0000ea00ff027b82 */ /* 0x000e2a0000000800 */
[----:B----4-:R-:W-:Y:S01]  /*49e20*/  HMMA.16816.F32 R8, R24, R10, R12 ;  /* 0x0000000a1808723c */ /* 0x010fe2000000180c */
[----:B------:R-:W4:Y:S04]  /*49e30*/  LDL.LU.64 R14, [R1+0x1960] ;  /* 0x00196000010e7983 */ /* 0x000f280000300a00 */
[----:B------:R-:W4:Y:S01]  /*49e40*/  LDL.LU.64 R12, [R1+0x1958] ;  /* 0x00195800010c7983 */ /* 0x000f220000300a00 */
[----:B0-----:R-:W-:-:S04]  /*49e50*/  IMAD.SHL.U32 R2, R2, 0x80, RZ ;  /* 0x0000008002027824 */ /* 0x001fc800078e00ff */
[----:B------:R-:W-:-:S05]  /*49e60*/  IMAD.SHL.U32 R2, R2, 0x2, RZ ;  /* 0x0000000202027824 */ /* 0x000fca00078e00ff */
[-C--:B------:R-:W-:Y:S02]  /*49e70*/  IADD3 R3, P0, PT, R16, R2.reuse, RZ ;  /* 0x0000000210037210 */ /* 0x080fe40007f1e0ff */
[----:B------:R-:W-:-:S03]  /*49e80*/  IADD3 R4, P1, PT, R28, R2, RZ ;  /* 0x000000021c047210 */ /* 0x000fc60007f3e0ff */
[--C-:B---3--:R-:W-:Y:S01]  /*49e90*/  IMAD.X R5, R17, 0x1, R0.reuse, P0 ;  /* 0x0000000111057824 */ /* 0x108fe200000e0600 */
[----:B------:R-:W-:Y:S04]  /*49ea0*/  STL [R1+0x1830], R3 ;  /* 0x0018300301007387 */ /* 0x000fe80000100800 */
[----:B------:R0:W-:Y:S04]  /*49eb0*/  STL.64 [R1+0x450], R8 ;  /* 0x0004500801007387 */ /* 0x0001e80000100a00 */
[----:B------:R-:W-:Y:S04]  /*49ec0*/  STL.64 [R1+0x458], R10 ;  /* 0x0004580a01007387 */ /* 0x000fe80000100a00 */
[----:B------:R-:W-:Y:S04]  /*49ed0*/  STL [R1+0x1834], R4 ;  /* 0x0018340401007387 */ /* 0x000fe80000100800 */
[----:B------:R4:W-:Y:S01]  /*49ee0*/  STL [R1+0x1838], R5 ;  /* 0x0018380501007387 */ /* 0x0009e20000100800 */
[----:B--2---:R-:W-:Y:S01]  /*49ef0*/  IADD3 R21, PT, PT, R21, 0x1, RZ ;  /* 0x0000000115157810 */ /* 0x004fe20007ffe0ff */
[----:B0-----:R-:W-:-:S04]  /*49f00*/  IMAD.X R8, R29, 0x1, R0, P1 ;  /* 0x000000011d087824 */ /* 0x001fc800008e0600 */
[----:B------:R-:W-:Y:S04]  /*49f10*/  STL [R1+0x7e0], R21 ;  /* 0x0007e01501007387 */ /* 0x000fe80000100800 */
[----:B------:R-:W-:Y:S01]  /*49f20*/  STL [R1+0x183c], R8 ;  /* 0x00183c0801007387 */ /* 0x000fe20000100800 */
[----:B----4-:R-:W-:Y:S01]  /*49f30*/  HMMA.16816.F32 R4, R24, R6, R12 ;  /* 0x000000061804723c */ /* 0x010fe2000000180c */
[----:B------:R-:W0:-:S15]  /*49f40*/  LDC R27, c[0x0][0x3a8] ;  /* 0x0000ea00ff1b7b82 */ /* 0x000e1e0000000800 */
[----:B------:R-:W-:-:S03]  /*49f50*/  NOP ;  /* 0x0000000000007918 */ /* 0x000fc60000000000 */
[----:B------:R-:W-:Y:S04]  /*49f60*/  STL.64 [R1+0x460], R4 ;  /* 0x0004600401007387 */ /* 0x000fe80000100a00 */
[----:B------:R1:W-:Y:S04]  /*49f70*/  STL.64 [R1+0x468], R6 ;  /* 0x0004680601007387 */ /* 0x0003e80000100a00 */
[----:B------:R-:W2:Y:S04]  /*49f80*/  LDL.LU R2, [R1+0x15d4] ;  /* 0x0015d40001027983 */ /* 0x000ea80000300800 */
[----:B------:R-:W3:Y:S04]  /*49f90*/  LDL.LU R20, [R1+0x15bc] ;  /* 0x0015bc0001147983 */ /* 0x000ee80000300800 */
[----:B------:R-:W4:Y:S01]  /*49fa0*/  LDL.LU R25, [R1+0x15b4] ;  /* 0x0015b40001197983 */ /* 0x000f220000300800 */
[----:B------:R-:W-:-:S03]  /*49fb0*/  IMAD.MOV.U32 R24, RZ, RZ, R6 ;  /* 0x000000ffff187224 */ /* 0x000fc600078e0006 */
[----:B------:R-:W3:Y:S01]  /*49fc0*/  LDL.LU R26, [R1+0x15ac] ;  /* 0x0015ac00011a7983 */ /* 0x000ee20000300800 */
[----:B------:R-:W-:-:S03]  /*49fd0*/  IMAD.MOV.U32 R18, RZ, RZ, R4 ;  /* 0x000000ffff127224 */ /* 0x000fc600078e0004 */
[----:B-1----:R-:W3:Y:S04]  /*49fe0*/  LDL.LU R6, [R1+0x15d0] ;  /* 0x0015d00001067983 */ /* 0x002ee80000300800 */
        /* <DEDUP_REMOVED lines=10> */
[----:B-1----:R-:W4:Y:S04]  /*4a090*/  LDL.LU R18, [R1+0x15c4] ;  /* 0x0015c40001127983 */ /* 0x002f280000300800 */
[----:B------:R1:W-:Y:S04]  /*4a0a0*/  STL [R1+0x1840], R24 ;  /* 0x0018401801007387 */ /* 0x0003e80000100800 */
[----:B-1----:R-:W4:Y:S04]  /*4a0b0*/  LDL.LU R24, [R1+0x15cc] ;  /* 0x0015cc0001187983 */ /* 0x002f280000300800 */
[----:B------:R-:W4:Y:S01]  /*4a0c0*/  LDL.LU R10, [R1+0x15a8] ;  /* 0x0015a800010a7983 */ /* 0x000f220000300800 */
[----:B0-----:R-:W-:-:S03]  /*4a0d0*/  IMAD.SHL.U32 R27, R27, 0x80, RZ ;  /* 0x000000801b1b7824 */ /* 0x001fc600078e00ff */
[----:B------:R-:W4:Y:S04]  /*4a0e0*/  LDL.LU R11, [R1+0x157c] ;  /* 0x00157c00010b7983 */ /* 0x000f280000300800 */
[----:B------:R-:W4:Y:S04]  /*4a0f0*/  LDL.LU R23, [R1+0x15a0] ;  /* 0x0015a00001177983 */ /* 0x000f280000300800 */
[----:B------:R-:W4:Y:S04]  /*4a100*/  LDL.LU R22, [R1+0x1574] ;  /* 0x0015740001167983 */ /* 0x000f280000300800 */
[----:B------:R-:W4:Y:S01]  /*4a110*/  LDL.LU R13, [R1+0x1598] ;  /* 0x00159800010d7983 */ /* 0x000f220000300800 */
[----:B------:R-:W-:-:S03]  /*4a120*/  IMAD.SHL.U32 R27, R27, 0x2, RZ ;  /* 0x000000021b1b7824 */ /* 0x000fc600078e00ff */
[----:B------:R-:W4:Y:S04]  /*4a130*/  LDL.LU R12, [R1+0x156c] ;  /* 0x00156c00010c7983 */ /* 0x000f280000300800 */
[----:B------:R-:W4:Y:S04]  /*4a140*/  LDL.LU R14, [R1+0x1590] ;  /* 0x00159000010e7983 */ /* 0x000f280000300800 */
[----:B------:R-:W4:Y:S04]  /*4a150*/  LDL.LU R15, [R1+0x1564] ;  /* 0x00156400010f7983 */ /* 0x000f280000300800 */
[----:B------:R-:W4:Y:S01]  /*4a160*/  LDL.LU R17, [R1+0x1588] ;  /* 0x0015880001117983 */ /* 0x000f220000300800 */
[----:B------:R-:W-:-:S03]  /*4a170*/  ISETP.NE.U32.AND P0, PT, R21, UR6, PT ;  /* 0x0000000615007c0c */ /* 0x000fc6000bf05070 */
[----:B------:R-:W4:Y:S04]  /*4a180*/  LDL.LU R16, [R1+0x155c] ;  /* 0x00155c0001107983 */ /* 0x000f280000300800 */
[----:B------:R-:W4:Y:S01]  /*4a190*/  LDL.LU R21, [R1+0x1580] ;  /* 0x0015800001157983 */ /* 0x000f220000300800 */
[----:B--2---:R-:W-:-:S05]  /*4a1a0*/  IADD3 R2, P1, PT, R2, R27, RZ ;  /* 0x0000001b02027210 */ /* 0x004fca0007f3e0ff */
[----:B------:R0:W-:Y:S04]  /*4a1b0*/  STL [R1+0x15d4], R2 ;  /* 0x0015d40201007387 */ /* 0x0001e80000100800 */
[----:B0-----:R-:W2:Y:S01]  /*4a1c0*/  LDL.LU R2, [R1+0x1554] ;  /* 0x0015540001027983 */ /* 0x001ea20000300800 */
[-C--:B---3--:R-:W-:Y:S02]  /*4a1d0*/  IADD3 R20, P4, PT, R20, R27.reuse, RZ ;  /* 0x0000001b14147210 */ /* 0x088fe40007f9e0ff */
[-C--:B----4-:R-:W-:Y:S02]  /*4a1e0*/  IADD3 R25, P5, PT, R25, R27.reuse, RZ ;  /* 0x0000001b19197210 */ /* 0x090fe40007fbe0ff */
[-C--:B------:R-:W-:Y:S01]  /*4a1f0*/  IADD3 R26, P6, PT, R26, R27.reuse, RZ ;  /* 0x0000001b1a1a7210 */ /* 0x080fe20007fde0ff */
[----:B------:R-:W-:Y:S01]  /*4a200*/  IMAD.X R6, R6, 0x1, R0, P1 ;  /* 0x0000000106067824 */ /* 0x000fe200008e0600 */
[----:B------:R0:W-:Y:S01]  /*4a210*/  STL [R1+0x15bc], R20 ;  /* 0x0015bc1401007387 */ /* 0x0001e20000100800 */
[----:B------:R-:W-:-:S02]  /*4a220*/  IADD3 R7, P1, PT, R7, R27, RZ ;  /* 0x0000001b07077210 */ /* 0x000fc40007f3e0ff */
[-C--:B------:R-:W-:Y:S02]  /*4a230*/  IADD3 R18, P3, PT, R18, R27.reuse, RZ ;  /* 0x0000001b12127210 */ /* 0x080fe40007f7e0ff */
[----:B------:R-:W-:-:S03]  /*4a240*/  IADD3 R24, P2, PT, R24, R27, RZ ;  /* 0x0000001b18187210 */ /* 0x000fc60007f5e0ff */
[--C-:B------:R-:W-:Y:S02]  /*4a250*/  IMAD.X R29, R29, 0x1, R0.reuse, P3 ;  /* 0x000000011d1d7824 */ /* 0x100fe400018e0600 */
[----:B------:R-:W-:Y:S04]  /*4a260*/  STL [R1+0x15cc], R24 ;  /* 0x0015cc1801007387 */ /* 0x000fe80000100800 */
[----:B0-----:R-:W3:Y:S04]  /*4a270*/  LDL.LU R20, [R1+0x1578] ;  /* 0x0015780001147983 */ /* 0x001ee80000300800 */
[----:B------:R-:W-:Y:S04]  /*4a280*/  STL [R1+0x15c4], R18 ;  /* 0x0015c41201007387 */ /* 0x000fe80000100800 */
[----:B------:R-:W-:Y:S01]  /*4a290*/  STL [R1+0x15b4], R25 ;  /* 0x0015b41901007387 */ /* 0x000fe20000100800 */
[----:B------:R-:W-:-:S03]  /*4a2a0*/  IMAD.X R8, R8, 0x1, R0, P2 ;  /* 0x0000000108087824 */ /* 0x000fc600010e0600 */
[----:B------:R-:W-:Y:S04]  /*4a2b0*/  STL [R1+0x15ac], R26 ;  /* 0x0015ac1a01007387 */ /* 0x000fe80000100800 */
[----:B------:R-:W-:Y:S01]  /*4a2c0*/  STL [R1+0x15d0], R6 ;  /* 0x0015d00601007387 */ /* 0x000fe20000100800 */
[----:B------:R-:W-:-:S03]  /*4a2d0*/  IADD3 R5, P2, PT, R5, R27, RZ ;  /* 0x0000001b05057210 */ /* 0x000fc60007f5e0ff */
[----:B------:R-:W-:Y:S04]  /*4a2e0*/  STL [R1+0x15a4], R7 ;  /* 0x0015a40701007387 */ /* 0x000fe80000100800 */
[----:B------:R0:W-:Y:S01]  /*4a2f0*/  STL [R1+0x15c0], R29 ;  /* 0x0015c01d01007387 */ /* 0x0001e20000100800 */
[----:B------:R-:W-:-:S03]  /*4a300*/  IADD3 R4, P3, PT, R4, R27, RZ ;  /* 0x0000001b04047210 */ /* 0x000fc60007f7e0ff */
[----:B------:R-:W-:Y:S01]  /*4a310*/  STL [R1+0x15c8], R8 ;  /* 0x0015c80801007387 */ /* 0x000fe20000100800 */
[--C-:B------:R-:W-:Y:S02]  /*4a320*/  IMAD.X R3, R3, 0x1, R0.reuse, P4 ;  /* 0x0000000103037824 */ /* 0x100fe400020e0600 */
[--C-:B------:R-:W-:Y:S01]  /*4a330*/  IMAD.X R9, R9, 0x1, R0.reuse, P5 ;  /* 0x0000000109097824 */ /* 0x100fe200028e0600 */
[-C--:B------:R-:W-:Y:S02]  /*4a340*/  IADD3 R28, P5, PT, R28, R27.reuse, RZ ;  /* 0x0000001b1c1c7210 */ /* 0x080fe40007fbe0ff */
[----:B------:R-:W-:Y:S01]  /*4a350*/  IADD3 R19, P4, PT, R19, R27, RZ ;  /* 0x0000001b13137210 */ /* 0x000fe20007f9e0ff */
[----:B0-----:R-:W4:Y:S04]  /*4a360*/  LDL.LU R29, [R1+0x154c] ;  /* 0x00154c00011d7983 */ /* 0x001f280000300800 */
[----:B------:R-:W-:Y:S04]  /*4a370*/  STL [R1+0x159c], R5 ;  /* 0x00159c0501007387 */ /* 0x000fe80000100800 */
[----:B------:R-:W-:Y:S04]  /*4a380*/  STL [R1+0x1594], R4 ;  /* 0x0015940401007387 */ /* 0x000fe80000100800 */
[----:B------:R-:W-:Y:S04]  /*4a390*/  STL [R1+0x15b8], R3 ;  /* 0x0015b80301007387 */ /* 0x000fe80000100800 */
[----:B------:R0:W-:Y:S01]  /*4a3a0*/  STL [R1+0x1584], R28 ;  /* 0x0015841c01007387 */ /* 0x0001e20000100800 */
[----:B------:R-:W-:-:S03]  /*4a3b0*/  IMAD.X R10, R10, 0x1, R0, P6 ;  /* 0x000000010a0a7824 */ /* 0x000fc600030e0600 */
[----:B------:R-:W-:Y:S01]  /*4a3c0*/  STL [R1+0x158c], R19 ;  /* 0x00158c1301007387 */ /* 0x000fe20000100800 */
[-C--:B------:R-:W-:Y:S01]  /*4a3d0*/  IADD3 R11, P6, PT, R11, R27.reuse, RZ ;  /* 0x0000001b0b0b7210 */ /* 0x080fe20007fde0ff */
[--C-:B------:R-:W-:Y:S01]  /*4a3e0*/  IMAD.X R23, R23, 0x1, R0.reuse, P1 ;  /* 0x0000000117177824 */ /* 0x100fe200008e0600 */
[-C--:B------:R-:W-:Y:S01]  /*4a3f0*/  IADD3 R22, P1, PT, R22, R27.reuse, RZ ;  /* 0x0000001b16167210 */ /* 0x080fe20007f3e0ff */
[--C-:B------:R-:W-:Y:S01]  /*4a400*/  IMAD.X R13, R13, 0x1, R0.reuse, P2 ;  /* 0x000000010d0d7824 */ /* 0x100fe200010e0600 */
[----:B------:R-:W-:Y:S01]  /*4a410*/  IADD3 R12, P2, PT, R12, R27, RZ ;  /* 0x0000001b0c0c7210 */ /* 0x000fe20007f5e0ff */
[----:B0-----:R-:W4:Y:S04]  /*4a420*/  LDL.LU R28, [R1+0x1570] ;  /* 0x00157000011c7983 */ /* 0x001f280000300800 */
[----:B------:R-:W-:Y:S04]  /*4a430*/  STL [R1+0x15b0], R9 ;  /* 0x0015b00901007387 */ /* 0x000fe80000100800 */
[----:B------:R-:W-:Y:S04]  /*4a440*/  STL [R1+0x15a8], R10 ;  /* 0x0015a80a01007387 */ /* 0x000fe80000100800 */
[----:B------:R-:W-:Y:S01]  /*4a450*/  STL [R1+0x157c], R11 ;  /* 0x00157c0b01007387 */ /* 0x000fe20000100800 */
[----:B------:R-:W-:-:S03]  /*4a460*/  IMAD.X R14, R14, 0x1, R0, P3 ;  /* 0x000000010e0e7824 */ /* 0x000fc600018e0600 */
[----:B------:R-:W-:Y:S01]  /*4a470*/  STL [R1+0x15a0], R23 ;  /* 0x0015a01701007387 */ /* 0x000fe20000100800 */
[----:B------:R-:W-:-:S03]  /*4a480*/  IADD3 R15, P3, PT, R15, R27, RZ ;  /* 0x0000001b0f0f7210 */ /* 0x000fc60007f7e0ff */
[----:B------:R-:W-:Y:S01]  /*4a490*/  STL [R1+0x1574], R22 ;  /* 0x0015741601007387 */ /* 0x000fe20000100800 */
[----:B------:R-:W-:-:S03]  /*4a4a0*/  IMAD.X R21, R21, 0x1, R0, P5 ;  /* 0x0000000115157824 */ /* 0x000fc600028e0600 */
[----:B------:R-:W-:Y:S01]  /*4a4b0*/  STL [R1+0x1598], R13 ;  /* 0x0015980d01007387 */ /* 0x000fe20000100800 */
[----:B------:R-:W-:-:S03]  /*4a4c0*/  IMAD.X R17, R17, 0x1, R0, P4 ;  /* 0x0000000111117824 */ /* 0x000fc600020e0600 */
[----:B------:R-:W-:Y:S01]  /*4a4d0*/  STL [R1+0x156c], R12 ;  /* 0x00156c0c01007387 */ /* 0x000fe20000100800 */
[----:B------:R-:W-:-:S03]  /*4a4e0*/  IADD3 R16, P4, PT, R16, R27, RZ ;  /* 0x0000001b10107210 */ /* 0x000fc60007f9e0ff */
[----:B------:R-:W-:Y:S04]  /*4a4f0*/  STL [R1+0x1590], R14 ;  /* 0x0015900e01007387 */ /* 0x000fe80000100800 */
[----:B------:R-:W-:Y:S04]  /*4a500*/  STL [R1+0x1564], R15 ;  /* 0x0015640f01007387 */ /* 0x000fe80000100800 */
[----:B------:R0:W-:Y:S04]  /*4a510*/  STL [R1+0x1580], R21 ;  /* 0x0015801501007387 */ /* 0x0001e80000100800 */
[----:B------:R-:W-:Y:S04]  /*4a520*/  STL [R1+0x1588], R17 ;  /* 0x0015881101007387 */ /* 0x000fe80000100800 */
[----:B0-----:R-:W4:Y:S04]  /*4a530*/  LDL.LU R21, [R1+0x1544] ;  /* 0x0015440001157983 */ /* 0x001f280000300800 */
[----:B------:R-:W-:Y:S04]  /*4a540*/  STL [R1+0x155c], R16 ;  /* 0x00155c1001007387 */ /* 0x000fe80000100800 */
[----:B------:R-:W4:Y:S04]  /*4a550*/  LDL.LU R24, [R1+0x1568] ;  /* 0x0015680001187983 */ /* 0x000f280000300800 */
[----:B------:R-:W4:Y:S01]  /*4a560*/  LDL.LU R18, [R1+0x153c] ;  /* 0x00153c0001127983 */ /* 0x000f220000300800 */
[----:B--2---:R-:W-:-:S05]  /*4a570*/  IADD3 R2, P5, PT, R2, R27, RZ ;  /* 0x0000001b02027210 */ /* 0x004fca0007fbe0ff */
[----:B------:R0:W-:Y:S04]  /*4a580*/  STL [R1+0x1554], R2 ;  /* 0x0015540201007387 */ /* 0x0001e80000100800 */
[----:B0-----:R-:W2:Y:S04]  /*4a590*/  LDL.LU R2, [R1+0x1560] ;  /* 0x0015600001027983 */ /* 0x001ea80000300800 */
[----:B------:R-:W2:Y:S04]  /*4a5a0*/  LDL.LU R25, [R1+0x1534] ;  /* 0x0015340001197983 */ /* 0x000ea80000300800 */
[----:B------:R-:W2:Y:S04]  /*4a5b0*/  LDL.LU R26, [R1+0x1558] ;  /* 0x00155800011a7983 */ /* 0x000ea80000300800 */
[----:B------:R-:W2:Y:S01]  /*4a5c0*/  LDL.LU R6, [R1+0x152c] ;  /* 0x00152c0001067983 */ /* 0x000ea20000300800 */
[----:B---3--:R-:W-:-:S05]  /*4a5d0*/  IMAD.X R20, R20, 0x1, R0, P6 ;  /* 0x0000000114147824 */ /* 0x008fca00030e0600 */
[----:B------:R0:W-:Y:S04]  /*4a5e0*/  STL [R1+0x1578], R20 ;  /* 0x0015781401007387 */ /* 0x0001e80000100800 */
[----:B------:R-:W3:Y:S04]  /*4a5f0*/  LDL.LU R7, [R1+0x1550] ;  /* 0x0015500001077983 */ /* 0x000ee80000300800 */
[----:B------:R-:W3:Y:S04]  /*4a600*/  LDL.LU R8, [R1+0x1524] ;  /* 0x0015240001087983 */ /* 0x000ee80000300800 */
[----:B------:R-:W3:Y:S04]  /*4a610*/  LDL.LU R5, [R1+0x1548] ;  /* 0x0015480001057983 */ /* 0x000ee80000300800 */
[----:B0-----:R-:W3:Y:S04]  /*4a620*/  LDL.LU R20, [R1+0x151c] ;  /* 0x00151c0001147983 */ /* 0x001ee80000300800 */
[----:B------:R-:W3:Y:S04]  /*4a630*/  LDL.LU R4, [R1+0x1540] ;  /* 0x0015400001047983 */ /* 0x000ee80000300800 */
[----:B------:R-:W3:Y:S01]  /*4a640*/  LDL.LU R3, [R1+0x1514] ;  /* 0x0015140001037983 */ /* 0x000ee20000300800 */
[----:B----4-:R-:W-:-:S03]  /*4a650*/  IADD3 R29, P6, PT, R29, R27, RZ ;  /* 0x0000001b1d1d7210 */ /* 0x010fc60007fde0ff */
[----:B------:R-:W4:Y:S04]  /*4a660*/  LDL.LU R19, [R1+0x1538] ;  /* 0x0015380001137983 */ /* 0x000f280000300800 */
[----:B------:R0:W-:Y:S04]  /*4a670*/  STL [R1+0x154c], R29 ;  /* 0x00154c1d01007387 */ /* 0x0001e80000100800 */
[----:B------:R-:W4:Y:S01]  /*4a680*/  LDL.LU R9, [R1+0x150c] ;  /* 0x00150c0001097983 */ /* 0x000f220000300800 */
[----:B------:R-:W-:-:S03]  /*4a690*/  IMAD.X R28, R28, 0x1, R0, P1 ;  /* 0x000000011c1c7824 */ /* 0x000fc600008e0600 */
[----:B0-----:R-:W4:Y:S04]  /*4a6a0*/  LDL.LU R29, [R1+0x1530] ;  /* 0x00153000011d7983 */ /* 0x001f280000300800 */
[----:B------:R-:W4:Y:S04]  /*4a6b0*/  LDL.LU R10, [R1+0x1504] ;  /* 0x00150400010a7983 */ /* 0x000f280000300800 */
        /* <DEDUP_REMOVED lines=9> */
[----:B------:R-:W4:Y:S04]  /*4a750*/  LDL.LU R16, [R1+0x1508] ;  /* 0x0015080001107983 */ /* 0x000f280000300800 */
[----:B0-----:R-:W4:Y:S01]  /*4a760*/  LDL.LU R28, [R1+0x14dc] ;  /* 0x0014dc00011c7983 */ /* 0x001f220000300800 */
[----:B------:R-:W-:-:S02]  /*4a770*/  IADD3 R21, P1, PT, R21, R27, RZ ;  /* 0x0000001b15157210 */ /* 0x000fc40007f3e0ff */
[----:B------:R-:W-:-:S03]  /*4a780*/  IADD3.X R24, PT, PT, R24, R0, RZ, P2, !PT ;  /* 0x0000000018187210 */ /* 0x000fc600017fe4ff */
[----:B------:R0:W-:Y:S04]  /*4a790*/  STL [R1+0x1544], R21 ;  /* 0x0015441501007387 */ /* 0x0001e80000100800 */
[----:B0-----:R-:W4:Y:S01]  /*4a7a0*/  LDL.LU R21, [R1+0x1500] ;  /* 0x0015000001157983 */ /* 0x001f220000300800 */
[----:B--2---:R-:W-:-:S05]  /*4a7b0*/  IMAD.X R2, R2, 0x1, R0, P3 ;  /* 0x0000000102027824 */ /* 0x004fca00018e0600 */
[----:B------:R0:W-:Y:S04]  /*4a7c0*/  STL [R1+0x1560], R2 ;  /* 0x0015600201007387 */ /* 0x0001e80000100800 */
[----:B------:R-:W-:Y:S04]  /*4a7d0*/  STL [R1+0x1568], R24 ;  /* 0x0015681801007387 */ /* 0x000fe80000100800 */
[----:B0-----:R-:W2:Y:S01]  /*4a7e0*/  LDL.LU R2, [R1+0x14d4] ;  /* 0x0014d40001027983 */ /* 0x001ea20000300800 */
[-C--:B------:R-:W-:Y:S02]  /*4a7f0*/  IADD3 R18, P2, PT, R18, R27.reuse, RZ ;  /* 0x0000001b12127210 */ /* 0x080fe40007f5e0ff */
[-C--:B------:R-:W-:Y:S01]  /*4a800*/  IADD3 R25, P3, PT, R25, R27.reuse, RZ ;  /* 0x0000001b19197210 */ /* 0x080fe20007f7e0ff */
[--C-:B------:R-:W-:Y:S01]  /*4a810*/  IMAD.X R26, R26, 0x1, R0.reuse, P4 ;  /* 0x000000011a1a7824 */ /* 0x100fe200020e0600 */
[----:B------:R-:W-:Y:S01]  /*4a820*/  IADD3 R6, P4, PT, R6, R27, RZ ;  /* 0x0000001b06067210 */ /* 0x000fe20007f9e0ff */
[----:B------:R-:W-:Y:S04]  /*4a830*/  STL [R1+0x153c], R18 ;  /* 0x00153c1201007387 */ /* 0x000fe80000100800 */
[----:B------:R-:W-:Y:S01]  /*4a840*/  STL [R1+0x1534], R25 ;  /* 0x0015341901007387 */ /* 0x000fe20000100800 */
[----:B---3--:R-:W-:-:S02]  /*4a850*/  IMAD.X R7, R7, 0x1, R0, P5 ;  /* 0x0000000107077824 */ /* 0x008fc400028e0600 */
[----:B------:R-:W-:Y:S01]  /*4a860*/  IMAD.X R5, R5, 0x1, R0, P6 ;  /* 0x0000000105057824 */ /* 0x000fe200030e0600 */
[-C--:B------:R-:W-:Y:S01]  /*4a870*/  IADD3 R8, P5, PT, R8, R27.reuse, RZ ;  /* 0x0000001b08087210 */ /* 0x080fe20007fbe0ff */
[----:B------:R-:W-:Y:S04]  /*4a880*/  STL [R1+0x1558], R26 ;  /* 0x0015581a01007387 */ /* 0x000fe80000100800 */
[----:B------:R-:W-:Y:S01]  /*4a890*/  STL [R1+0x152c], R6 ;  /* 0x00152c0601007387 */ /* 0x000fe20000100800 */
[----:B------:R-:W-:-:S03]  /*4a8a0*/  IADD3 R20, P6, PT, R20, R27, RZ ;  /* 0x0000001b14147210 */ /* 0x000fc60007fde0ff */
[----:B------:R-:W-:Y:S01]  /*4a8b0*/  STL [R1+0x1550], R7 ;  /* 0x0015500701007387 */ /* 0x000fe20000100800 */
[--C-:B------:R-:W-:Y:S01]  /*4a8c0*/  IMAD.X R4, R4, 0x1, R0.reuse, P1 ;  /* 0x0000000104047824 */ /* 0x100fe200008e0600 */
[-C--:B------:R-:W-:Y:S02]  /*4a8d0*/  IADD3 R3, P1, PT, R3, R27.reuse, RZ ;  /* 0x0000001b03037210 */ /* 0x080fe40007f3e0ff */
[----:B------:R0:W-:Y:S04]  /*4a8e0*/  STL [R1+0x151c], R20 ;  /* 0x00151c1401007387 */ /* 0x0001e80000100800 */
[----:B------:R-:W-:Y:S01]  /*4a8f0*/  STL [R1+0x1524], R8 ;  /* 0x0015240801007387 */ /* 0x000fe20000100800 */
[----:B----4-:R-:W-:Y:S01]  /*4a900*/  IMAD.X R19, R19, 0x1, R0, P2 ;  /* 0x0000000113137824 */ /* 0x010fe200010e0600 */
[----:B------:R-:W-:-:S02]  /*4a910*/  IADD3 R9, P2, PT, R9, R27, RZ ;  /* 0x0000001b09097210 */ /* 0x000fc40007f5e0ff */
[----:B0-----:R-:W3:Y:S04]  /*4a920*/  LDL.LU R20, [R1+0x14f8] ;  /* 0x0014f80001147983 */ /* 0x001ee80000300800 */
[----:B------:R-:W-:Y:S01]  /*4a930*/  STL [R1+0x1548], R5 ;  /* 0x0015480501007387 */ /* 0x000fe20000100800 */
[----:B------:R-:W-:-:S03]  /*4a940*/  IMAD.X R29, R29, 0x1, R0, P3 ;  /* 0x000000011d1d7824 */ /* 0x000fc600018e0600 */
[----:B------:R-:W-:Y:S04]  /*4a950*/  STL [R1+0x1540], R4 ;  /* 0x0015400401007387 */ /* 0x000fe80000100800 */
[----:B------:R-:W-:Y:S04]  /*4a960*/  STL [R1+0x1514], R3 ;  /* 0x0015140301007387 */ /* 0x000fe80000100800 */
[----:B------:R0:W-:Y:S01]  /*4a970*/  STL [R1+0x1530], R29 ;  /* 0x0015301d01007387 */ /* 0x0001e20000100800 */
[----:B------:R-:W-:-:S03]  /*4a980*/  IADD3 R10, P3, PT, R10, R27, RZ ;  /* 0x0000001b0a0a7210 */ /* 0x000fc60007f7e0ff */
[----:B------:R-:W-:Y:S01]  /*4a990*/  STL [R1+0x1538], R19 ;  /* 0x0015381301007387 */ /* 0x000fe20000100800 */
[--C-:B------:R-:W-:Y:S01]  /*4a9a0*/  IMAD.X R11, R11, 0x1, R0.reuse, P4 ;  /* 0x000000010b0b7824 */ /* 0x100fe200020e0600 */
[-C--:B------:R-:W-:Y:S01]  /*4a9b0*/  IADD3 R23, P4, PT, R23, R27.reuse, RZ ;  /* 0x0000001b17177210 */ /* 0x080fe20007f9e0ff */
[--C-:B------:R-:W-:Y:S01]  /*4a9c0*/  IMAD.X R22, R22, 0x1, R0.reuse, P5 ;  /* 0x0000000116167824 */ /* 0x100fe200028e0600 */
[-C--:B------:R-:W-:Y:S01]  /*4a9d0*/  IADD3 R13, P5, PT, R13, R27.reuse, RZ ;  /* 0x0000001b0d0d7210 */ /* 0x080fe20007fbe0ff */
[----:B------:R-:W-:Y:S01]  /*4a9e0*/  IMAD.X R12, R12, 0x1, R0, P6 ;  /* 0x000000010c0c7824 */ /* 0x000fe200030e0600 */
[----:B0-----:R-:W4:Y:S04]  /*4a9f0*/  LDL.LU R29, [R1+0x14cc] ;  /* 0x0014cc00011d7983 */ /* 0x001f280000300800 */
[----:B------:R-:W-:Y:S04]  /*4aa00*/  STL [R1+0x150c], R9 ;  /* 0x00150c0901007387 */ /* 0x000fe80000100800 */
[----:B------:R-:W-:Y:S04]  /*4aa10*/  STL [R1+0x1504], R10 ;  /* 0x0015040a01007387 */ /* 0x000fe80000100800 */
[----:B------:R-:W-:Y:S01]  /*4aa20*/  STL [R1+0x1528], R11 ;  /* 0x0015280b01007387 */ /* 0x000fe20000100800 */
[----:B------:R-:W-:-:S03]  /*4aa30*/  IADD3 R14, P6, PT, R14, R27, RZ ;  /* 0x0000001b0e0e7210 */ /* 0x000fc60007fde0ff */
[----:B------:R-:W-:Y:S01]  /*4aa40*/  STL [R1+0x14fc], R23 ;  /* 0x0014fc1701007387 */ /* 0x000fe20000100800 */
[--C-:B------:R-:W-:Y:S02]  /*4aa50*/  IMAD.X R15, R15, 0x1, R0.reuse, P1 ;  /* 0x000000010f0f7824 */ /* 0x100fe400008e0600 */
[----:B------:R-:W-:Y:S01]  /*4aa60*/  IMAD.X R16, R16, 0x1, R0, P2 ;  /* 0x0000000110107824 */ /* 0x000fe200010e0600 */
[----:B------:R-:W-:Y:S01]  /*4aa70*/  STL [R1+0x1520], R22 ;  /* 0x0015201601007387 */ /* 0x000fe20000100800 */
[----:B------:R-:W-:-:S03]  /*4aa80*/  IADD3 R28, P2, PT, R28, R27, RZ ;  /* 0x0000001b1c1c7210 */ /* 0x000fc60007f5e0ff */
[----:B------:R-:W-:Y:S01]  /*4aa90*/  STL [R1+0x14f4], R13 ;  /* 0x0014f40d01007387 */ /* 0x000fe20000100800 */
[----:B------:R-:W-:-:S03]  /*4aaa0*/  IADD3 R17, P1, PT, R17, R27, RZ ;  /* 0x0000001b11117210 */ /* 0x000fc60007f3e0ff */
[----:B------:R-:W-:Y:S04]  /*4aab0*/  STL [R1+0x1518], R12 ;  /* 0x0015180c01007387 */ /* 0x000fe80000100800 */
[----:B------:R-:W-:Y:S04]  /*4aac0*/  STL [R1+0x14ec], R14 ;  /* 0x0014ec0e01007387 */ /* 0x000fe80000100800 */
[----:B------:R-:W-:Y:S04]  /*4aad0*/  STL [R1+0x1510], R15 ;  /* 0x0015100f01007387 */ /* 0x000fe80000100800 */
[----:B------:R0:W-:Y:S04]  /*4aae0*/  STL [R1+0x14dc], R28 ;  /* 0x0014dc1c01007387 */ /* 0x0001e80000100800 */
[----:B------:R-:W-:Y:S04]  /*4aaf0*/  STL [R1+0x14e4], R17 ;  /* 0x0014e41101007387 */ /* 0x000fe80000100800 */
[----:B0-----:R-:W4:Y:S01]  /*4ab00*/  LDL.LU R28, [R1+0x14f0] ;  /* 0x0014f000011c7983 */ /* 0x001f220000300800 */
[----:B------:R-:W-:-:S03]  /*4ab10*/  IMAD.X R21, R21, 0x1, R0, P3 ;  /* 0x0000000115157824 */ /* 0x000fc600018e0600 */
[----:B------:R-:W-:Y:S04]  /*4ab20*/  STL [R1+0x1508], R16 ;  /* 0x0015081001007387 */ /* 0x000fe80000100800 */
[----:B------:R-:W4:Y:S04]  /*4ab30*/  LDL.LU R24, [R1+0x14c4] ;  /* 0x0014c40001187983 */ /* 0x000f280000300800 */
[----:B------:R-:W4:Y:S04]  /*4ab40*/  LDL.LU R18, [R1+0x14e8] ;  /* 0x0014e80001127983 */ /* 0x000f280000300800 */
[----:B------:R0:W-:Y:S04]  /*4ab50*/  STL [R1+0x1500], R21 ;  /* 0x0015001501007387 */ /* 0x0001e80000100800 */
[----:B0-----:R-:W4:Y:S04]  /*4ab60*/  LDL.LU R21, [R1+0x14bc] ;  /* 0x0014bc0001157983 */ /* 0x001f280000300800 */
[----:B------:R-:W4:Y:S04]  /*4ab70*/  LDL.LU R25, [R1+0x14e0] ;  /* 0x0014e00001197983 */ /* 0x000f280000300800 */
[----:B------:R-:W4:Y:S04]  /*4ab80*/  LDL.LU R26, [R1+0x14b4] ;  /* 0x0014b400011a7983 */ /* 0x000f280000300800 */
[----:B------:R-:W4:Y:S01]  /*4ab90*/  LDL.LU R6, [R1+0x14d8] ;  /* 0x0014d80001067983 */ /* 0x000f220000300800 */
[----:B--2---:R-:W-:-:S05]  /*4aba0*/  IADD3 R2, P3, PT, R2, R27, RZ ;  /* 0x0000001b02027210 */ /* 0x004fca0007f7e0ff */
[----:B------:R0:W-:Y:S04]  /*4abb0*/  STL [R1+0x14d4], R2 ;  /* 0x0014d40201007387 */ /* 0x0001e80000100800 */
[----:B------:R-:W2:Y:S04]  /*4abc0*/  LDL.LU R7, [R1+0x14ac] ;  /* 0x0014ac0001077983 */ /* 0x000ea80000300800 */
[----:B------:R-:W2:Y:S04]  /*4abd0*/  LDL.LU R8, [R1+0x14d0] ;  /* 0x0014d00001087983 */ /* 0x000ea80000300800 */
[----:B------:R-:W2:Y:S04]  /*4abe0*/  LDL.LU R5, [R1+0x14a4] ;  /* 0x0014a40001057983 */ /* 0x000ea80000300800 */
[----:B0-----:R-:W2:Y:S04]  /*4abf0*/  LDL.LU R2, [R1+0x14c8] ;  /* 0x0014c80001027983 */ /* 0x001ea80000300800 */
[----:B------:R-:W2:Y:S04]  /*4ac00*/  LDL.LU R4, [R1+0x149c] ;  /* 0x00149c0001047983 */ /* 0x000ea80000300800 */
[----:B------:R-:W2:Y:S04]  /*4ac10*/  LDL.LU R3, [R1+0x14c0] ;  /* 0x0014c00001037983 */ /* 0x000ea80000300800 */
[----:B------:R-:W2:Y:S01]  /*4ac20*/  LDL.LU R19, [R1+0x1494] ;  /* 0x0014940001137983 */ /* 0x000ea20000300800 */
[----:B---3--:R-:W-:-:S05]  /*4ac30*/  IMAD.X R20, R20, 0x1, R0, P4 ;  /* 0x0000000114147824 */ /* 0x008fca00020e0600 */
[----:B------:R0:W-:Y:S04]  /*4ac40*/  STL [R1+0x14f8], R20 ;  /* 0x0014f81401007387 */ /* 0x0001e80000100800 */
[----:B------:R-:W3:Y:S01]  /*4ac50*/  LDL.LU R9, [R1+0x14b8] ;  /* 0x0014b80001097983 */ /* 0x000ee20000300800 */
[----:B----4-:R-:W-:-:S03]  /*4ac60*/  IADD3 R29, P4, PT, R29, R27, RZ ;  /* 0x0000001b1d1d7210 */ /* 0x010fc60007f9e0ff */
        /* <DEDUP_REMOVED lines=13> */
[----:B------:R-:W-:-:S02]  /*4ad40*/  IMAD.X R28, R28, 0x1, R0, P5 ;  /* 0x000000011c1c7824 */ /* 0x000fc400028e0600 */
[----:B------:R-:W-:-:S03]  /*4ad50*/  IMAD.X R18, R18, 0x1, R0, P6 ;  /* 0x0000000112127824 */ /* 0x000fc600030e0600 */
[----:B------:R0:W-:Y:S01]  /*4ad60*/  STL [R1+0x14f0], R28 ;  /* 0x0014f01c01007387 */ /* 0x0001e20000100800 */
[-C--:B------:R-:W-:Y:S02]  /*4ad70*/  IADD3 R24, P5, PT, R24, R27.reuse, RZ ;  /* 0x0000001b18187210 */ /* 0x080fe40007fbe0ff */
[-C--:B------:R-:W-:Y:S01]  /*4ad80*/  IADD3 R21, P6, PT, R21, R27.reuse, RZ ;  /* 0x0000001b15157210 */ /* 0x080fe20007fde0ff */
[----:B0-----:R-:W4:Y:S01]  /*4ad90*/  LDL.LU R28, [R1+0x145c] ;  /* 0x00145c00011c7983 */ /* 0x001f220000300800 */
[--C-:B------:R-:W-:Y:S01]  /*4ada0*/  IMAD.X R25, R25, 0x1, R0.reuse, P1 ;  /* 0x0000000119197824 */ /* 0x100fe200008e0600 */
[----:B------:R-:W-:Y:S02]  /*4adb0*/  IADD3 R26, P1, PT, R26, R27, RZ ;  /* 0x0000001b1a1a7210 */ /* 0x000fe40007f3e0ff */
[----:B------:R0:W-:Y:S04]  /*4adc0*/  STL [R1+0x14bc], R21 ;  /* 0x0014bc1501007387 */ /* 0x0001e80000100800 */
[----:B------:R-:W-:Y:S01]  /*4add0*/  STL [R1+0x14c4], R24 ;  /* 0x0014c41801007387 */ /* 0x000fe20000100800 */
[----:B------:R-:W-:-:S03]  /*4ade0*/  IMAD.X R6, R6, 0x1, R0, P2 ;  /* 0x0000000106067824 */ /* 0x000fc600010e0600 */
[----:B0-----:R-:W4:Y:S04]  /*4adf0*/  LDL.LU R21, [R1+0x1480] ;  /* 0x0014800001157983 */ /* 0x001f280000300800 */
[----:B------:R-:W-:Y:S04]  /*4ae00*/  STL [R1+0x14e8], R18 ;  /* 0x0014e81201007387 */ /* 0x000fe80000100800 */
[----:B------:R-:W-:Y:S04]  /*4ae10*/  STL [R1+0x14e0], R25 ;  /* 0x0014e01901007387 */ /* 0x000fe80000100800 */
[----:B------:R-:W-:Y:S04]  /*4ae20*/  STL [R1+0x14b4], R26 ;  /* 0x0014b41a01007387 */ /* 0x000fe80000100800 */
[----:B------:R-:W-:Y:S01]  /*4ae30*/  STL [R1+0x14d8], R6 ;  /* 0x0014d80601007387 */ /* 0x000fe20000100800 */
[----:B--2---:R-:W-:Y:S01]  /*4ae40*/  IADD3 R7, P2, PT, R7, R27, RZ ;  /* 0x0000001b07077210 */ /* 0x004fe20007f5e0ff */
[----:B------:R-:W-:-:S04]  /*4ae50*/  IMAD.X R8, R8, 0x1, R0, P3 ;  /* 0x0000000108087824 */ /* 0x000fc800018e0600 */
[----:B------:R-:W-:Y:S01]  /*4ae60*/  STL [R1+0x14ac], R7 ;  /* 0x0014ac0701007387 */ /* 0x000fe20000100800 */
[----:B------:R-:W-:-:S05]  /*4ae70*/  IADD3.X R2, PT, PT, R2, R0, RZ, P4, !PT ;  /* 0x0000000002027210 */ /* 0x000fca00027fe4ff */
[----:B------:R0:W-:Y:S04]  /*4ae80*/  STL [R1+0x14c8], R2 ;  /* 0x0014c80201007387 */ /* 0x0001e80000100800 */
[----:B------:R-:W-:Y:S04]  /*4ae90*/  STL [R1+0x14d0], R8 ;  /* 0x0014d00801007387 */ /* 0x000fe80000100800 */
[----:B0-----:R-:W2:Y:S01]  /*4aea0*/  LDL.LU R2, [R1+0x1454] ;  /* 0x0014540001027983 */ /* 0x001ea20000300800 */
[-C--:B------:R-:W-:Y:S02]  /*4aeb0*/  IADD3 R5, P3, PT, R5, R27.reuse, RZ ;  /* 0x0000001b05057210 */ /* 0x080fe40007f7e0ff */
[-C--:B------:R-:W-:Y:S01]  /*4aec0*/  IADD3 R4, P4, PT, R4, R27.reuse, RZ ;  /* 0x0000001b04047210 */ /* 0x080fe20007f9e0ff */
[--C-:B------:R-:W-:Y:S01]  /*4aed0*/  IMAD.X R3, R3, 0x1, R0.reuse, P5 ;  /* 0x0000000103037824 */ /* 0x100fe200028e0600 */
[----:B------:R-:W-:Y:S01]  /*4aee0*/  IADD3 R19, P5, PT, R19, R27, RZ ;  /* 0x0000001b13137210 */ /* 0x000fe20007fbe0ff */
[----:B------:R-:W-:Y:S01]  /*4aef0*/  STL [R1+0x14a4], R5 ;  /* 0x0014a40501007387 */ /* 0x000fe20000100800 */
[----:B---3--:R-:W-:-:S03]  /*4af00*/  IMAD.X R9, R9, 0x1, R0, P6 ;  /* 0x0000000109097824 */ /* 0x008fc600030e0600 */
[----:B------:R-:W-:Y:S04]  /*4af10*/  STL [R1+0x149c], R4 ;  /* 0x00149c0401007387 */ /* 0x000fe80000100800 */
[----:B------:R-:W-:Y:S01]  /*4af20*/  STL [R1+0x14c0], R3 ;  /* 0x0014c00301007387 */ /* 0x000fe20000100800 */
[-C--:B----4-:R-:W-:Y:S01]  /*4af30*/  IADD3 R20, P6, PT, R20, R27.reuse, RZ ;  /* 0x0000001b14147210 */ /* 0x090fe20007fde0ff */
[--C-:B------:R-:W-:Y:S01]  /*4af40*/  IMAD.X R10, R10, 0x1, R0.reuse, P1 ;  /* 0x000000010a0a7824 */ /* 0x100fe200008e0600 */
[-C--:B------:R-:W-:Y:S01]  /*4af50*/  IADD3 R11, P1, PT, R11, R27.reuse, RZ ;  /* 0x0000001b0b0b7210 */ /* 0x080fe20007f3e0ff */
[--C-:B------:R-:W-:Y:S02]  /*4af60*/  IMAD.X R23, R23, 0x1, R0.reuse, P2 ;  /* 0x0000000117177824 */ /* 0x100fe400010e0600 */
[----:B------:R0:W-:Y:S04]  /*4af70*/  STL [R1+0x148c], R20 ;  /* 0x00148c1401007387 */ /* 0x0001e80000100800 */
[----:B------:R-:W-:Y:S01]  /*4af80*/  STL [R1+0x1494], R19 ;  /* 0x0014941301007387 */ /* 0x000fe20000100800 */
[-C--:B------:R-:W-:Y:S01]  /*4af90*/  IADD3 R22, P2, PT, R22, R27.reuse, RZ ;  /* 0x0000001b16167210 */ /* 0x080fe20007f5e0ff */
[--C-:B------:R-:W-:Y:S01]  /*4afa0*/  IMAD.X R13, R13, 0x1, R0.reuse, P3 ;  /* 0x000000010d0d7824 */ /* 0x100fe200018e0600 */
[-C--:B------:R-:W-:Y:S01]  /*4afb0*/  IADD3 R12, P3, PT, R12, R27.reuse, RZ ;  /* 0x0000001b0c0c7210 */ /* 0x080fe20007f7e0ff */
[--C-:B------:R-:W-:Y:S01]  /*4afc0*/  IMAD.X R14, R14, 0x1, R0.reuse, P4 ;  /* 0x000000010e0e7824 */ /* 0x100fe200020e0600 */
[----:B------:R-:W-:Y:S01]  /*4afd0*/  IADD3 R15, P4, PT, R15, R27, RZ ;  /* 0x0000001b0f0f7210 */ /* 0x000fe20007f9e0ff */
[----:B0-----:R-:W3:Y:S04]  /*4afe0*/  LDL.LU R20, [R1+0x1478] ;  /* 0x0014780001147983 */ /* 0x001ee80000300800 */
[----:B------:R-:W-:Y:S04]  /*4aff0*/  STL [R1+0x14b8], R9 ;  /* 0x0014b80901007387 */ /* 0x000fe80000100800 */
[----:B------:R-:W-:Y:S04]  /*4b000*/  STL [R1+0x14b0], R10 ;  /* 0x0014b00a01007387 */ /* 0x000fe80000100800 */
[----:B------:R-:W-:Y:S04]  /*4b010*/  STL [R1+0x1484], R11 ;  /* 0x0014840b01007387 */ /* 0x000fe80000100800 */
[----:B------:R-:W-:Y:S04]  /*4b020*/  STL [R1+0x14a8], R23 ;  /* 0x0014a81701007387 */ /* 0x000fe80000100800 */
        /* <DEDUP_REMOVED lines=12> */
[----:B------:R-:W4:Y:S01]  /*4b0f0*/  LDL.LU R24, [R1+0x1470] ;  /* 0x0014700001187983 */ /* 0x000f220000300800 */
[----:B------:R-:W-:-:S03]  /*4b100*/  IADD3 R28, P6, PT, R28, R27, RZ ;  /* 0x0000001b1c1c7210 */ /* 0x000fc60007fde0ff */
[----:B------:R-:W4:Y:S04]  /*4b110*/  LDL.LU R18, [R1+0x1444] ;  /* 0x0014440001127983 */ /* 0x000f280000300800 */
[----:B------:R0:W-:Y:S01]  /*4b120*/  STL [R1+0x145c], R28 ;  /* 0x00145c1c01007387 */ /* 0x0001e20000100800 */
        /* <DEDUP_REMOVED lines=9> */
[----:B0-----:R-:W4:Y:S04]  /*4b1c0*/  LDL.LU R21, [R1+0x1424] ;  /* 0x0014240001157983 */ /* 0x001f280000300800 */
[----:B------:R-:W4:Y:S04]  /*4b1d0*/  LDL.LU R4, [R1+0x1448] ;  /* 0x0014480001047983 */ /* 0x000f280000300800 */
[----:B------:R-:W4:Y:S04]  /*4b1e0*/  LDL.LU R3, [R1+0x141c] ;  /* 0x00141c0001037983 */ /* 0x000f280000300800 */
[----:B------:R-:W4:Y:S01]  /*4b1f0*/  LDL.LU R19, [R1+0x1440] ;  /* 0x0014400001137983 */ /* 0x000f220000300800 */
[----:B--2---:R-:W-:-:S05]  /*4b200*/  IADD3 R2, P1, PT, R2, R27, RZ ;  /* 0x0000001b02027210 */ /* 0x004fca0007f3e0ff */
[----:B------:R0:W-:Y:S04]  /*4b210*/  STL [R1+0x1454], R2 ;  /* 0x0014540201007387 */ /* 0x0001e80000100800 */
[----:B------:R-:W2:Y:S04]  /*4b220*/  LDL.LU R9, [R1+0x1414] ;  /* 0x0014140001097983 */ /* 0x000ea80000300800 */
        /* <DEDUP_REMOVED lines=9> */
[----:B------:R-:W3:Y:S04]  /*4b2c0*/  LDL.LU R14, [R1+0x13f4] ;  /* 0x0013f400010e7983 */ /* 0x000ee80000300800 */
[----:B------:R-:W3:Y:S04]  /*4b2d0*/  LDL.LU R15, [R1+0x1418] ;  /* 0x00141800010f7983 */ /* 0x000ee80000300800 */
[----:B------:R-:W3:Y:S04]  /*4b2e0*/  LDL.LU R17, [R1+0x13ec] ;  /* 0x0013ec0001117983 */ /* 0x000ee80000300800 */
[----:B------:R-:W3:Y:S04]  /*4b2f0*/  LDL.LU R16, [R1+0x1410] ;  /* 0x0014100001107983 */ /* 0x000ee80000300800 */
[----:B0-----:R-:W3:Y:S01]  /*4b300*/  LDL.LU R20, [R1+0x13e4] ;  /* 0x0013e40001147983 */ /* 0x001ee20000300800 */
[----:B----4-:R-:W-:Y:S01]  /*4b310*/  IADD3 R29, P2, PT, R29, R27, RZ ;  /* 0x0000001b1d1d7210 */ /* 0x010fe20007f5e0ff */
[----:B------:R-:W-:-:S04]  /*4b320*/  IMAD.X R24, R24, 0x1, R0, P3 ;  /* 0x0000000118187824 */ /* 0x000fc800018e0600 */
[----:B------:R0:W-:Y:S01]  /*4b330*/  STL [R1+0x144c], R29 ;  /* 0x00144c1d01007387 */ /* 0x0001e20000100800 */
[----:B------:R-:W-:-:S03]  /*4b340*/  IADD3 R18, P3, PT, R18, R27, RZ ;  /* 0x0000001b12127210 */ /* 0x000fc60007f7e0ff */
[----:B0-----:R-:W4:Y:S01]  /*4b350*/  LDL.LU R29, [R1+0x1408] ;  /* 0x00140800011d7983 */ /* 0x001f220000300800 */
[--C-:B------:R-:W-:Y:S01]  /*4b360*/  IMAD.X R28, R28, 0x1, R0.reuse, P4 ;  /* 0x000000011c1c7824 */ /* 0x100fe200020e0600 */
[-C--:B------:R-:W-:Y:S01]  /*4b370*/  IADD3 R25, P4, PT, R25, R27.reuse, RZ ;  /* 0x0000001b19197210 */ /* 0x080fe20007f9e0ff */
[--C-:B------:R-:W-:Y:S01]  /*4b380*/  IMAD.X R26, R26, 0x1, R0.reuse, P5 ;  /* 0x000000011a1a7824 */ /* 0x100fe200028e0600 */
[----:B------:R-:W-:Y:S02]  /*4b390*/  IADD3 R6, P5, PT, R6, R27, RZ ;  /* 0x0000001b06067210 */ /* 0x000fe40007fbe0ff */
[----:B------:R0:W-:Y:S04]  /*4b3a0*/  STL [R1+0x1468], R28 ;  /* 0x0014681c01007387 */ /* 0x0001e80000100800 */
[----:B------:R-:W-:Y:S01]  /*4b3b0*/  STL [R1+0x1470], R24 ;  /* 0x0014701801007387 */ /* 0x000fe20000100800 */
[----:B------:R-:W-:-:S02]  /*4b3c0*/  IMAD.X R7, R7, 0x1, R0, P6 ;  /* 0x0000000107077824 */ /* 0x000fc400030e0600 */
[----:B------:R-:W-:Y:S01]  /*4b3d0*/  IMAD.X R5, R5, 0x1, R0, P1 ;  /* 0x0000000105057824 */ /* 0x000fe200008e0600 */
[-C--:B------:R-:W-:Y:S01]  /*4b3e0*/  IADD3 R8, P6, PT, R8, R27.reuse, RZ ;  /* 0x0000001b08087210 */ /* 0x080fe20007fde0ff */
[----:B0-----:R-:W4:Y:S04]  /*4b3f0*/  LDL.LU R28, [R1+0x13dc] ;  /* 0x0013dc00011c7983 */ /* 0x001f280000300800 */
[----:B------:R-:W-:Y:S01]  /*4b400*/  STL [R1+0x1444], R18 ;  /* 0x0014441201007387 */ /* 0x000fe20000100800 */
[----:B------:R-:W-:-:S03]  /*4b410*/  IADD3 R21, P1, PT, R21, R27, RZ ;  /* 0x0000001b15157210 */ /* 0x000fc60007f3e0ff */
[----:B------:R-:W-:Y:S04]  /*4b420*/  STL [R1+0x143c], R25 ;  /* 0x00143c1901007387 */ /* 0x000fe80000100800 */
[----:B------:R-:W-:Y:S04]  /*4b430*/  STL [R1+0x1460], R26 ;  /* 0x0014601a01007387 */ /* 0x000fe80000100800 */
[----:B------:R-:W-:Y:S04]  /*4b440*/  STL [R1+0x1434], R6 ;  /* 0x0014340601007387 */ /* 0x000fe80000100800 */
[----:B------:R-:W-:Y:S04]  /*4b450*/  STL [R1+0x1458], R7 ;  /* 0x0014580701007387 */ /* 0x000fe80000100800 */
[----:B------:R0:W-:Y:S01]  /*4b460*/  STL [R1+0x1424], R21 ;  /* 0x0014241501007387 */ /* 0x0001e20000100800 */
[----:B------:R-:W-:-:S03]  /*4b470*/  IMAD.X R4, R4, 0x1, R0, P2 ;  /* 0x0000000104047824 */ /* 0x000fc600010e0600 */
[----:B------:R-:W-:Y:S01]  /*4b480*/  STL [R1+0x142c], R8 ;  /* 0x00142c0801007387 */ /* 0x000fe20000100800 */
[----:B------:R-:W-:Y:S01]  /*4b490*/  IADD3 R3, P2, PT, R3, R27, RZ ;  /* 0x0000001b03037210 */ /* 0x000fe20007f5e0ff */
[--C-:B------:R-:W-:Y:S02]  /*4b4a0*/  IMAD.X R19, R19, 0x1, R0.reuse, P3 ;  /* 0x0000000113137824 */ /* 0x100fe400018e0600 */
[----:B0-----:R-:W4:Y:S04]  /*4b4b0*/  LDL.LU R21, [R1+0x1400] ;  /* 0x0014000001157983 */ /* 0x001f280000300800 */
[----:B------:R-:W-:Y:S04]  /*4b4c0*/  STL [R1+0x1450], R5 ;  /* 0x0014500501007387 */ /* 0x000fe80000100800 */
[----:B------:R-:W-:Y:S04]  /*4b4d0*/  STL [R1+0x1448], R4 ;  /* 0x0014480401007387 */ /* 0x000fe80000100800 */
[----:B------:R-:W-:Y:S01]  /*4b4e0*/  STL [R1+0x141c], R3 ;  /* 0x00141c0301007387 */ /* 0x000fe20000100800 */
[----:B--2---:R-:W-:-:S05]  /*4b4f0*/  IMAD.X R2, R2, 0x1, R0, P4 ;  /* 0x0000000102027824 */ /* 0x004fca00020e0600 */
[----:B------:R0:W-:Y:S04]  /*4b500*/  STL [R1+0x1438], R2 ;  /* 0x0014380201007387 */ /* 0x0001e80000100800 */
[----:B------:R-:W-:Y:S04]  /*4b510*/  STL [R1+0x1440], R19 ;  /* 0x0014401301007387 */ /* 0x000fe80000100800 */
[----:B0-----:R-:W2:Y:S01]  /*4b520*/  LDL.LU R2, [R1+0x13d4] ;  /* 0x0013d40001027983 */ /* 0x001ea20000300800 */
[-C--:B------:R-:W-:Y:S02]  /*4b530*/  IADD3 R9, P3, PT, R9, R27.reuse, RZ ;  /* 0x0000001b09097210 */ /* 0x080fe40007f7e0ff */
[-C--:B------:R-:W-:Y:S01]  /*4b540*/  IADD3 R10, P4, PT, R10, R27.reuse, RZ ;  /* 0x0000001b0a0a7210 */ /* 0x080fe20007f9e0ff */
[----:B------:R-:W-:Y:S01]  /*4b550*/  IMAD.X R11, R11, 0x1, R0, P5 ;  /* 0x000000010b0b7824 */ /* 0x000fe200028e0600 */
[----:B------:R-:W-:Y:S01]  /*4b560*/  IADD3 R23, P5, PT, R23, R27, RZ ;  /* 0x0000001b17177210 */ /* 0x000fe20007fbe0ff */
[----:B------:R-:W-:Y:S04]  /*4b570*/  STL [R1+0x1414], R9 ;  /* 0x0014140901007387 */ /* 0x000fe80000100800 */
[----:B------:R-:W-:Y:S01]  /*4b580*/  STL [R1+0x140c], R10 ;  /* 0x00140c0a01007387 */ /* 0x000fe20000100800 */
[----:B---3--:R-:W-:-:S02]  /*4b590*/  IADD3.X R22, PT, PT, R22, R0, RZ, P6, !PT ;  /* 0x0000000016167210 */ /* 0x008fc400037fe4ff */
[-C--:B------:R-:W-:Y:S01]  /*4b5a0*/  IADD3 R13, P6, PT, R13, R27.reuse, RZ ;  /* 0x0000001b0d0d7210 */ /* 0x080fe20007fde0ff */
[----:B------:R-:W-:Y:S01]  /*4b5b0*/  IMAD.X R12, R12, 0x1, R0, P1 ;  /* 0x000000010c0c7824 */ /* 0x000fe200008e0600 */
        /* <DEDUP_REMOVED lines=14> */
[----:B0-----:R-:W3:Y:S04]  /*4b6a0*/  LDL.LU R20, [R1+0x13f8] ;  /* 0x0013f80001147983 */ /* 0x001ee80000300800 */
[----:B------:R-:W-:Y:S04]  /*4b6b0*/  STL [R1+0x1410], R16 ;  /* 0x0014101001007387 */ /* 0x000fe80000100800 */
[----:B------:R-:W3:Y:S04]  /*4b6c0*/  LDL.LU R24, [R1+0x13cc] ;  /* 0x0013cc0001187983 */ /* 0x000ee80000300800 */
[----:B------:R-:W3:Y:S01]  /*4b6d0*/  LDL.LU R18, [R1+0x13f0] ;  /* 0x0013f00001127983 */ /* 0x000ee20000300800 */
[----:B----4-:R-:W-:-:S05]  /*4b6e0*/  IMAD.X R29, R29, 0x1, R0, P4 ;  /* 0x000000011d1d7824 */ /* 0x010fca00020e0600 */
[----:B------:R0:W-:Y:S04]  /*4b6f0*/  STL [R1+0x1408], R29 ;  /* 0x0014081d01007387 */ /* 0x0001e80000100800 */
[----:B0-----:R-:W4:Y:S04]  /*4b700*/  LDL.LU R29, [R1+0x13c4] ;  /* 0x0013c400011d7983 */ /* 0x001f280000300800 */
[----:B------:R-:W4:Y:S04]  /*4b710*/  LDL.LU R25, [R1+0x13e8] ;  /* 0x0013e80001197983 */ /* 0x000f280000300800 */
[----:B------:R-:W4:Y:S01]  /*4b720*/  LDL.LU R26, [R1+0x13bc] ;  /* 0x0013bc00011a7983 */ /* 0x000f220000300800 */
[----:B------:R-:W-:-:S03]  /*4b730*/  IADD3 R28, P4, PT, R28, R27, RZ ;  /* 0x0000001b1c1c7210 */ /* 0x000fc60007f9e0ff */
[----:B------:R-:W4:Y:S04]  /*4b740*/  LDL.LU R6, [R1+0x13e0] ;  /* 0x0013e00001067983 */ /* 0x000f280000300800 */
[----:B------:R0:W-:Y:S04]  /*4b750*/  STL [R1+0x13dc], R28 ;  /* 0x0013dc1c01007387 */ /* 0x0001e80000100800 */
[----:B------:R-:W4:Y:S04]  /*4b760*/  LDL.LU R7, [R1+0x13b4] ;  /* 0x0013b40001077983 */ /* 0x000f280000300800 */
[----:B------:R-:W4:Y:S04]  /*4b770*/  LDL.LU R8, [R1+0x13d8] ;  /* 0x0013d80001087983 */ /* 0x000f280000300800 */
[----:B------:R-:W4:Y:S04]  /*4b780*/  LDL.LU R5, [R1+0x13ac] ;  /* 0x0013ac0001057983 */ /* 0x000f280000300800 */
[----:B0-----:R-:W4:Y:S04]  /*4b790*/  LDL.LU R28, [R1+0x13d0] ;  /* 0x0013d000011c7983 */ /* 0x001f280000300800 */
[----:B------:R-:W4:Y:S01]  /*4b7a0*/  LDL.LU R4, [R1+0x13a4] ;  /* 0x0013a40001047983 */ /* 0x000f220000300800 */
[----:B------:R-:W-:-:S03]  /*4b7b0*/  IMAD.X R21, R21, 0x1, R0, P5 ;  /* 0x0000000115157824 */ /* 0x000fc600028e0600 */
[----:B------:R-:W4:Y:S04]  /*4b7c0*/  LDL.LU R3, [R1+0x13c8] ;  /* 0x0013c80001037983 */ /* 0x000f280000300800 */
[----:B------:R-:W4:Y:S04]  /*4b7d0*/  LDL.LU R19, [R1+0x139c] ;  /* 0x00139c0001137983 */ /* 0x000f280000300800 */
[----:B------:R0:W-:Y:S04]  /*4b7e0*/  STL [R1+0x1400], R21 ;  /* 0x0014001501007387 */ /* 0x0001e80000100800 */
        /* <DEDUP_REMOVED lines=10> */
[----:B------:R-:W2:Y:S04]  /*4b890*/  LDL.LU R14, [R1+0x13a0] ;  /* 0x0013a000010e7983 */ /* 0x000ea80000300800 */
[----:B------:R-:W2:Y:S04]  /*4b8a0*/  LDL.LU R15, [R1+0x1374] ;  /* 0x00137400010f7983 */ /* 0x000ea80000300800 */
[----:B------:R-:W2:Y:S04]  /*4b8b0*/  LDL.LU R17, [R1+0x1398] ;  /* 0x0013980001117983 */ /* 0x000ea80000300800 */
[----:B------:R-:W2:Y:S04]  /*4b8c0*/  LDL.LU R16, [R1+0x136c] ;  /* 0x00136c0001107983 */ /* 0x000ea80000300800 */
[----:B0-----:R-:W2:Y:S01]  /*4b8d0*/  LDL.LU R2, [R1+0x1390] ;  /* 0x0013900001027983 */ /* 0x001ea20000300800 */
[----:B---3--:R-:W-:-:S02]  /*4b8e0*/  IMAD.X R20, R20, 0x1, R0, P6 ;  /* 0x0000000114147824 */ /* 0x008fc400030e0600 */
[--C-:B------:R-:W-:Y:S01]  /*4b8f0*/  IMAD.X R18, R18, 0x1, R0.reuse, P1 ;  /* 0x0000000112127824 */ /* 0x100fe200008e0600 */
[-C--:B------:R-:W-:Y:S02]  /*4b900*/  IADD3 R24, P6, PT, R24, R27.reuse, RZ ;  /* 0x0000001b18187210 */ /* 0x080fe40007fde0ff */
[----:B------:R0:W-:Y:S04]  /*4b910*/  STL [R1+0x13f8], R20 ;  /* 0x0013f81401007387 */ /* 0x0001e80000100800 */
[----:B0-----:R-:W3:Y:S01]  /*4b920*/  LDL.LU R20, [R1+0x1364] ;  /* 0x0013640001147983 */ /* 0x001ee20000300800 */
[-C--:B----4-:R-:W-:Y:S01]  /*4b930*/  IADD3 R29, P1, PT, R29, R27.reuse, RZ ;  /* 0x0000001b1d1d7210 */ /* 0x090fe20007f3e0ff */
[--C-:B------:R-:W-:Y:S01]  /*4b940*/  IMAD.X R25, R25, 0x1, R0.reuse, P2 ;  /* 0x0000000119197824 */ /* 0x100fe200010e0600 */
[----:B------:R-:W-:Y:S01]  /*4b950*/  IADD3 R26, P2, PT, R26, R27, RZ ;  /* 0x0000001b1a1a7210 */ /* 0x000fe20007f5e0ff */
[----:B------:R-:W-:-:S02]  /*4b960*/  IMAD.X R6, R6, 0x1, R0, P3 ;  /* 0x0000000106067824 */ /* 0x000fc400018e0600 */
[----:B------:R0:W-:Y:S04]  /*4b970*/  STL [R1+0x13c4], R29 ;  /* 0x0013c41d01007387 */ /* 0x0001e80000100800 */
[----:B------:R-:W-:Y:S01]  /*4b980*/  STL [R1+0x13cc], R24 ;  /* 0x0013cc1801007387 */ /* 0x000fe20000100800 */
[----:B------:R-:W-:Y:S01]  /*4b990*/  IADD3 R7, P3, PT, R7, R27, RZ ;  /* 0x0000001b07077210 */ /* 0x000fe20007f7e0ff */
[--C-:B------:R-:W-:Y:S02]  /*4b9a0*/  IMAD.X R8, R8, 0x1, R0.reuse, P4 ;  /* 0x0000000108087824 */ /* 0x100fe400020e0600 */
[----:B0-----:R-:W4:Y:S04]  /*4b9b0*/  LDL.LU R29, [R1+0x1388] ;  /* 0x00138800011d7983 */ /* 0x001f280000300800 */
[----:B------:R-:W-:Y:S01]  /*4b9c0*/  STL [R1+0x13f0], R18 ;  /* 0x0013f01201007387 */ /* 0x000fe20000100800 */
[----:B------:R-:W-:-:S03]  /*4b9d0*/  IMAD.X R28, R28, 0x1, R0, P5 ;  /* 0x000000011c1c7824 */ /* 0x000fc600028e0600 */
[----:B------:R-:W-:Y:S04]  /*4b9e0*/  STL [R1+0x13e8], R25 ;  /* 0x0013e81901007387 */ /* 0x000fe80000100800 */
        /* <DEDUP_REMOVED lines=8> */
[----:B------:R-:W-:Y:S01]  /*4ba70*/  IMAD.X R9, R9, 0x1, R0, P1 ;  /* 0x0000000109097824 */ /* 0x000fe200008e0600 */
[-C--:B------:R-:W-:Y:S01]  /*4ba80*/  IADD3 R19, P6, PT, R19, R27.reuse, RZ ;  /* 0x0000001b13137210 */ /* 0x080fe20007fde0ff */
[----:B0-----:R-:W4:Y:S01]  /*4ba90*/  LDL.LU R28, [R1+0x135c] ;  /* 0x00135c00011c7983 */ /* 0x001f220000300800 */
[----:B------:R-:W-:-:S03]  /*4baa0*/  IADD3 R21, P1, PT, R21, R27, RZ ;  /* 0x0000001b15157210 */ /* 0x000fc60007f3e0ff */
[----:B------:R-:W-:Y:S04]  /*4bab0*/  STL [R1+0x13ac], R5 ;  /* 0x0013ac0501007387 */ /* 0x000fe80000100800 */
[----:B------:R-:W-:Y:S04]  /*4bac0*/  STL [R1+0x13a4], R4 ;  /* 0x0013a40401007387 */ /* 0x000fe80000100800 */
[----:B------:R-:W-:Y:S04]  /*4bad0*/  STL [R1+0x13c8], R3 ;  /* 0x0013c80301007387 */ /* 0x000fe80000100800 */
[----:B------:R0:W-:Y:S01]  /*4bae0*/  STL [R1+0x1394], R21 ;  /* 0x0013941501007387 */ /* 0x0001e20000100800 */
[----:B------:R-:W-:-:S03]  /*4baf0*/  IMAD.X R10, R10, 0x1, R0, P2 ;  /* 0x000000010a0a7824 */ /* 0x000fc600010e0600 */
[----:B------:R-:W-:Y:S01]  /*4bb00*/  STL [R1+0x139c], R19 ;  /* 0x00139c1301007387 */ /* 0x000fe20000100800 */
[-C--:B------:R-:W-:Y:S01]  /*4bb10*/  IADD3 R11, P2, PT, R11, R27.reuse, RZ ;  /* 0x0000001b0b0b7210 */ /* 0x080fe20007f5e0ff */
[--C-:B------:R-:W-:Y:S02]  /*4bb20*/  IMAD.X R23, R23, 0x1, R0.reuse, P3 ;  /* 0x0000000117177824 */ /* 0x100fe400018e0600 */
[----:B0-----:R-:W4:Y:S04]  /*4bb30*/  LDL.LU R21, [R1+0x1380] ;  /* 0x0013800001157983 */ /* 0x001f280000300800 */
[----:B------:R-:W-:Y:S04]  /*4bb40*/  STL [R1+0x13c0], R9 ;  /* 0x0013c00901007387 */ /* 0x000fe80000100800 */
[----:B------:R-:W-:Y:S04]  /*4bb50*/  STL [R1+0x13b8], R10 ;  /* 0x0013b80a01007387 */ /* 0x000fe80000100800 */
[----:B------:R-:W-:Y:S04]  /*4bb60*/  STL [R1+0x138c], R11 ;  /* 0x00138c0b01007387 */ /* 0x000fe80000100800 */
[----:B------:R-:W-:Y:S01]  /*4bb70*/  STL [R1+0x13b0], R23 ;  /* 0x0013b01701007387 */ /* 0x000fe20000100800 */
[-C--:B--2---:R-:W-:Y:S01]  /*4bb80*/  IADD3 R22, P3, PT, R22, R27.reuse, RZ ;  /* 0x0000001b16167210 */ /* 0x084fe20007f7e0ff */
[--C-:B------:R-:W-:Y:S01]  /*4bb90*/  IMAD.X R13, R13, 0x1, R0.reuse, P4 ;  /* 0x000000010d0d7824 */ /* 0x100fe200020e0600 */
[-C--:B------:R-:W-:Y:S01]  /*4bba0*/  IADD3 R12, P4, PT, R12, R27.reuse, RZ ;  /* 0x0000001b0c0c7210 */ /* 0x080fe20007f9e0ff */
[--C-:B------:R-:W-:Y:S01]  /*4bbb0*/  IMAD.X R14, R14, 0x1, R0.reuse, P5 ;  /* 0x000000010e0e7824 */ /* 0x100fe200028e0600 */
[----:B------:R-:W-:Y:S01]  /*4bbc0*/  IADD3 R15, P5, PT, R15, R27, RZ ;  /* 0x0000001b0f0f7210 */ /* 0x000fe20007fbe0ff */
[----:B------:R-:W-:Y:S04]  /*4bbd0*/  STL [R1+0x1384], R22 ;  /* 0x0013841601007387 */ /* 0x000fe80000100800 */
[----:B------:R-:W-:Y:S01]  /*4bbe0*/  STL [R1+0x13a8], R13 ;  /* 0x0013a80d01007387 */ /* 0x000fe20000100800 */
[----:B------:R-:W-:-:S02]  /*4bbf0*/  IMAD.X R2, R2, 0x1, R0, P1 ;  /* 0x0000000102027824 */ /* 0x000fc400008e0600 */
[----:B------:R-:W-:Y:S01]  /*4bc00*/  IMAD.X R17, R17, 0x1, R0, P6 ;  /* 0x0000000111117824 */ /* 0x000fe200030e0600 */
[----:B------:R-:W-:Y:S04]  /*4bc10*/  STL [R1+0x137c], R12 ;  /* 0x00137c0c01007387 */ /* 0x000fe80000100800 */
[----:B------:R-:W-:Y:S04]  /*4bc20*/  STL [R1+0x13a0], R14 ;  /* 0x0013a00e01007387 */ /* 0x000fe80000100800 */
[----:B------:R-:W-:Y:S04]  /*4bc30*/  STL [R1+0x1374], R15 ;  /* 0x0013740f01007387 */ /* 0x000fe80000100800 */
[----:B------:R0:W-:Y:S04]  /*4bc40*/  STL [R1+0x1390], R2 ;  /* 0x0013900201007387 */ /* 0x0001e80000100800 */
[----:B------:R-:W-:Y:S04]  /*4bc50*/  STL [R1+0x1398], R17 ;  /* 0x0013981101007387 */ /* 0x000fe80000100800 */
[----:B0-----:R-:W2:Y:S01]  /*4bc60*/  LDL.LU R2, [R1+0x1354] ;  /* 0x0013540001027983 */ /* 0x001ea20000300800 */
[----:B------:R-:W-:-:S05]  /*4bc70*/  IADD3 R16, P6, PT, R16, R27, RZ ;  /* 0x0000001b10107210 */ /* 0x000fca0007fde0ff */
[----:B------:R-:W-:Y:S04]  /*4bc80*/  STL [R1+0x136c], R16 ;  /* 0x00136c1001007387 */ /* 0x000fe80000100800 */
[----:B------:R-:W2:Y:S04]  /*4bc90*/  LDL.LU R24, [R1+0x1378] ;  /* 0x0013780001187983 */ /* 0x000ea80000300800 */
[----:B------:R-:W2:Y:S01]  /*4bca0*/  LDL.LU R18, [R1+0x134c] ;  /* 0x00134c0001127983 */ /* 0x000ea20000300800 */
[----:B---3--:R-:W-:-:S05]  /*4bcb0*/  IADD3 R20, P1, PT, R20, R27, RZ ;  /* 0x0000001b14147210 */ /* 0x008fca0007f3e0ff */
[----:B------:R0:W-:Y:S04]  /*4bcc0*/  STL [R1+0x1364], R20 ;  /* 0x0013641401007387 */ /* 0x0001e80000100800 */
[----:B0-----:R-:W3:Y:S04]  /*4bcd0*/  LDL.LU R20, [R1+0x1370] ;  /* 0x0013700001147983 */ /* 0x001ee80000300800 */
[----:B------:R-:W3:Y:S04]  /*4bce0*/  LDL.LU R25, [R1+0x1344] ;  /* 0x0013440001197983 */ /* 0x000ee80000300800 */
[----:B------:R-:W3:Y:S04]  /*4bcf0*/  LDL.LU R26, [R1+0x1368] ;  /* 0x00136800011a7983 */ /* 0x000ee80000300800 */
[----:B------:R-:W3:Y:S01]  /*4bd00*/  LDL.LU R6, [R1+0x133c] ;  /* 0x00133c0001067983 */ /* 0x000ee20000300800 */
[----:B----4-:R-:W-:-:S05]  /*4bd10*/  IADD3.X R29, PT, PT, R29, R0, RZ, P2, !PT ;  /* 0x000000001d1d7210 */ /* 0x010fca00017fe4ff */
[----:B------:R0:W-:Y:S04]  /*4bd20*/  STL [R1+0x1388], R29 ;  /* 0x0013881d01007387 */ /* 0x0001e80000100800 */
[----:B------:R-:W4:Y:S04]  /*4bd30*/  LDL.LU R7, [R1+0x1360] ;  /* 0x0013600001077983 */ /* 0x000f280000300800 */
[----:B------:R-:W4:Y:S04]  /*4bd40*/  LDL.LU R8, [R1+0x1334] ;  /* 0x0013340001087983 */ /* 0x000f280000300800 */
[----:B------:R-:W4:Y:S04]  /*4bd50*/  LDL.LU R5, [R1+0x1358] ;  /* 0x0013580001057983 */ /* 0x000f280000300800 */
[----:B0-----:R-:W4:Y:S04]  /*4bd60*/  LDL.LU R29, [R1+0x132c] ;  /* 0x00132c00011d7983 */ /* 0x001f280000300800 */
[----:B------:R-:W4:Y:S04]  /*4bd70*/  LDL.LU R4, [R1+0x1350] ;  /* 0x0013500001047983 */ /* 0x000f280000300800 */
[----:B------:R-:W4:Y:S01]  /*4bd80*/  LDL.LU R3, [R1+0x1324] ;  /* 0x0013240001037983 */ /* 0x000f220000300800 */
[----:B------:R-:W-:-:S03]  /*4bd90*/  IADD3 R28, P2, PT, R28, R27, RZ ;  /* 0x0000001b1c1c7210 */ /* 0x000fc60007f5e0ff */
[----:B------:R-:W4:Y:S04]  /*4bda0*/  LDL.LU R19, [R1+0x1348] ;  /* 0x0013480001137983 */ /* 0x000f280000300800 */
[----:B------:R0:W-:Y:S04]  /*4bdb0*/  STL [R1+0x135c], R28 ;  /* 0x00135c1c01007387 */ /* 0x0001e80000100800 */
[----:B------:R-:W4:Y:S04]  /*4bdc0*/  LDL.LU R9, [R1+0x131c] ;  /* 0x00131c0001097983 */ /* 0x000f280000300800 */
[----:B0-----:R-:W4:Y:S01]  /*4bdd0*/  LDL.LU R28, [R1+0x1340] ;  /* 0x00134000011c7983 */ /* 0x001f220000300800 */
[----:B------:R-:W-:-:S03]  /*4bde0*/  IMAD.X R21, R21, 0x1, R0, P3 ;  /* 0x0000000115157824 */ /* 0x000fc600018e0600 */
        /* <DEDUP_REMOVED lines=12> */
[----:B--2---:R-:W-:-:S05]  /*4beb0*/  IADD3 R2, P3, PT, R2, R27, RZ ;  /* 0x0000001b02027210 */ /* 0x004fca0007f7e0ff */
[----:B------:R0:W-:Y:S04]  /*4bec0*/  STL [R1+0x1354], R2 ;  /* 0x0013540201007387 */ /* 0x0001e80000100800 */
[----:B0-----:R-:W2:Y:S01]  /*4bed0*/  LDL.LU R2, [R1+0x1310] ;  /* 0x0013100001027983 */ /* 0x001ea20000300800 */
[--C-:B------:R-:W-:Y:S01]  /*4bee0*/  IMAD.X R24, R24, 0x1, R0.reuse, P4 ;  /* 0x0000000118187824 */ /* 0x100fe200020e0600 */
[-C--:B------:R-:W-:Y:S01]  /*4bef0*/  IADD3 R18, P4, PT, R18, R27.reuse, RZ ;  /* 0x0000001b12127210 */ /* 0x080fe20007f9e0ff */
[--C-:B---3--:R-:W-:Y:S01]  /*4bf00*/  IMAD.X R20, R20, 0x1, R0.reuse, P5 ;  /* 0x0000000114147824 */ /* 0x108fe200028e0600 */
[-C--:B------:R-:W-:Y:S01]  /*4bf10*/  IADD3 R25, P5, PT, R25, R27.reuse, RZ ;  /* 0x0000001b19197210 */ /* 0x080fe20007fbe0ff */
[----:B------:R-:W-:Y:S01]  /*4bf20*/  IMAD.X R26, R26, 0x1, R0, P6 ;  /* 0x000000011a1a7824 */ /* 0x000fe200030e0600 */
[----:B------:R-:W-:-:S02]  /*4bf30*/  IADD3 R6, P6, PT, R6, R27, RZ ;  /* 0x0000001b06067210 */ /* 0x000fc40007fde0ff */
[----:B------:R0:W-:Y:S04]  /*4bf40*/  STL [R1+0x1370], R20 ;  /* 0x0013701401007387 */ /* 0x0001e80000100800 */
[----:B------:R-:W-:Y:S01]  /*4bf50*/  STL [R1+0x1378], R24 ;  /* 0x0013781801007387 */ /* 0x000fe20000100800 */
[----:B----4-:R-:W-:-:S03]  /*4bf60*/  IMAD.X R7, R7, 0x1, R0, P1 ;  /* 0x0000000107077824 */ /* 0x010fc600008e0600 */
[----:B0-----:R-:W3:Y:S01]  /*4bf70*/  LDL.LU R20, [R1+0x12e4] ;  /* 0x0012e40001147983 */ /* 0x001ee20000300800 */
[----:B------:R-:W-:-:S03]  /*4bf80*/  IMAD.X R5, R5, 0x1, R0, P2 ;  /* 0x0000000105057824 */ /* 0x000fc600010e0600 */
[----:B------:R-:W-:Y:S04]  /*4bf90*/  STL [R1+0x134c], R18 ;  /* 0x00134c1201007387 */ /* 0x000fe80000100800 */
[----:B------:R-:W-:Y:S01]  /*4bfa0*/  STL [R1+0x1344], R25 ;  /* 0x0013441901007387 */ /* 0x000fe20000100800 */
[----:B------:R-:W-:-:S03]  /*4bfb0*/  IADD3 R8, P1, PT, R8, R27, RZ ;  /* 0x0000001b08087210 */ /* 0x000fc60007f3e0ff */
[----:B------:R-:W-:Y:S01]  /*4bfc0*/  STL [R1+0x1368], R26 ;  /* 0x0013681a01007387 */ /* 0x000fe20000100800 */
[----:B------:R-:W-:-:S03]  /*4bfd0*/  IADD3 R29, P2, PT, R29, R27, RZ ;  /* 0x0000001b1d1d7210 */ /* 0x000fc60007f5e0ff */
[----:B------:R-:W-:Y:S04]  /*4bfe0*/  STL [R1+0x133c], R6 ;  /* 0x00133c0601007387 */ /* 0x000fe80000100800 */
[----:B------:R-:W-:Y:S01]  /*4bff0*/  STL [R1+0x1360], R7 ;  /* 0x0013600701007387 */ /* 0x000fe20000100800 */
[----:B------:R-:W-:-:S03]  /*4c000*/  IMAD.X R4, R4, 0x1, R0, P3 ;  /* 0x0000000104047824 */ /* 0x000fc600018e0600 */
[----:B------:R0:W-:Y:S01]  /*4c010*/  STL [R1+0x132c], R29 ;  /* 0x00132c1d01007387 */ /* 0x0001e20000100800 */
[----:B------:R-:W-:-:S03]  /*4c020*/  IADD3 R3, P3, PT, R3, R27, RZ ;  /* 0x0000001b03037210 */ /* 0x000fc60007f7e0ff */
[----:B------:R-:W-:Y:S01]  /*4c030*/  STL [R1+0x1334], R8 ;  /* 0x0013340801007387 */ /* 0x000fe20000100800 */
[--C-:B------:R-:W-:Y:S01]  /*4c040*/  IMAD.X R19, R19, 0x1, R0.reuse, P4 ;  /* 0x0000000113137824 */ /* 0x100fe200020e0600 */
[----:B------:R-:W-:Y:S02]  /*4c050*/  IADD3 R9, P4, PT, R9, R27, RZ ;  /* 0x0000001b09097210 */ /* 0x000fe40007f9e0ff */
[----:B0-----:R-:W4:Y:S04]  /*4c060*/  LDL.LU R29, [R1+0x1308] ;  /* 0x00130800011d7983 */ /* 0x001f280000300800 */
        /* <DEDUP_REMOVED lines=33> */
[----:B--2---:R-:W-:-:S05]  /*4c280*/  IMAD.X R2, R2, 0x1, R0, P5 ;  /* 0x0000000102027824 */ /* 0x004fca00028e0600 */
[----:B------:R0:W-:Y:S04]  /*4c290*/  STL [R1+0x1310], R2 ;  /* 0x0013100201007387 */ /* 0x0001e80000100800 */
[----:B0-----:R-:W2:Y:S04]  /*4c2a0*/  LDL.LU R2, [R1+0x12cc] ;  /* 0x0012cc0001027983 */ /* 0x001ea80000300800 */
[----:B------:R-:W2:Y:S04]  /*4c2b0*/  LDL.LU R25, [R1+0x12f0] ;  /* 0x0012f00001197983 */ /* 0x000ea80000300800 */
[----:B------:R-:W2:Y:S04]  /*4c2c0*/  LDL.LU R26, [R1+0x12c4] ;  /* 0x0012c400011a7983 */ /* 0x000ea80000300800 */
[----:B------:R-:W2:Y:S01]  /*4c2d0*/  LDL.LU R6, [R1+0x12e8] ;  /* 0x0012e80001067983 */ /* 0x000ea20000300800 */
[----:B---3--:R-:W-:-:S05]  /*4c2e0*/  IADD3 R20, P5, PT, R20, R27, RZ ;  /* 0x0000001b14147210 */ /* 0x008fca0007fbe0ff */
[----:B------:R0:W-:Y:S04]  /*4c2f0*/  STL [R1+0x12e4], R20 ;  /* 0x0012e41401007387 */ /* 0x0001e80000100800 */
[----:B------:R-:W3:Y:S04]  /*4c300*/  LDL.LU R7, [R1+0x12bc] ;  /* 0x0012bc0001077983 */ /* 0x000ee80000300800 */
[----:B------:R-:W3:Y:S04]  /*4c310*/  LDL.LU R8, [R1+0x12e0] ;  /* 0x0012e00001087983 */ /* 0x000ee80000300800 */
[----:B------:R-:W3:Y:S04]  /*4c320*/  LDL.LU R5, [R1+0x12b4] ;  /* 0x0012b40001057983 */ /* 0x000ee80000300800 */
[----:B0-----:R-:W3:Y:S04]  /*4c330*/  LDL.LU R20, [R1+0x12d8] ;  /* 0x0012d80001147983 */ /* 0x001ee80000300800 */
[----:B------:R-:W3:Y:S04]  /*4c340*/  LDL.LU R4, [R1+0x12ac] ;  /* 0x0012ac0001047983 */ /* 0x000ee80000300800 */
[----:B------:R-:W3:Y:S04]  /*4c350*/  LDL.LU R3, [R1+0x12d0] ;  /* 0x0012d00001037983 */ /* 0x000ee80000300800 */
[----:B------:R-:W3:Y:S01]  /*4c360*/  LDL.LU R19, [R1+0x12a4] ;  /* 0x0012a40001137983 */ /* 0x000ee20000300800 */
[----:B----4-:R-:W-:-:S05]  /*4c370*/  IMAD.X R29, R29, 0x1, R0, P6 ;  /* 0x000000011d1d7824 */ /* 0x010fca00030e0600 */
[----:B------:R0:W-:Y:S04]  /*4c380*/  STL [R1+0x1308], R29 ;  /* 0x0013081d01007387 */ /* 0x0001e80000100800 */
[----:B------:R-:W4:Y:S04]  /*4c390*/  LDL.LU R9, [R1+0x12c8] ;  /* 0x0012c80001097983 */ /* 0x000f280000300800 */
[----:B0-----:R-:W4:Y:S04]  /*4c3a0*/  LDL.LU R29, [R1+0x129c] ;  /* 0x00129c00011d7983 */ /* 0x001f280000300800 */
[----:B------:R-:W4:Y:S01]  /*4c3b0*/  LDL.LU R10, [R1+0x12c0] ;  /* 0x0012c000010a7983 */ /* 0x000f220000300800 */
[----:B------:R-:W-:-:S03]  /*4c3c0*/  IADD3 R28, P6, PT, R28, R27, RZ ;  /* 0x0000001b1c1c7210 */ /* 0x000fc60007fde0ff */
        /* <DEDUP_REMOVED lines=12> */
[----:B------:R-:W-:Y:S01]  /*4c490*/  IMAD.X R18, R18, 0x1, R0, P2 ;  /* 0x0000000112127824 */ /* 0x000fe200010e0600 */
[-C--:B------:R-:W-:Y:S02]  /*4c4a0*/  IADD3 R24, P1, PT, R24, R27.reuse, RZ ;  /* 0x0000001b18187210 */ /* 0x080fe40007f3e0ff */
[----:B------:R0:W-:Y:S04]  /*4c4b0*/  STL [R1+0x1300], R21 ;  /* 0x0013001501007387 */ /* 0x0001e80000100800 */
[----:B0-----:R-:W4:Y:S01]  /*4c4c0*/  LDL.LU R21, [R1+0x126c] ;  /* 0x00126c0001157983 */ /* 0x001f220000300800 */
[----:B--2---:R-:W-:-:S05]  /*4c4d0*/  IADD3 R2, P2, PT, R2, R27, RZ ;  /* 0x0000001b02027210 */ /* 0x004fca0007f5e0ff */
[----:B------:R0:W-:Y:S04]  /*4c4e0*/  STL [R1+0x12cc], R2 ;  /* 0x0012cc0201007387 */ /* 0x0001e80000100800 */
[----:B------:R-:W-:Y:S04]  /*4c4f0*/  STL [R1+0x12d4], R24 ;  /* 0x0012d41801007387 */ /* 0x000fe80000100800 */
[----:B0-----:R-:W2:Y:S01]  /*4c500*/  LDL.LU R2, [R1+0x1290] ;  /* 0x0012900001027983 */ /* 0x001ea20000300800 */
[----:B------:R-:W-:Y:S01]  /*4c510*/  IMAD.X R25, R25, 0x1, R0, P3 ;  /* 0x0000000119197824 */ /* 0x000fe200018e0600 */
[----:B------:R-:W-:-:S02]  /*4c520*/  IADD3 R26, P3, PT, R26, R27, RZ ;  /* 0x0000001b1a1a7210 */ /* 0x000fc40007f7e0ff */
[----:B------:R-:W-:Y:S01]  /*4c530*/  IADD3.X R6, PT, PT, R6, R0, RZ, P4, !PT ;  /* 0x0000000006067210 */ /* 0x000fe200027fe4ff */
[----:B------:R-:W-:Y:S04]  /*4c540*/  STL [R1+0x12f8], R18 ;  /* 0x0012f81201007387 */ /* 0x000fe80000100800 */
[----:B------:R-:W-:Y:S04]  /*4c550*/  STL [R1+0x12f0], R25 ;  /* 0x0012f01901007387 */ /* 0x000fe80000100800 */
[----:B------:R-:W-:Y:S04]  /*4c560*/  STL [R1+0x12c4], R26 ;  /* 0x0012c41a01007387 */ /* 0x000fe80000100800 */
[----:B------:R-:W-:Y:S01]  /*4c570*/  STL [R1+0x12e8], R6 ;  /* 0x0012e80601007387 */ /* 0x000fe20000100800 */
[-C--:B---3--:R-:W-:Y:S01]  /*4c580*/  IADD3 R7, P4, PT, R7, R27.reuse, RZ ;  /* 0x0000001b07077210 */ /* 0x088fe20007f9e0ff */
[----:B------:R-:W-:Y:S01]  /*4c590*/  IMAD.X R8, R8, 0x1, R0, P5 ;  /* 0x0000000108087824 */ /* 0x000fe200028e0600 */
[----:B------:R-:W-:-:S03]  /*4c5a0*/  IADD3 R5, P5, PT, R5, R27, RZ ;  /* 0x0000001b05057210 */ /* 0x000fc60007fbe0ff */
[----:B------:R-:W-:Y:S01]  /*4c5b0*/  STL [R1+0x12bc], R7 ;  /* 0x0012bc0701007387 */ /* 0x000fe20000100800 */
[--C-:B------:R-:W-:Y:S01]  /*4c5c0*/  IMAD.X R20, R20, 0x1, R0.reuse, P6 ;  /* 0x0000000114147824 */ /* 0x100fe200030e0600 */
[-C--:B------:R-:W-:Y:S01]  /*4c5d0*/  IADD3 R4, P6, PT, R4, R27.reuse, RZ ;  /* 0x0000001b04047210 */ /* 0x080fe20007fde0ff */
[--C-:B------:R-:W-:Y:S01]  /*4c5e0*/  IMAD.X R3, R3, 0x1, R0.reuse, P1 ;  /* 0x0000000103037824 */ /* 0x100fe200008e0600 */
[----:B------:R-:W-:Y:S02]  /*4c5f0*/  IADD3 R19, P1, PT, R19, R27, RZ ;  /* 0x0000001b13137210 */ /* 0x000fe40007f3e0ff */
[----:B------:R0:W-:Y:S04]  /*4c600*/  STL [R1+0x12d8], R20 ;  /* 0x0012d81401007387 */ /* 0x0001e80000100800 */
[----:B------:R-:W-:Y:S01]  /*4c610*/  STL [R1+0x12e0], R8 ;  /* 0x0012e00801007387 */ /* 0x000fe20000100800 */
[----:B----4-:R-:W-:-:S03]  /*4c620*/  IMAD.X R9, R9, 0x1, R0, P2 ;  /* 0x0000000109097824 */ /* 0x010fc600010e0600 */
[----:B0-----:R-:W3:Y:S04]  /*4c630*/  LDL.LU R20, [R1+0x1264] ;  /* 0x0012640001147983 */ /* 0x001ee80000300800 */
[----:B------:R-:W-:Y:S01]  /*4c640*/  STL [R1+0x12b4], R5 ;  /* 0x0012b40501007387 */ /* 0x000fe20000100800 */
[----:B------:R-:W-:-:S03]  /*4c650*/  IADD3 R29, P2, PT, R29, R27, RZ ;  /* 0x0000001b1d1d7210 */ /* 0x000fc60007f5e0ff */
[----:B------:R-:W-:Y:S04]  /*4c660*/  STL [R1+0x12ac], R4 ;  /* 0x0012ac0401007387 */ /* 0x000fe80000100800 */
[----:B------:R-:W-:Y:S01]  /*4c670*/  STL [R1+0x12d0], R3 ;  /* 0x0012d00301007387 */ /* 0x000fe20000100800 */
[--C-:B------:R-:W-:Y:S01]  /*4c680*/  IMAD.X R10, R10, 0x1, R0.reuse, P3 ;  /* 0x000000010a0a7824 */ /* 0x100fe200018e0600 */
[-C--:B------:R-:W-:Y:S02]  /*4c690*/  IADD3 R11, P3, PT, R11, R27.reuse, RZ ;  /* 0x0000001b0b0b7210 */ /* 0x080fe40007f7e0ff */
[----:B------:R0:W-:Y:S04]  /*4c6a0*/  STL [R1+0x129c], R29 ;  /* 0x00129c1d01007387 */ /* 0x0001e80000100800 */
        /* <DEDUP_REMOVED lines=9> */
[----:B------:R-:W-:Y:S04]  /*4c740*/  STL [R1+0x1294], R11 ;  /* 0x0012940b01007387 */ /* 0x000fe80000100800 */
        /* <DEDUP_REMOVED lines=17> */
[----:B------:R0:W-:Y:S04]  /*4c860*/  STL [R1+0x126c], R21 ;  /* 0x00126c1501007387 */ /* 0x0001e80000100800 */
[----:B0-----:R-:W4:Y:S04]  /*4c870*/  LDL.LU R21, [R1+0x1278] ;  /* 0x0012780001157983 */ /* 0x001f280000300800 */
[----:B------:R-:W4:Y:S04]  /*4c880*/  LDL.LU R25, [R1+0x124c] ;  /* 0x00124c0001197983 */ /* 0x000f280000300800 */
[----:B------:R-:W4:Y:S04]  /*4c890*/  LDL.LU R26, [R1+0x1270] ;  /* 0x00127000011a7983 */ /* 0x000f280000300800 */
[----:B------:R-:W4:Y:S01]  /*4c8a0*/  LDL.LU R6, [R1+0x1244] ;  /* 0x0012440001067983 */ /* 0x000f220000300800 */
[----:B--2---:R-:W-:-:S05]  /*4c8b0*/  IMAD.X R2, R2, 0x1, R0, P3 ;  /* 0x0000000102027824 */ /* 0x004fca00018e0600 */
        /* <DEDUP_REMOVED lines=8> */
[----:B---3--:R-:W-:-:S05]  /*4c940*/  IADD3 R20, P3, PT, R20, R27, RZ ;  /* 0x0000001b14147210 */ /* 0x008fca0007f7e0ff */
[----:B------:R0:W-:Y:S04]  /*4c950*/  STL [R1+0x1264], R20 ;  /* 0x0012641401007387 */ /* 0x0001e80000100800 */
[----:B------:R-:W3:Y:S04]  /*4c960*/  LDL.LU R9, [R1+0x1224] ;  /* 0x0012240001097983 */ /* 0x000ee80000300800 */
[----:B0-----:R-:W3:Y:S04]  /*4c970*/  LDL.LU R20, [R1+0x1248] ;  /* 0x0012480001147983 */ /* 0x001ee80000300800 */
[----:B------:R-:W3:Y:S01]  /*4c980*/  LDL.LU R10, [R1+0x121c] ;  /* 0x00121c00010a7983 */ /* 0x000ee20000300800 */
[----:B----4-:R-:W-:-:S03]  /*4c990*/  IMAD.X R29, R29, 0x1, R0, P4 ;  /* 0x000000011d1d7824 */ /* 0x010fc600020e0600 */
        /* <DEDUP_REMOVED lines=11> */
[----:B------:R-:W-:Y:S01]  /*4ca50*/  IADD3 R28, P4, PT, R28, R27, RZ ;  /* 0x0000001b1c1c7210 */ /* 0x000fe20007f9e0ff */
        /* <DEDUP_REMOVED lines=9> */
[----:B------:R-:W-:Y:S04]  /*4caf0*/  STL [R1+0x1280], R24 ;  /* 0x0012801801007387 */ /* 0x000fe80000100800 */
[----:B0-----:R-:W4:Y:S04]  /*4cb00*/  LDL.LU R21, [R1+0x11ec] ;  /* 0x0011ec0001157983 */ /* 0x001f280000300800 */
[----:B------:R-:W-:Y:S04]  /*4cb10*/  STL [R1+0x1254], R18 ;  /* 0x0012541201007387 */ /* 0x000fe80000100800 */
[----:B------:R-:W-:Y:S04]  /*4cb20*/  STL [R1+0x124c], R25 ;  /* 0x00124c1901007387 */ /* 0x000fe80000100800 */
[----:B------:R-:W-:Y:S04]  /*4cb30*/  STL [R1+0x1270], R26 ;  /* 0x0012701a01007387 */ /* 0x000fe80000100800 */
[----:B------:R-:W-:Y:S01]  /*4cb40*/  STL [R1+0x1244], R6 ;  /* 0x0012440601007387 */ /* 0x000fe20000100800 */
[----:B--2---:R-:W-:-:S02]  /*4cb50*/  IMAD.X R7, R7, 0x1, R0, P2 ;  /* 0x0000000107077824 */ /* 0x004fc400010e0600 */
[----:B------:R-:W-:Y:S01]  /*4cb60*/  IMAD.X R5, R5, 0x1, R0, P3 ;  /* 0x0000000105057824 */ /* 0x000fe200018e0600 */
[-C--:B------:R-:W-:Y:S02]  /*4cb70*/  IADD3 R8, P2, PT, R8, R27.reuse, RZ ;  /* 0x0000001b08087210 */ /* 0x080fe40007f5e0ff */
[----:B------:R-:W-:Y:S01]  /*4cb80*/  STL [R1+0x1268], R7 ;  /* 0x0012680701007387 */ /* 0x000fe20000100800 */
[----:B------:R-:W-:-:S05]  /*4cb90*/  IADD3 R2, P3, PT, R2, R27, RZ ;  /* 0x0000001b02027210 */ /* 0x000fca0007f7e0ff */
[----:B------:R0:W-:Y:S04]  /*4cba0*/  STL [R1+0x1234], R2 ;  /* 0x0012340201007387 */ /* 0x0001e80000100800 */
[----:B------:R-:W-:Y:S04]  /*4cbb0*/  STL [R1+0x123c], R8 ;  /* 0x00123c0801007387 */ /* 0x000fe80000100800 */
[----:B0-----:R-:W2:Y:S01]  /*4cbc0*/  LDL.LU R2, [R1+0x1210] ;  /* 0x0012100001027983 */ /* 0x001ea20000300800 */
[--C-:B------:R-:W-:Y:S01]  /*4cbd0*/  IMAD.X R4, R4, 0x1, R0.reuse, P4 ;  /* 0x0000000104047824 */ /* 0x100fe200020e0600 */
[-C--:B------:R-:W-:Y:S01]  /*4cbe0*/  IADD3 R3, P4, PT, R3, R27.reuse, RZ ;  /* 0x0000001b03037210 */ /* 0x080fe20007f9e0ff */
[----:B------:R-:W-:Y:S01]  /*4cbf0*/  IMAD.X R19, R19, 0x1, R0, P5 ;  /* 0x0000000113137824 */ /* 0x000fe200028e0600 */
[----:B------:R-:W-:Y:S04]  /*4cc00*/  STL [R1+0x1260], R5 ;  /* 0x0012600501007387 */ /* 0x000fe80000100800 */
[----:B------:R-:W-:Y:S04]  /*4cc10*/  STL [R1+0x1258], R4 ;  /* 0x0012580401007387 */ /* 0x000fe80000100800 */
[----:B------:R-:W-:Y:S01]  /*4cc20*/  STL [R1+0x122c], R3 ;  /* 0x00122c0301007387 */ /* 0x000fe20000100800 */
[----:B---3--:R-:W-:-:S02]  /*4cc30*/  IADD3 R9, P5, PT, R9, R27, RZ ;  /* 0x0000001b09097210 */ /* 0x008fc40007fbe0ff */
[----:B------:R-:W-:Y:S02]  /*4cc40*/  IADD3.X R20, PT, PT, R20, R0, RZ, P6, !PT ;  /* 0x0000000014147210 */ /* 0x000fe400037fe4ff */
[-C--:B------:R-:W-:Y:S01]  /*4cc50*/  IADD3 R10, P6, PT, R10, R27.reuse, RZ ;  /* 0x0000001b0a0a7210 */ /* 0x080fe20007fde0ff */
[--C-:B----4-:R-:W-:Y:S01]  /*4cc60*/  IMAD.X R11, R11, 0x1, R0.reuse, P1 ;  /* 0x000000010b0b7824 */ /* 0x110fe200008e0600 */
[-C--:B------:R-:W-:Y:S01]  /*4cc70*/  IADD3 R23, P1, PT, R23, R27.reuse, RZ ;  /* 0x0000001b17177210 */ /* 0x080fe20007f3e0ff */
[----:B------:R0:W-:Y:S04]  /*4cc80*/  STL [R1+0x1248], R20 ;  /* 0x0012481401007387 */ /* 0x0001e80000100800 */
[----:B------:R-:W-:Y:S01]  /*4cc90*/  STL [R1+0x1250], R19 ;  /* 0x0012501301007387 */ /* 0x000fe20000100800 */
[--C-:B------:R-:W-:Y:S01]  /*4cca0*/  IMAD.X R22, R22, 0x1, R0.reuse, P2 ;  /* 0x0000000116167824 */ /* 0x100fe200010e0600 */
[-C--:B------:R-:W-:Y:S01]  /*4ccb0*/  IADD3 R13, P2, PT, R13, R27.reuse, RZ ;  /* 0x0000001b0d0d7210 */ /* 0x080fe20007f5e0ff */
[--C-:B------:R-:W-:Y:S01]  /*4ccc0*/  IMAD.X R12, R12, 0x1, R0.reuse, P3 ;  /* 0x000000010c0c7824 */ /* 0x100fe200018e0600 */
[----:B------:R-:W-:Y:S01]  /*4ccd0*/  IADD3 R14, P3, PT, R14, R27, RZ ;  /* 0x0000001b0e0e7210 */ /* 0x000fe20007f7e0ff */
[--C-:B------:R-:W-:Y:S01]  /*4cce0*/  IMAD.X R15, R15, 0x1, R0.reuse, P4 ;  /* 0x000000010f0f7824 */ /* 0x100fe200020e0600 */
[----:B0-----:R-:W3:Y:S04]  /*4ccf0*/  LDL.LU R20, [R1+0x11e4] ;  /* 0x0011e40001147983 */ /* 0x001ee80000300800 */
[----:B------:R-:W-:Y:S04]  /*4cd00*/  STL [R1+0x1224], R9 ;  /* 0x0012240901007387 */ /* 0x000fe80000100800 */
[----:B------:R-:W-:Y:S04]  /*4cd10*/  STL [R1+0x121c], R10 ;  /* 0x00121c0a01007387 */ /* 0x000fe80000100800 */
[----:B------:R-:W-:Y:S04]  /*4cd20*/  STL [R1+0x1240], R11 ;  /* 0x0012400b01007387 */ /* 0x000fe80000100800 */
[----:B------:R-:W-:Y:S01]  /*4cd30*/  STL [R1+0x1214], R23 ;  /* 0x0012141701007387 */ /* 0x000fe20000100800 */
[----:B------:R-:W-:-:S03]  /*4cd40*/  IMAD.X R16, R16, 0x1, R0, P5 ;  /* 0x0000000110107824 */ /* 0x000fc600028e0600 */
        /* <DEDUP_REMOVED lines=11> */
[----:B------:R-:W4:Y:S01]  /*4ce00*/  LDL.LU R24, [R1+0x11dc] ;  /* 0x0011dc0001187983 */ /* 0x000f220000300800 */
[----:B------:R-:W-:-:S03]  /*4ce10*/  IMAD.X R28, R28, 0x1, R0, P6 ;  /* 0x000000011c1c7824 */ /* 0x000fc600030e0600 */
[----:B------:R-:W4:Y:S04]  /*4ce20*/  LDL.LU R18, [R1+0x1200] ;  /* 0x0012000001127983 */ /* 0x000f280000300800 */
[----:B------:R0:W-:Y:S04]  /*4ce30*/  STL [R1+0x1218], R28 ;  /* 0x0012181c01007387 */ /* 0x0001e80000100800 */
[----:B0-----:R-:W4:Y:S04]  /*4ce40*/  LDL.LU R28, [R1+0x11d4] ;  /* 0x0011d400011c7983 */ /* 0x001f280000300800 */
[----:B------:R-:W4:Y:S04]  /*4ce50*/  LDL.LU R25, [R1+0x11f8] ;  /* 0x0011f80001197983 */ /* 0x000f280000300800 */
[----:B------:R-:W4:Y:S04]  /*4ce60*/  LDL.LU R26, [R1+0x11cc] ;  /* 0x0011cc00011a7983 */ /* 0x000f280000300800 */
[----:B------:R-:W4:Y:S01]  /*4ce70*/  LDL.LU R6, [R1+0x11f0] ;  /* 0x0011f00001067983 */ /* 0x000f220000300800 */
[----:B------:R-:W-:-:S05]  /*4ce80*/  IADD3 R21, P6, PT, R21, R27, RZ ;  /* 0x0000001b15157210 */ /* 0x000fca0007fde0ff */
        /* <DEDUP_REMOVED lines=8> */
[----:B--2---:R-:W-:-:S05]  /*4cf10*/  IMAD.X R2, R2, 0x1, R0, P1 ;  /* 0x0000000102027824 */ /* 0x004fca00008e0600 */
[----:B------:R0:W-:Y:S04]  /*4cf20*/  STL [R1+0x1210], R2 ;  /* 0x0012100201007387 */ /* 0x0001e80000100800 */
        /* <DEDUP_REMOVED lines=15> */
[--C-:B----4-:R-:W-:Y:S01]  /*4d020*/  IMAD.X R29, R29, 0x1, R0.reuse, P2 ;  /* 0x000000011d1d7824 */ /* 0x110fe200010e0600 */
[----:B------:R-:W-:Y:S01]  /*4d030*/  IADD3 R24, P2, PT, R24, R27, RZ ;  /* 0x0000001b18187210 */ /* 0x000fe20007f5e0ff */
[----:B------:R-:W-:-:S03]  /*4d040*/  IMAD.X R18, R18, 0x1, R0, P3 ;  /* 0x0000000112127824 */ /* 0x000fc600018e0600 */
[----:B------:R0:W-:Y:S04]  /*4d050*/  STL [R1+0x1208], R29 ;  /* 0x0012081d01007387 */ /* 0x0001e80000100800 */
[----:B0-----:R-:W4:Y:S01]  /*4d060*/  LDL.LU R29, [R1+0x1174] ;  /* 0x00117400011d7983 */ /* 0x001f220000300800 */
[-C--:B------:R-:W-:Y:S01]  /*4d070*/  IADD3 R28, P3, PT, R28, R27.reuse, RZ ;  /* 0x0000001b1c1c7210 */ /* 0x080fe20007f7e0ff */
[--C-:B------:R-:W-:Y:S01]  /*4d080*/  IMAD.X R25, R25, 0x1, R0.reuse, P4 ;  /* 0x0000000119197824 */ /* 0x100fe200020e0600 */
[-C--:B------:R-:W-:Y:S01]  /*4d090*/  IADD3 R26, P4, PT, R26, R27.reuse, RZ ;  /* 0x0000001b1a1a7210 */ /* 0x080fe20007f9e0ff */
[--C-:B------:R-:W-:Y:S02]  /*4d0a0*/  IMAD.X R6, R6, 0x1, R0.reuse, P5 ;  /* 0x0000000106067824 */ /* 0x100fe400028e0600 */
[----:B------:R0:W-:Y:S04]  /*4d0b0*/  STL [R1+0x11d4], R28 ;  /* 0x0011d41c01007387 */ /* 0x0001e80000100800 */
[----:B------:R-:W-:Y:S01]  /*4d0c0*/  STL [R1+0x11dc], R24 ;  /* 0x0011dc1801007387 */ /* 0x000fe20000100800 */
[----:B------:R-:W-:Y:S01]  /*4d0d0*/  IADD3 R7, P5, PT, R7, R27, RZ ;  /* 0x0000001b07077210 */ /* 0x000fe20007fbe0ff */
[----:B------:R-:W-:-:S02]  /*4d0e0*/  IMAD.X R8, R8, 0x1, R0, P6 ;  /* 0x0000000108087824 */ /* 0x000fc400030e0600 */
[----:B0-----:R-:W4:Y:S04]  /*4d0f0*/  LDL.LU R28, [R1+0x1198] ;  /* 0x00119800011c7983 */ /* 0x001f280000300800 */
        /* <DEDUP_REMOVED lines=10> */
[--C-:B------:R-:W-:Y:S01]  /*4d1a0*/  IMAD.X R3, R3, 0x1, R0.reuse, P2 ;  /* 0x0000000103037824 */ /* 0x100fe200010e0600 */
[-C--:B------:R-:W-:Y:S02]  /*4d1b0*/  IADD3 R19, P2, PT, R19, R27.reuse, RZ ;  /* 0x0000001b13137210 */ /* 0x080fe40007f5e0ff */
[----:B0-----:R-:W4:Y:S04]  /*4d1c0*/  LDL.LU R21, [R1+0x116c] ;  /* 0x00116c0001157983 */ /* 0x001f280000300800 */
[----:B------:R-:W-:Y:S04]  /*4d1d0*/  STL [R1+0x11bc], R5 ;  /* 0x0011bc0501007387 */ /* 0x000fe80000100800 */
[----:B------:R-:W-:Y:S04]  /*4d1e0*/  STL [R1+0x11b4], R4 ;  /* 0x0011b40401007387 */ /* 0x000fe80000100800 */
[----:B------:R-:W-:Y:S01]  /*4d1f0*/  STL [R1+0x11d8], R3 ;  /* 0x0011d80301007387 */ /* 0x000fe20000100800 */
[----:B--2---:R-:W-:Y:S01]  /*4d200*/  IMAD.X R9, R9, 0x1, R0, P3 ;  /* 0x0000000109097824 */ /* 0x004fe200018e0600 */
[----:B------:R-:W-:-:S05]  /*4d210*/  IADD3 R2, P3, PT, R2, R27, RZ ;  /* 0x0000001b02027210 */ /* 0x000fca0007f7e0ff */
[----:B------:R0:W-:Y:S04]  /*4d220*/  STL [R1+0x11a4], R2 ;  /* 0x0011a40201007387 */ /* 0x0001e80000100800 */
[----:B------:R-:W-:Y:S04]  /*4d230*/  STL [R1+0x11ac], R19 ;  /* 0x0011ac1301007387 */ /* 0x000fe80000100800 */
[----:B0-----:R-:W2:Y:S01]  /*4d240*/  LDL.LU R2, [R1+0x1190] ;  /* 0x0011900001027983 */ /* 0x001ea20000300800 */
[--C-:B------:R-:W-:Y:S01]  /*4d250*/  IMAD.X R10, R10, 0x1, R0.reuse, P4 ;  /* 0x000000010a0a7824 */ /* 0x100fe200020e0600 */
[-C--:B------:R-:W-:Y:S01]  /*4d260*/  IADD3 R11, P4, PT, R11, R27.reuse, RZ ;  /* 0x0000001b0b0b7210 */ /* 0x080fe20007f9e0ff */
[--C-:B------:R-:W-:Y:S01]  /*4d270*/  IMAD.X R23, R23, 0x1, R0.reuse, P5 ;  /* 0x0000000117177824 */ /* 0x100fe200028e0600 */
[----:B------:R-:W-:Y:S04]  /*4d280*/  STL [R1+0x11d0], R9 ;  /* 0x0011d00901007387 */ /* 0x000fe80000100800 */
[----:B------:R-:W-:Y:S04]  /*4d290*/  STL [R1+0x11c8], R10 ;  /* 0x0011c80a01007387 */ /* 0x000fe80000100800 */
[----:B------:R-:W-:Y:S04]  /*4d2a0*/  STL [R1+0x119c], R11 ;  /* 0x00119c0b01007387 */ /* 0x000fe80000100800 */
[----:B------:R-:W-:Y:S01]  /*4d2b0*/  STL [R1+0x11c0], R23 ;  /* 0x0011c01701007387 */ /* 0x000fe20000100800 */
[-C--:B---3--:R-:W-:Y:S01]  /*4d2c0*/  IADD3 R22, P5, PT, R22, R27.reuse, RZ ;  /* 0x0000001b16167210 */ /* 0x088fe20007fbe0ff */
[--C-:B------:R-:W-:Y:S01]  /*4d2d0*/  IMAD.X R13, R13, 0x1, R0.reuse, P6 ;  /* 0x000000010d0d7824 */ /* 0x100fe200030e0600 */
[-C--:B------:R-:W-:Y:S01]  /*4d2e0*/  IADD3 R12, P6, PT, R12, R27.reuse, RZ ;  /* 0x0000001b0c0c7210 */ /* 0x080fe20007fde0ff */
[--C-:B------:R-:W-:Y:S01]  /*4d2f0*/  IMAD.X R14, R14, 0x1, R0.reuse, P1 ;  /* 0x000000010e0e7824 */ /* 0x100fe200008e0600 */
[----:B------:R-:W-:Y:S01]  /*4d300*/  IADD3 R15, P1, PT, R15, R27, RZ ;  /* 0x0000001b0f0f7210 */ /* 0x000fe20007f3e0ff */
[----:B------:R-:W-:Y:S04]  /*4d310*/  STL [R1+0x1194], R22 ;  /* 0x0011941601007387 */ /* 0x000fe80000100800 */
[----:B------:R-:W-:Y:S01]  /*4d320*/  STL [R1+0x11b8], R13 ;  /* 0x0011b80d01007387 */ /* 0x000fe20000100800 */
[----:B------:R-:W-:Y:S01]  /*4d330*/  IMAD.X R20, R20, 0x1, R0, P3 ;  /* 0x0000000114147824 */ /* 0x000fe200018e0600 */
[----:B------:R-:W-:-:S02]  /*4d340*/  IADD3.X R17, PT, PT, R17, R0, RZ, P2, !PT ;  /* 0x0000000011117210 */ /* 0x000fc400017fe4ff */
[----:B------:R-:W-:Y:S01]  /*4d350*/  STL [R1+0x118c], R12 ;  /* 0x00118c0c01007387 */ /* 0x000fe20000100800 */
[----:B------:R-:W-:-:S03]  /*4d360*/  IADD3 R16, P2, PT, R16, R27, RZ ;  /* 0x0000001b10107210 */ /* 0x000fc60007f5e0ff */
        /* <DEDUP_REMOVED lines=8> */
[----:B----4-:R-:W-:-:S05]  /*4d3f0*/  IADD3 R29, P3, PT, R29, R27, RZ ;  /* 0x0000001b1d1d7210 */ /* 0x010fca0007f7e0ff */
[----:B------:R0:W-:Y:S04]  /*4d400*/  STL [R1+0x1174], R29 ;  /* 0x0011741d01007387 */ /* 0x0001e80000100800 */
[----:B0-----:R-:W4:Y:S04]  /*4d410*/  LDL.LU R29, [R1+0x1180] ;  /* 0x00118000011d7983 */ /* 0x001f280000300800 */
[----:B------:R-:W4:Y:S01]  /*4d420*/  LDL.LU R25, [R1+0x1154] ;  /* 0x0011540001197983 */ /* 0x000f220000300800 */
[----:B------:R-:W-:-:S03]  /*4d430*/  IMAD.X R28, R28, 0x1, R0, P4 ;  /* 0x000000011c1c7824 */ /* 0x000fc600020e0600 */
        /* <DEDUP_REMOVED lines=10> */
[----:B------:R-:W-:-:S05]  /*4d4e0*/  IADD3 R21, P4, PT, R21, R27, RZ ;  /* 0x0000001b15157210 */ /* 0x000fca0007f9e0ff */
[----:B------:R0:W-:Y:S04]  /*4d4f0*/  STL [R1+0x116c], R21 ;  /* 0x00116c1501007387 */ /* 0x0001e80000100800 */
        /* <DEDUP_REMOVED lines=15> */
[-C--:B---3--:R-:W-:Y:S01]  /*4d5f0*/  IADD3 R20, P5, PT, R20, R27.reuse, RZ ;  /* 0x0000001b14147210 */ /* 0x088fe20007fbe0ff */
[----:B------:R-:W-:Y:S01]  /*4d600*/  IMAD.X R24, R24, 0x1, R0, P6 ;  /* 0x0000000118187824 */ /* 0x000fe200030e0600 */
[----:B------:R-:W-:-:S03]  /*4d610*/  IADD3 R18, P6, PT, R18, R27, RZ ;  /* 0x0000001b12127210 */ /* 0x000fc60007fde0ff */
[----:B------:R0:W-:Y:S04]  /*4d620*/  STL [R1+0x1164], R20 ;  /* 0x0011641401007387 */ /* 0x0001e80000100800 */
[----:B0-----:R-:W3:Y:S01]  /*4d630*/  LDL.LU R20, [R1+0x1120] ;  /* 0x0011200001147983 */ /* 0x001ee20000300800 */
[--C-:B----4-:R-:W-:Y:S01]  /*4d640*/  IMAD.X R29, R29, 0x1, R0.reuse, P1 ;  /* 0x000000011d1d7824 */ /* 0x110fe200008e0600 */
        /* <DEDUP_REMOVED lines=34> */
[----:B------:R-:W-:Y:S04]  /*4d870*/  STL [R1+0x1148], R11 ;  /* 0x0011480b01007387 */ /* 0x000fe80000100800 */
[----:B------:R-:W-:Y:S01]  /*4d880*/  STL [R1+0x111c], R23 ;  /* 0x00111c1701007387 */ /* 0x000fe20000100800 */
[--C-:B--2---:R-:W-:Y:S01]  /*4d890*/  IMAD.X R22, R22, 0x1, R0.reuse, P3 ;  /* 0x0000000116167824 */ /* 0x104fe200018e0600 */
[-C--:B------:R-:W-:Y:S01]  /*4d8a0*/  IADD3 R13, P3, PT, R13, R27.reuse, RZ ;  /* 0x0000001b0d0d7210 */ /* 0x080fe20007f7e0ff */
[--C-:B------:R-:W-:Y:S01]  /*4d8b0*/  IMAD.X R12, R12, 0x1, R0.reuse, P4 ;  /* 0x000000010c0c7824 */ /* 0x100fe200020e0600 */
[----:B------:R-:W-:Y:S01]  /*4d8c0*/  IADD3 R14, P4, PT, R14, R27, RZ ;  /* 0x0000001b0e0e7210 */ /* 0x000fe20007f9e0ff */
[--C-:B------:R-:W-:Y:S01]  /*4d8d0*/  IMAD.X R15, R15, 0x1, R0.reuse, P5 ;  /* 0x000000010f0f7824 */ /* 0x100fe200028e0600 */
[----:B------:R-:W-:Y:S01]  /*4d8e0*/  STL [R1+0x1140], R22 ;  /* 0x0011401601007387 */ /* 0x000fe20000100800 */
[----:B------:R-:W-:-:S03]  /*4d8f0*/  IMAD.X R16, R16, 0x1, R0, P6 ;  /* 0x0000000110107824 */ /* 0x000fc600030e0600 */
[----:B------:R-:W-:Y:S01]  /*4d900*/  STL [R1+0x1114], R13 ;  /* 0x0011140d01007387 */ /* 0x000fe20000100800 */
[-C--:B------:R-:W-:Y:S02]  /*4d910*/  IADD3 R17, P5, PT, R17, R27.reuse, RZ ;  /* 0x0000001b11117210 */ /* 0x080fe40007fbe0ff */
[----:B------:R-:W-:Y:S01]  /*4d920*/  IADD3 R2, P6, PT, R2, R27, RZ ;  /* 0x0000001b02027210 */ /* 0x000fe20007fde0ff */
[----:B------:R-:W-:Y:S04]  /*4d930*/  STL [R1+0x1138], R12 ;  /* 0x0011380c01007387 */ /* 0x000fe80000100800 */
[----:B------:R-:W-:Y:S04]  /*4d940*/  STL [R1+0x110c], R14 ;  /* 0x00110c0e01007387 */ /* 0x000fe80000100800 */
[----:B------:R-:W-:Y:S04]  /*4d950*/  STL [R1+0x1130], R15 ;  /* 0x0011300f01007387 */ /* 0x000fe80000100800 */
[----:B------:R0:W-:Y:S04]  /*4d960*/  STL [R1+0x10fc], R2 ;  /* 0x0010fc0201007387 */ /* 0x0001e80000100800 */
[----:B------:R-:W-:Y:S04]  /*4d970*/  STL [R1+0x1104], R17 ;  /* 0x0011041101007387 */ /* 0x000fe80000100800 */
[----:B0-----:R-:W2:Y:S04]  /*4d980*/  LDL.LU R2, [R1+0x1110] ;  /* 0x0011100001027983 */ /* 0x001ea80000300800 */
[----:B------:R-:W-:Y:S04]  /*4d990*/  STL [R1+0x1128], R16 ;  /* 0x0011281001007387 */ /* 0x000fe80000100800 */
[----:B------:R-:W2:Y:S04]  /*4d9a0*/  LDL.LU R24, [R1+0x10e4] ;  /* 0x0010e40001187983 */ /* 0x000ea80000300800 */
[----:B------:R-:W2:Y:S01]  /*4d9b0*/  LDL.LU R18, [R1+0x1108] ;  /* 0x0011080001127983 */ /* 0x000ea20000300800 */
[----:B---3--:R-:W-:-:S05]  /*4d9c0*/  IMAD.X R20, R20, 0x1, R0, P1 ;  /* 0x0000000114147824 */ /* 0x008fca00008e0600 */
[----:B------:R0:W-:Y:S04]  /*4d9d0*/  STL [R1+0x1120], R20 ;  /* 0x0011201401007387 */ /* 0x0001e80000100800 */
[----:B0-----:R-:W3:Y:S04]  /*4d9e0*/  LDL.LU R20, [R1+0x10dc] ;  /* 0x0010dc0001147983 */ /* 0x001ee80000300800 */
[----:B------:R-:W3:Y:S04]  /*4d9f0*/  LDL.LU R25, [R1+0x1100] ;  /* 0x0011000001197983 */ /* 0x000ee80000300800 */
[----:B------:R-:W3:Y:S04]  /*4da00*/  LDL.LU R26, [R1+0x10d4] ;  /* 0x0010d400011a7983 */ /* 0x000ee80000300800 */
[----:B------:R-:W3:Y:S01]  /*4da10*/  LDL.LU R6, [R1+0x10f8] ;  /* 0x0010f80001067983 */ /* 0x000ee20000300800 */
[----:B----4-:R-:W-:-:S05]  /*4da20*/  IADD3 R29, P1, PT, R29, R27, RZ ;  /* 0x0000001b1d1d7210 */ /* 0x010fca0007f3e0ff */
        /* <DEDUP_REMOVED lines=25> */
[----:B--2---:R-:W-:-:S05]  /*4dbc0*/  IMAD.X R2, R2, 0x1, R0, P3 ;  /* 0x0000000102027824 */ /* 0x004fca00018e0600 */
[----:B------:R0:W-:Y:S04]  /*4dbd0*/  STL [R1+0x1110], R2 ;  /* 0x0011100201007387 */ /* 0x0001e80000100800 */
[----:B0-----:R-:W2:Y:S01]  /*4dbe0*/  LDL.LU R2, [R1+0x107c] ;  /* 0x00107c0001027983 */ /* 0x001ea20000300800 */
[----:B------:R-:W-:Y:S02]  /*4dbf0*/  IADD3.X R18, PT, PT, R18, R0, RZ, P4, !PT ;  /* 0x0000000012127210 */ /* 0x000fe400027fe4ff */
[-C--:B------:R-:W-:Y:S02]  /*4dc00*/  IADD3 R24, P3, PT, R24, R27.reuse, RZ ;  /* 0x0000001b18187210 */ /* 0x080fe40007f7e0ff */
[-C--:B---3--:R-:W-:Y:S01]  /*4dc10*/  IADD3 R20, P4, PT, R20, R27.reuse, RZ ;  /* 0x0000001b14147210 */ /* 0x088fe20007f9e0ff */
[--C-:B------:R-:W-:Y:S01]  /*4dc20*/  IMAD.X R25, R25, 0x1, R0.reuse, P5 ;  /* 0x0000000119197824 */ /* 0x100fe200028e0600 */
[----:B------:R-:W-:Y:S01]  /*4dc30*/  IADD3 R26, P5, PT, R26, R27, RZ ;  /* 0x0000001b1a1a7210 */ /* 0x000fe20007fbe0ff */
[----:B------:R-:W-:-:S02]  /*4dc40*/  IMAD.X R6, R6, 0x1, R0, P6 ;  /* 0x0000000106067824 */ /* 0x000fc400030e0600 */
[----:B------:R0:W-:Y:S04]  /*4dc50*/  STL [R1+0x10dc], R20 ;  /* 0x0010dc1401007387 */ /* 0x0001e80000100800 */
[----:B------:R-:W-:Y:S04]  /*4dc60*/  STL [R1+0x10e4], R24 ;  /* 0x0010e41801007387 */ /* 0x000fe80000100800 */
[----:B0-----:R-:W3:Y:S01]  /*4dc70*/  LDL.LU R20, [R1+0x10a0] ;  /* 0x0010a00001147983 */ /* 0x001ee20000300800 */
[----:B----4-:R-:W-:-:S03]  /*4dc80*/  IADD3 R7, P6, PT, R7, R27, RZ ;  /* 0x0000001b07077210 */ /* 0x010fc60007fde0ff */
[----:B------:R-:W-:Y:S04]  /*4dc90*/  STL [R1+0x1108], R18 ;  /* 0x0011081201007387 */ /* 0x000fe80000100800 */
[----:B------:R-:W-:Y:S01]  /*4dca0*/  STL [R1+0x1100], R25 ;  /* 0x0011001901007387 */ /* 0x000fe20000100800 */
[----:B------:R-:W-:-:S03]  /*4dcb0*/  IMAD.X R8, R8, 0x1, R0, P1 ;  /* 0x0000000108087824 */ /* 0x000fc600008e0600 */
[----:B------:R-:W-:Y:S01]  /*4dcc0*/  STL [R1+0x10d4], R26 ;  /* 0x0010d41a01007387 */ /* 0x000fe20000100800 */
[-C--:B------:R-:W-:Y:S01]  /*4dcd0*/  IADD3 R5, P1, PT, R5, R27.reuse, RZ ;  /* 0x0000001b05057210 */ /* 0x080fe20007f3e0ff */
[--C-:B------:R-:W-:Y:S02]  /*4dce0*/  IMAD.X R29, R29, 0x1, R0.reuse, P2 ;  /* 0x000000011d1d7824 */ /* 0x100fe400010e0600 */
[----:B------:R-:W-:Y:S04]  /*4dcf0*/  STL [R1+0x10f8], R6 ;  /* 0x0010f80601007387 */ /* 0x000fe80000100800 */
[----:B------:R-:W-:Y:S01]  /*4dd00*/  STL [R1+0x10cc], R7 ;  /* 0x0010cc0701007387 */ /* 0x000fe20000100800 */
[----:B------:R-:W-:Y:S01]  /*4dd10*/  IADD3 R4, P2, PT, R4, R27, RZ ;  /* 0x0000001b04047210 */ /* 0x000fe20007f5e0ff */
[----:B------:R-:W-:-:S02]  /*4dd20*/  IMAD.X R3, R3, 0x1, R0, P3 ;  /* 0x0000000103037824 */ /* 0x000fc400018e0600 */
[----:B------:R0:W-:Y:S01]  /*4dd30*/  STL [R1+0x10e8], R29 ;  /* 0x0010e81d01007387 */ /* 0x0001e20000100800 */
[----:B------:R-:W-:-:S03]  /*4dd40*/  IMAD.X R9, R9, 0x1, R0, P4 ;  /* 0x0000000109097824 */ /* 0x000fc600020e0600 */
[----:B------:R-:W-:Y:S01]  /*4dd50*/  STL [R1+0x10f0], R8 ;  /* 0x0010f00801007387 */ /* 0x000fe20000100800 */
[-C--:B------:R-:W-:Y:S02]  /*4dd60*/  IADD3 R19, P3, PT, R19, R27.reuse, RZ ;  /* 0x0000001b13137210 */ /* 0x080fe40007f7e0ff */
[----:B------:R-:W-:Y:S01]  /*4dd70*/  IADD3 R28, P4, PT, R28, R27, RZ ;  /* 0x0000001b1c1c7210 */ /* 0x000fe20007f9e0ff */
[----:B0-----:R-:W4:Y:S04]  /*4dd80*/  LDL.LU R29, [R1+0x1074] ;  /* 0x00107400011d7983 */ /* 0x001f280000300800 */
        /* <DEDUP_REMOVED lines=47> */
[----:B----4-:R-:W-:-:S05]  /*4e080*/  IADD3 R29, P5, PT, R29, R27, RZ ;  /* 0x0000001b1d1d7210 */ /* 0x010fca0007fbe0ff */
        /* <DEDUP_REMOVED lines=29> */
[----:B------:R-:W-:Y:S04]  /*4e260*/  STL [R1+0x105c], R25 ;  /* 0x00105c1901007387 */ /* 0x000fe80000100800 */
[----:B------:R-:W-:Y:S01]  /*4e270*/  STL [R1+0x1080], R26 ;  /* 0x0010801a01007387 */ /* 0x000fe20000100800 */
[----:B---3--:R-:W-:-:S02]  /*4e280*/  IMAD.X R7, R7, 0x1, R0, P4 ;  /* 0x0000000107077824 */ /* 0x008fc400020e0600 */
[--C-:B------:R-:W-:Y:S01]  /*4e290*/  IMAD.X R5, R5, 0x1, R0.reuse, P5 ;  /* 0x0000000105057824 */ /* 0x100fe200028e0600 */
[-C--:B------:R-:W-:Y:S01]  /*4e2a0*/  IADD3 R8, P4, PT, R8, R27.reuse, RZ ;  /* 0x0000001b08087210 */ /* 0x080fe20007f9e0ff */
[----:B------:R-:W-:Y:S04]  /*4e2b0*/  STL [R1+0x1054], R6 ;  /* 0x0010540601007387 */ /* 0x000fe80000100800 */
[----:B------:R-:W-:Y:S01]  /*4e2c0*/  STL [R1+0x1078], R7 ;  /* 0x0010780701007387 */ /* 0x000fe20000100800 */
[-C--:B------:R-:W-:Y:S02]  /*4e2d0*/  IADD3 R20, P5, PT, R20, R27.reuse, RZ ;  /* 0x0000001b14147210 */ /* 0x080fe40007fbe0ff */
[----:B------:R-:W-:Y:S02]  /*4e2e0*/  IADD3.X R4, PT, PT, R4, R0, RZ, P6, !PT ;  /* 0x0000000004047210 */ /* 0x000fe400037fe4ff */
[-C--:B------:R-:W-:Y:S01]  /*4e2f0*/  IADD3 R3, P6, PT, R3, R27.reuse, RZ ;  /* 0x0000001b03037210 */ /* 0x080fe20007fde0ff */
[----:B------:R-:W-:Y:S01]  /*4e300*/  IMAD.X R19, R19, 0x1, R0, P1 ;  /* 0x0000000113137824 */ /* 0x000fe200008e0600 */
[----:B------:R0:W-:Y:S04]  /*4e310*/  STL [R1+0x1044], R20 ;  /* 0x0010441401007387 */ /* 0x0001e80000100800 */
[----:B------:R-:W-:Y:S04]  /*4e320*/  STL [R1+0x104c], R8 ;  /* 0x00104c0801007387 */ /* 0x000fe80000100800 */
[----:B0-----:R-:W3:Y:S04]  /*4e330*/  LDL.LU R20, [R1+0x1020] ;  /* 0x0010200001147983 */ /* 0x001ee80000300800 */
[----:B------:R-:W-:Y:S01]  /*4e340*/  STL [R1+0x1070], R5 ;  /* 0x0010700501007387 */ /* 0x000fe20000100800 */
[----:B----4-:R-:W-:-:S03]  /*4e350*/  IADD3 R9, P1, PT, R9, R27, RZ ;  /* 0x0000001b09097210 */ /* 0x010fc60007f3e0ff */
[----:B------:R-:W-:Y:S04]  /*4e360*/  STL [R1+0x1068], R4 ;  /* 0x0010680401007387 */ /* 0x000fe80000100800 */
[----:B------:R-:W-:Y:S01]  /*4e370*/  STL [R1+0x103c], R3 ;  /* 0x00103c0301007387 */ /* 0x000fe20000100800 */
[--C-:B------:R-:W-:Y:S01]  /*4e380*/  IMAD.X R29, R29, 0x1, R0.reuse, P2 ;  /* 0x000000011d1d7824 */ /* 0x100fe200010e0600 */
[-C--:B------:R-:W-:Y:S01]  /*4e390*/  IADD3 R10, P2, PT, R10, R27.reuse, RZ ;  /* 0x0000001b0a0a7210 */ /* 0x080fe20007f5e0ff */
[--C-:B------:R-:W-:Y:S01]  /*4e3a0*/  IMAD.X R11, R11, 0x1, R0.reuse, P3 ;  /* 0x000000010b0b7824 */ /* 0x100fe200018e0600 */
[-C--:B------:R-:W-:Y:S02]  /*4e3b0*/  IADD3 R23, P3, PT, R23, R27.reuse, RZ ;  /* 0x0000001b17177210 */ /* 0x080fe40007f7e0ff */
[----:B------:R0:W-:Y:S04]  /*4e3c0*/  STL [R1+0x1058], R29 ;  /* 0x0010581d01007387 */ /* 0x0001e80000100800 */
[----:B------:R-:W-:Y:S01]  /*4e3d0*/  STL [R1+0x1060], R19 ;  /* 0x0010601301007387 */ /* 0x000fe20000100800 */
[--C-:B------:R-:W-:Y:S01]  /*4e3e0*/  IMAD.X R22, R22, 0x1, R0.reuse, P4 ;  /* 0x0000000116167824 */ /* 0x100fe200020e0600 */
[-C--:B------:R-:W-:Y:S01]  /*4e3f0*/  IADD3 R13, P4, PT, R13, R27.reuse, RZ ;  /* 0x0000001b0d0d7210 */ /* 0x080fe20007f9e0ff */
[--C-:B------:R-:W-:Y:S01]  /*4e400*/  IMAD.X R12, R12, 0x1, R0.reuse, P5 ;  /* 0x000000010c0c7824 */ /* 0x100fe200028e0600 */
[----:B------:R-:W-:Y:S01]  /*4e410*/  IADD3 R14, P5, PT, R14, R27, RZ ;  /* 0x0000001b0e0e7210 */ /* 0x000fe20007fbe0ff */
[--C-:B------:R-:W-:Y:S01]  /*4e420*/  IMAD.X R15, R15, 0x1, R0.reuse, P6 ;  /* 0x000000010f0f7824 */ /* 0x100fe200030e0600 */
[----:B0-----:R-:W4:Y:S04]  /*4e430*/  LDL.LU R29, [R1+0xff4] ;  /* 0x000ff400011d7983 */ /* 0x001f280000300800 */
        /* <DEDUP_REMOVED lines=13> */
[----:B------:R-:W-:Y:S01]  /*4e510*/  STL [R1+0x100c], R17 ;  /* 0x00100c1101007387 */ /* 0x000fe20000100800 */
[----:B------:R-:W-:-:S03]  /*4e520*/  IMAD.X R21, R21, 0x1, R0, P2 ;  /* 0x0000000115157824 */ /* 0x000fc600010e0600 */
[----:B0-----:R-:W4:Y:S04]  /*4e530*/  LDL.LU R28, [R1+0x1018] ;  /* 0x00101800011c7983 */ /* 0x001f280000300800 */
        /* <DEDUP_REMOVED lines=37> */
[----:B------:R0:W-:Y:S01]  /*4e790*/  STL [R1+0x1018], R28 ;  /* 0x0010181c01007387 */ /* 0x0001e20000100800 */
[----:B------:R-:W-:-:S03]  /*4e7a0*/  IADD3 R21, P5, PT, R21, R27, RZ ;  /* 0x0000001b15157210 */ /* 0x000fc60007fbe0ff */
[----:B0-----:R-:W4:Y:S01]  /*4e7b0*/  LDL.LU R28, [R1+0xf84] ;  /* 0x000f8400011c7983 */ /* 0x001f220000300800 */
[--C-:B------:R-:W-:Y:S01]  /*4e7c0*/  IMAD.X R25, R25, 0x1, R0.reuse, P6 ;  /* 0x0000000119197824 */ /* 0x100fe200030e0600 */
[-C--:B------:R-:W-:Y:S01]  /*4e7d0*/  IADD3 R26, P6, PT, R26, R27.reuse, RZ ;  /* 0x0000001b1a1a7210 */ /* 0x080fe20007fde0ff */
[--C-:B------:R-:W-:Y:S01]  /*4e7e0*/  IMAD.X R6, R6, 0x1, R0.reuse, P1 ;  /* 0x0000000106067824 */ /* 0x100fe200008e0600 */
[----:B------:R0:W-:Y:S04]  /*4e7f0*/  STL [R1+0xfe4], R21 ;  /* 0x000fe41501007387 */ /* 0x0001e80000100800 */
[----:B------:R-:W-:Y:S04]  /*4e800*/  STL [R1+0xfec], R24 ;  /* 0x000fec1801007387 */ /* 0x000fe80000100800 */
        /* <DEDUP_REMOVED lines=8> */
[----:B------:R-:W-:-:S05]  /*4e890*/  IMAD.X R2, R2, 0x1, R0, P3 ;  /* 0x0000000102027824 */ /* 0x000fca00018e0600 */
        /* <DEDUP_REMOVED lines=9> */
[----:B---3--:R-:W-:-:S03]  /*4e930*/  IMAD.X R9, R9, 0x1, R0, P5 ;  /* 0x0000000109097824 */ /* 0x008fc600028e0600 */
[----:B------:R-:W-:Y:S01]  /*4e940*/  STL [R1+0xfe8], R3 ;  /* 0x000fe80301007387 */ /* 0x000fe20000100800 */
[-C--:B------:R-:W-:Y:S01]  /*4e950*/  IADD3 R20, P5, PT, R20, R27.reuse, RZ ;  /* 0x0000001b14147210 */ /* 0x080fe20007fbe0ff */
[--C-:B------:R-:W-:Y:S01]  /*4e960*/  IMAD.X R10, R10, 0x1, R0.reuse, P6 ;  /* 0x000000010a0a7824 */ /* 0x100fe200030e0600 */
[-C--:B------:R-:W-:Y:S01]  /*4e970*/  IADD3 R11, P6, PT, R11, R27.reuse, RZ ;  /* 0x0000001b0b0b7210 */ /* 0x080fe20007fde0ff */
[----:B------:R-:W-:Y:S02]  /*4e980*/  IMAD.X R23, R23, 0x1, R0, P1 ;  /* 0x0000000117177824 */ /* 0x000fe400008e0600 */
[----:B------:R0:W-:Y:S04]  /*4e990*/  STL [R1+0xfb4], R20 ;  /* 0x000fb41401007387 */ /* 0x0001e80000100800 */
[----:B------:R-:W-:Y:S04]  /*4e9a0*/  STL [R1+0xfbc], R19 ;  /* 0x000fbc1301007387 */ /* 0x000fe80000100800 */
[----:B0-----:R-:W3:Y:S04]  /*4e9b0*/  LDL.LU R20, [R1+0xfa0] ;  /* 0x000fa00001147983 */ /* 0x001ee80000300800 */
[----:B------:R-:W-:Y:S01]  /*4e9c0*/  STL [R1+0xfe0], R9 ;  /* 0x000fe00901007387 */ /* 0x000fe20000100800 */
[----:B----4-:R-:W-:-:S02]  /*4e9d0*/  IADD3 R22, P1, PT, R22, R27, RZ ;  /* 0x0000001b16167210 */ /* 0x010fc40007f3e0ff */
[----:B------:R-:W-:Y:S01]  /*4e9e0*/  IADD3.X R13, PT, PT, R13, R0, RZ, P2, !PT ;  /* 0x000000000d0d7210 */ /* 0x000fe200017fe4ff */
[----:B------:R-:W-:Y:S01]  /*4e9f0*/  STL [R1+0xfd8], R10 ;  /* 0x000fd80a01007387 */ /* 0x000fe20000100800 */
[----:B------:R-:W-:-:S03]  /*4ea00*/  IADD3 R12, P2, PT, R12, R27, RZ ;  /* 0x0000001b0c0c7210 */ /* 0x000fc60007f5e0ff */
        /* <DEDUP_REMOVED lines=18> */
[----:B------:R-:W-:-:S05]  /*4eb30*/  IADD3 R28, P5, PT, R28, R27, RZ ;  /* 0x0000001b1c1c7210 */ /* 0x000fca0007fbe0ff */
        /* <DEDUP_REMOVED lines=31> */
[-C--:B----4-:R-:W-:Y:S01]  /*4ed30*/  IADD3 R29, P1, PT, R29, R27.reuse, RZ ;  /* 0x0000001b1d1d7210 */ /* 0x090fe20007f3e0ff */
[----:B------:R-:W-:Y:S01]  /*4ed40*/  IMAD.X R24, R24, 0x1, R0, P2 ;  /* 0x0000000118187824 */ /* 0x000fe200010e0600 */
[----:B------:R-:W-:-:S03]  /*4ed50*/  IADD3 R18, P2, PT, R18, R27, RZ ;  /* 0x0000001b12127210 */ /* 0x000fc60007f5e0ff */
[----:B------:R0:W-:Y:S04]  /*4ed60*/  STL [R1+0xf74], R29 ;  /* 0x000f741d01007387 */ /* 0x0001e80000100800 */
        /* <DEDUP_REMOVED lines=8> */
[--C-:B------:R-:W-:Y:S01]  /*4edf0*/  IMAD.X R5, R5, 0x1, R0.reuse, P6 ;  /* 0x0000000105057824 */ /* 0x100fe200030e0600 */
[-C--:B------:R-:W-:Y:S02]  /*4ee00*/  IADD3 R8, P5, PT, R8, R27.reuse, RZ ;  /* 0x0000001b08087210 */ /* 0x080fe40007fbe0ff */
[----:B------:R-:W-:Y:S01]  /*4ee10*/  IADD3 R21, P6, PT, R21, R27, RZ ;  /* 0x0000001b15157210 */ /* 0x000fe20007fde0ff */
[----:B0-----:R-:W4:Y:S04]  /*4ee20*/  LDL.LU R28, [R1+0xf04] ;  /* 0x000f0400011c7983 */ /* 0x001f280000300800 */
[----:B------:R-:W-:Y:S04]  /*4ee30*/  STL [R1+0xf6c], R18 ;  /* 0x000f6c1201007387 */ /* 0x000fe80000100800 */
        /* <DEDUP_REMOVED lines=8> */
[----:B------:R-:W-:-:S03]  /*4eec0*/  IMAD.X R19, R19, 0x1, R0, P2 ;  /* 0x0000000113137824 */ /* 0x000fc600010e0600 */
        /* <DEDUP_REMOVED lines=10> */
[--C-:B------:R-:W-:Y:S01]  /*4ef70*/  IMAD.X R11, R11, 0x1, R0.reuse, P4 ;  /* 0x000000010b0b7824 */ /* 0x100fe200020e0600 */
[-C--:B------:R-:W-:Y:S01]  /*4ef80*/  IADD3 R23, P4, PT, R23, R27.reuse, RZ ;  /* 0x0000001b17177210 */ /* 0x080fe20007f9e0ff */
[----:B------:R-:W-:Y:S04]  /*4ef90*/  STL [R1+0xf3c], R9 ;  /* 0x000f3c0901007387 */ /* 0x000fe80000100800 */
[----:B------:R-:W-:Y:S04]  /*4efa0*/  STL [R1+0xf34], R10 ;  /* 0x000f340a01007387 */ /* 0x000fe80000100800 */
[----:B------:R-:W-:Y:S01]  /*4efb0*/  STL [R1+0xf58], R11 ;  /* 0x000f580b01007387 */ /* 0x000fe20000100800 */
[--C-:B---3--:R-:W-:Y:S01]  /*4efc0*/  IMAD.X R22, R22, 0x1, R0.reuse, P5 ;  /* 0x0000000116167824 */ /* 0x108fe200028e0600 */
[-C--:B------:R-:W-:Y:S01]  /*4efd0*/  IADD3 R13, P5, PT, R13, R27.reuse, RZ ;  /* 0x0000001b0d0d7210 */ /* 0x080fe20007fbe0ff */
[--C-:B------:R-:W-:Y:S01]  /*4efe0*/  IMAD.X R12, R12, 0x1, R0.reuse, P6 ;  /* 0x000000010c0c7824 */ /* 0x100fe200030e0600 */
[----:B------:R-:W-:Y:S01]  /*4eff0*/  IADD3 R14, P6, PT, R14, R27, RZ ;  /* 0x0000001b0e0e7210 */ /* 0x000fe20007fde0ff */
[----:B------:R-:W-:Y:S01]  /*4f000*/  STL [R1+0xf2c], R23 ;  /* 0x000f2c1701007387 */ /* 0x000fe20000100800 */
[----:B------:R-:W-:-:S02]  /*4f010*/  IMAD.X R15, R15, 0x1, R0, P1 ;  /* 0x000000010f0f7824 */ /* 0x000fc400008e0600 */
[--C-:B------:R-:W-:Y:S01]  /*4f020*/  IMAD.X R16, R16, 0x1, R0.reuse, P2 ;  /* 0x0000000110107824 */ /* 0x100fe200010e0600 */
[----:B------:R-:W-:Y:S04]  /*4f030*/  STL [R1+0xf50], R22 ;  /* 0x000f501601007387 */ /* 0x000fe80000100800 */
        /* <DEDUP_REMOVED lines=24> */
[----:B------:R-:W4:Y:S01]  /*4f1c0*/  LDL.LU R4, [R1+0xecc] ;  /* 0x000ecc0001047983 */ /* 0x000f220000300800 */
[----:B------:R-:W-:-:S03]  /*4f1d0*/  IADD3.X R21, PT, PT, R21, R0, RZ, P4, !PT ;  /* 0x0000000015157210 */ /* 0x000fc600027fe4ff */
        /* <DEDUP_REMOVED lines=29> */
[----:B------:R-:W-:-:S03]  /*4f3b0*/  IADD3 R7, P2, PT, R7, R27, RZ ;  /* 0x0000001b07077210 */ /* 0x000fc60007f5e0ff */
[----:B0-----:R-:W4:Y:S04]  /*4f3c0*/  LDL.LU R29, [R1+0xeb0] ;  /* 0x000eb000011d7983 */ /* 0x001f280000300800 */
[----:B------:R-:W-:Y:S04]  /*4f3d0*/  STL [R1+0xf18], R18 ;  /* 0x000f181201007387 */ /* 0x000fe80000100800 */
[----:B------:R-:W-:Y:S01]  /*4f3e0*/  STL [R1+0xf10], R25 ;  /* 0x000f101901007387 */ /* 0x000fe20000100800 */
[----:B------:R-:W-:-:S03]  /*4f3f0*/  IMAD.X R8, R8, 0x1, R0, P3 ;  /* 0x0000000108087824 */ /* 0x000fc600018e0600 */
[----:B------:R-:W-:Y:S01]  /*4f400*/  STL [R1+0xee4], R26 ;  /* 0x000ee41a01007387 */ /* 0x000fe20000100800 */
[----:B------:R-:W-:Y:S01]  /*4f410*/  IMAD.X R28, R28, 0x1, R0, P4 ;  /* 0x000000011c1c7824 */ /* 0x000fe200020e0600 */
[-C--:B------:R-:W-:Y:S02]  /*4f420*/  IADD3 R5, P3, PT, R5, R27.reuse, RZ ;  /* 0x0000001b05057210 */ /* 0x080fe40007f7e0ff */
[----:B------:R-:W-:Y:S04]  /*4f430*/  STL [R1+0xf08], R6 ;  /* 0x000f080601007387 */ /* 0x000fe80000100800 */
[----:B------:R-:W-:Y:S01]  /*4f440*/  STL [R1+0xedc], R7 ;  /* 0x000edc0701007387 */ /* 0x000fe20000100800 */
[----:B------:R-:W-:-:S03]  /*4f450*/  IADD3 R4, P4, PT, R4, R27, RZ ;  /* 0x0000001b04047210 */ /* 0x000fc60007f9e0ff */
[----:B------:R0:W-:Y:S01]  /*4f460*/  STL [R1+0xef8], R28 ;  /* 0x000ef81c01007387 */ /* 0x0001e20000100800 */
[--C-:B------:R-:W-:Y:S02]  /*4f470*/  IMAD.X R3, R3, 0x1, R0.reuse, P5 ;  /* 0x0000000103037824 */ /* 0x100fe400028e0600 */
[--C-:B------:R-:W-:Y:S01]  /*4f480*/  IMAD.X R9, R9, 0x1, R0.reuse, P6 ;  /* 0x0000000109097824 */ /* 0x100fe200030e0600 */
        /* <DEDUP_REMOVED lines=42> */
[----:B----4-:R-:W-:-:S05]  /*4f730*/  IMAD.X R29, R29, 0x1, R0, P1 ;  /* 0x000000011d1d7824 */ /* 0x010fca00008e0600 */
        /* <DEDUP_REMOVED lines=35> */
[----:B------:R-:W-:Y:S04]  /*4f970*/  STL [R1+0xea0], R24 ;  /* 0x000ea01801007387 */ /* 0x000fe80000100800 */
[----:B0-----:R-:W3:Y:S04]  /*4f980*/  LDL.LU R20, [R1+0xe0c] ;  /* 0x000e0c0001147983 */ /* 0x001ee80000300800 */
[----:B------:R-:W-:Y:S04]  /*4f990*/  STL [R1+0xe74], R18 ;  /* 0x000e741201007387 */ /* 0x000fe80000100800 */
[----:B------:R-:W-:Y:S01]  /*4f9a0*/  STL [R1+0xe6c], R25 ;  /* 0x000e6c1901007387 */ /* 0x000fe20000100800 */
[----:B----4-:R-:W-:Y:S01]  /*4f9b0*/  IADD3.X R7, PT, PT, R7, R0, RZ, P6, !PT ;  /* 0x0000000007077210 */ /* 0x010fe200037fe4ff */
[----:B------:R-:W-:Y:S01]  /*4f9c0*/  IMAD.X R5, R5, 0x1, R0, P1 ;  /* 0x0000000105057824 */ /* 0x000fe200008e0600 */
[-C--:B------:R-:W-:Y:S01]  /*4f9d0*/  IADD3 R8, P6, PT, R8, R27.reuse, RZ ;  /* 0x0000001b08087210 */ /* 0x080fe20007fde0ff */
[----:B------:R-:W-:Y:S04]  /*4f9e0*/  STL [R1+0xe90], R26 ;  /* 0x000e901a01007387 */ /* 0x000fe80000100800 */
[----:B------:R-:W-:Y:S01]  /*4f9f0*/  STL [R1+0xe64], R6 ;  /* 0x000e640601007387 */ /* 0x000fe20000100800 */
[----:B------:R-:W-:-:S03]  /*4fa00*/  IADD3 R29, P1, PT, R29, R27, RZ ;  /* 0x0000001b1d1d7210 */ /* 0x000fc60007f3e0ff */
[----:B------:R-:W-:Y:S01]  /*4fa10*/  STL [R1+0xe88], R7 ;  /* 0x000e880701007387 */ /* 0x000fe20000100800 */
[--C-:B------:R-:W-:Y:S01]  /*4fa20*/  IMAD.X R4, R4, 0x1, R0.reuse, P2 ;  /* 0x0000000104047824 */ /* 0x100fe200010e0600 */
[----:B------:R-:W-:Y:S02]  /*4fa30*/  IADD3 R3, P2, PT, R3, R27, RZ ;  /* 0x0000001b03037210 */ /* 0x000fe40007f5e0ff */
[----:B------:R0:W-:Y:S04]  /*4fa40*/  STL [R1+0xe54], R29 ;  /* 0x000e541d01007387 */ /* 0x0001e80000100800 */
[----:B------:R-:W-:Y:S01]  /*4fa50*/  STL [R1+0xe5c], R8 ;  /* 0x000e5c0801007387 */ /* 0x000fe20000100800 */
[----:B------:R-:W-:-:S03]  /*4fa60*/  IMAD.X R19, R19, 0x1, R0, P3 ;  /* 0x0000000113137824 */ /* 0x000fc600018e0600 */
[----:B0-----:R-:W4:Y:S04]  /*4fa70*/  LDL.LU R29, [R1+0xe30] ;  /* 0x000e3000011d7983 */ /* 0x001f280000300800 */
[----:B------:R-:W-:Y:S01]  /*4fa80*/  STL [R1+0xe80], R5 ;  /* 0x000e800501007387 */ /* 0x000fe20000100800 */
[----:B------:R-:W-:-:S03]  /*4fa90*/  IADD3 R9, P3, PT, R9, R27, RZ ;  /* 0x0000001b09097210 */ /* 0x000fc60007f7e0ff */
        /* <DEDUP_REMOVED lines=24> */
[----:B------:R-:W-:-:S03]  /*4fc20*/  IADD3 R21, P3, PT, R21, R27, RZ ;  /* 0x0000001b15157210 */ /* 0x000fc60007f7e0ff */
[----:B------:R-:W-:Y:S04]  /*4fc30*/  STL [R1+0xe48], R15 ;  /* 0x000e480f01007387 */ /* 0x000fe80000100800 */
[----:B------:R-:W4:Y:S04]  /*4fc40*/  LDL.LU R25, [R1+0xe28] ;  /* 0x000e280001197983 */ /* 0x000f280000300800 */
[----:B------:R-:W-:Y:S04]  /*4fc50*/  STL [R1+0xe1c], R17 ;  /* 0x000e1c1101007387 */ /* 0x000fe80000100800 */
[----:B------:R-:W-:Y:S01]  /*4fc60*/  STL [R1+0xe40], R16 ;  /* 0x000e401001007387 */ /* 0x000fe20000100800 */
[----:B--2---:R-:W-:-:S05]  /*4fc70*/  IMAD.X R2, R2, 0x1, R0, P4 ;  /* 0x0000000102027824 */ /* 0x004fca00020e0600 */
[----:B------:R0:W-:Y:S04]  /*4fc80*/  STL [R1+0xe38], R2 ;  /* 0x000e380201007387 */ /* 0x0001e80000100800 */
[----:B------:R1:W-:Y:S04]  /*4fc90*/  STL [R1+0xe14], R21 ;  /* 0x000e141501007387 */ /* 0x0003e80000100800 */
[----:B0-----:R-:W2:Y:S04]  /*4fca0*/  LDL.LU R2, [R1+0xdfc] ;  /* 0x000dfc0001027983 */ /* 0x001ea80000300800 */
[----:B------:R-:W2:Y:S04]  /*4fcb0*/  LDL.LU R24, [R1+0xe20] ;  /* 0x000e200001187983 */ /* 0x000ea80000300800 */
[----:B------:R-:W2:Y:S04]  /*4fcc0*/  LDL.LU R18, [R1+0xdf4] ;  /* 0x000df40001127983 */ /* 0x000ea80000300800 */
        /* <DEDUP_REMOVED lines=11> */
[----:B------:R-:W3:Y:S01]  /*4fd80*/  LDL.LU R10, [R1+0xdf0] ;  /* 0x000df000010a7983 */ /* 0x000ee20000300800 */
[----:B----4-:R-:W-:-:S05]  /*4fd90*/  IMAD.X R29, R29, 0x1, R0, P5 ;  /* 0x000000011d1d7824 */ /* 0x010fca00028e0600 */
[----:B------:R4:W-:Y:S04]  /*4fda0*/  STL [R1+0xe30], R29 ;  /* 0x000e301d01007387 */ /* 0x0009e80000100800 */
[----:B------:R-:W3:Y:S04]  /*4fdb0*/  LDL.LU R11, [R1+0xdc4] ;  /* 0x000dc400010b7983 */ /* 0x000ee80000300800 */
[----:B------:R-:W3:Y:S04]  /*4fdc0*/  LDL.LU R23, [R1+0xde8] ;  /* 0x000de80001177983 */ /* 0x000ee80000300800 */
[----:B------:R-:W3:Y:S04]  /*4fdd0*/  LDL.LU R22, [R1+0xdbc] ;  /* 0x000dbc0001167983 */ /* 0x000ee80000300800 */
[----:B------:R-:W3:Y:S04]  /*4fde0*/  LDL.LU R13, [R1+0xde0] ;  /* 0x000de000010d7983 */ /* 0x000ee80000300800 */
[----:B------:R-:W3:Y:S01]  /*4fdf0*/  LDL.LU R12, [R1+0xdb4] ;  /* 0x000db400010c7983 */ /* 0x000ee20000300800 */
[----:B------:R-:W-:-:S05]  /*4fe00*/  IADD3 R28, P5, PT, R28, R27, RZ ;  /* 0x0000001b1c1c7210 */ /* 0x000fca0007fbe0ff */
[----:B------:R0:W-:Y:S04]  /*4fe10*/  STL [R1+0xe04], R28 ;  /* 0x000e041c01007387 */ /* 0x0001e80000100800 */
[----:B------:R-:W3:Y:S04]  /*4fe20*/  LDL.LU R14, [R1+0xdd8] ;  /* 0x000dd800010e7983 */ /* 0x000ee80000300800 */
[----:B------:R-:W3:Y:S04]  /*4fe30*/  LDL.LU R15, [R1+0xdac] ;  /* 0x000dac00010f7983 */ /* 0x000ee80000300800 */
[----:B------:R-:W3:Y:S04]  /*4fe40*/  LDL.LU R17, [R1+0xdd0] ;  /* 0x000dd00001117983 */ /* 0x000ee80000300800 */
[----:B------:R-:W3:Y:S04]  /*4fe50*/  LDL.LU R16, [R1+0xda4] ;  /* 0x000da40001107983 */ /* 0x000ee80000300800 */
[----:B-1----:R-:W3:Y:S01]  /*4fe60*/  LDL.LU R21, [R1+0xdc8] ;  /* 0x000dc80001157983 */ /* 0x002ee20000300800 */
[----:B------:R-:W-:-:S03]  /*4fe70*/  IMAD.X R25, R25, 0x1, R0, P6 ;  /* 0x0000000119197824 */ /* 0x000fc600030e0600 */
[----:B0-----:R-:W3:Y:S04]  /*4fe80*/  LDL.LU R20, [R1+0xd9c] ;  /* 0x000d9c0001147983 */ /* 0x001ee80000300800 */
[----:B----4-:R-:W4:Y:S04]  /*4fe90*/  LDL.LU R29, [R1+0xdc0] ;  /* 0x000dc000011d7983 */ /* 0x010f280000300800 */
[----:B------:R-:W4:Y:S04]  /*4fea0*/  LDL.LU R28, [R1+0xd94] ;  /* 0x000d9400011c7983 */ /* 0x000f280000300800 */
[----:B------:R0:W-:Y:S02]  /*4feb0*/  STL [R1+0xe28], R25 ;  /* 0x000e281901007387 */ /* 0x0001e40000100800 */
[----:B0-----:R-:W0:Y:S01]  /*4fec0*/  LDC R25, c[0x0][0x3ac] ;  /* 0x0000eb00ff197b82 */ /* 0x001e220000000800 */
[----:B--2---:R-:W-:-:S05]  /*4fed0*/  IADD3 R2, P6, PT, R2, R27, RZ ;  /* 0x0000001b02027210 */ /* 0x004fca0007fde0ff */
[----:B------:R1:W-:Y:S04]  /*4fee0*/  STL [R1+0xdfc], R2 ;  /* 0x000dfc0201007387 */ /* 0x0003e80000100800 */
[----:B-1----:R-:W2:Y:S01]  /*4fef0*/  LDL.LU R2, [R1+0x1950] ;  /* 0x0019500001027983 */ /* 0x002ea20000300800 */
[----:B0-----:R-:W-:Y:S02]  /*4ff00*/  IMAD.SHL.U32 R25, R25, 0x80, RZ ;  /* 0x0000008019197824 */ /* 0x001fe400078e00ff */
[--C-:B------:R-:W-:Y:S01]  /*4ff10*/  IMAD.X R24, R24, 0x1, R0.reuse, P1 ;  /* 0x0000000118187824 */ /* 0x100fe200008e0600 */
[-C--:B------:R-:W-:Y:S01]  /*4ff20*/  IADD3 R18, P1, PT, R18, R27.reuse, RZ ;  /* 0x0000001b12127210 */ /* 0x080fe20007f3e0ff */
[----:B------:R-:W-:Y:S02]  /*4ff30*/  IMAD.SHL.U32 R25, R25, 0x2, RZ ;  /* 0x0000000219197824 */ /* 0x000fe400078e00ff */
[--C-:B------:R-:W-:Y:S01]  /*4ff40*/  IMAD.X R26, R26, 0x1, R0.reuse, P2 ;  /* 0x000000011a1a7824 */ /* 0x100fe200010e0600 */
[----:B------:R-:W-:Y:S01]  /*4ff50*/  IADD3 R6, P2, PT, R6, R27, RZ ;  /* 0x0000001b06067210 */ /* 0x000fe20007f5e0ff */
[--C-:B------:R-:W-:Y:S01]  /*4ff60*/  IMAD.X R7, R7, 0x1, R0.reuse, P3 ;  /* 0x0000000107077824 */ /* 0x100fe200018e0600 */
[----:B------:R-:W-:Y:S04]  /*4ff70*/  STL [R1+0xe20], R24 ;  /* 0x000e201801007387 */ /* 0x000fe80000100800 */
[----:B------:R-:W-:Y:S04]  /*4ff80*/  STL [R1+0xdf4], R18 ;  /* 0x000df41201007387 */ /* 0x000fe80000100800 */
[----:B------:R-:W-:Y:S01]  /*4ff90*/  STL [R1+0xe18], R26 ;  /* 0x000e181a01007387 */ /* 0x000fe20000100800 */
[----:B---3--:R-:W-:Y:S01]  /*4ffa0*/  IADD3 R8, P3, PT, R8, R25, RZ ;  /* 0x0000001908087210 */ /* 0x008fe20007f7e0ff */
[----:B------:R-:W-:-:S02]  /*4ffb0*/  IMAD.X R5, R5, 0x1, R0, P4 ;  /* 0x0000000105057824 */ /* 0x000fc400020e0600 */
[----:B------:R-:W-:Y:S01]  /*4ffc0*/  IMAD.X R3, R3, 0x1, R0, P5 ;  /* 0x0000000103037824 */ /* 0x000fe200028e0600 */
[----:B------:R-:W-:Y:S01]  /*4ffd0*/  STL [R1+0xdec], R6 ;  /* 0x000dec0601007387 */ /* 0x000fe20000100800 */
[----:B------:R-:W-:-:S03]  /*4ffe0*/  IADD3 R4, P4, PT, R4, R25, RZ ;  /* 0x0000001904047210 */ /* 0x000fc60007f9e0ff */
[----:B------:R-:W-:Y:S04]  /*4fff0*/  STL [R1+0xe10], R7 ;  /* 0x000e100701007387 */ /* 0x000fe80000100800 */
[----:B------:R-:W-:Y:S04]  /*50000*/  STL [R1+0xde4], R8 ;  /* 0x000de40801007387 */ /* 0x000fe80000100800 */
[----:B------:R-:W-:Y:S01]  /*50010*/  STL [R1+0xe08], R5 ;  /* 0x000e080501007387 */ /* 0x000fe20000100800 */
[----:B--2---:R-:W-:-:S05]  /*50020*/  IADD3 R2, P5, PT, R2, R25, RZ ;  /* 0x0000001902027210 */ /* 0x004fca0007fbe0ff */
[----:B------:R0:W-:Y:S04]  /*50030*/  STL [R1+0xdd4], R2 ;  /* 0x000dd40201007387 */ /* 0x0001e80000100800 */
[----:B------:R-:W-:Y:S04]  /*50040*/  STL [R1+0xddc], R4 ;  /* 0x000ddc0401007387 */ /* 0x000fe80000100800 */
[----:B0-----:R-:W2:Y:S01]  /*50050*/  LDL.LU R2, [R1+0x194c] ;  /* 0x00194c0001027983 */ /* 0x001ea20000300800 */
[----:B------:R-:W-:Y:S02]  /*50060*/  IADD3.X R19, PT, PT, R19, R0, RZ, P6, !PT ;  /* 0x0000000013137210 */ /* 0x000fe400037fe4ff */
[-C--:B------:R-:W-:Y:S01]  /*50070*/  IADD3 R9, P6, PT, R9, R25.reuse, RZ ;  /* 0x0000001909097210 */ /* 0x080fe20007fde0ff */
[----:B------:R-:W-:Y:S01]  /*50080*/  IMAD.X R10, R10, 0x1, R0, P1 ;  /* 0x000000010a0a7824 */ /* 0x000fe200008e0600 */
[----:B------:R-:W-:Y:S01]  /*50090*/  STL [R1+0xe00], R3 ;  /* 0x000e000301007387 */ /* 0x000fe20000100800 */
[----:B------:R-:W-:-:S03]  /*500a0*/  IADD3 R11, P1, PT, R11, R25, RZ ;  /* 0x000000190b0b7210 */ /* 0x000fc60007f3e0ff */
[----:B------:R-:W-:Y:S01]  /*500b0*/  STL [R1+0xdf8], R19 ;  /* 0x000df81301007387 */ /* 0x000fe20000100800 */
[----:B------:R-:W-:-:S03]  /*500c0*/  IMAD.X R23, R23, 0x1, R0, P2 ;  /* 0x0000000117177824 */ /* 0x000fc600010e0600 */
[----:B------:R-:W-:Y:S01]  /*500d0*/  STL [R1+0xdcc], R9 ;  /* 0x000dcc0901007387 */ /* 0x000fe20000100800 */
[----:B------:R-:W-:-:S03]  /*500e0*/  IADD3 R22, P2, PT, R22, R25, RZ ;  /* 0x0000001916167210 */ /* 0x000fc60007f5e0ff */
[----:B------:R-:W-:Y:S04]  /*500f0*/  STL [R1+0x1848], R0 ;  /* 0x0018480001007387 */ /* 0x000fe80000100800 */
[----:B------:R-:W-:Y:S04]  /*50100*/  STL [R1+0xdf0], R10 ;  /* 0x000df00a01007387 */ /* 0x000fe80000100800 */
[----:B------:R-:W-:Y:S04]  /*50110*/  STL [R1+0xdc4], R11 ;  /* 0x000dc40b01007387 */ /* 0x000fe80000100800 */
[----:B------:R-:W-:Y:S04]  /*50120*/  STL [R1+0xde8], R23 ;  /* 0x000de81701007387 */ /* 0x000fe80000100800 */
[----:B------:R-:W-:Y:S01]  /*50130*/  STL [R1+0xdbc], R22 ;  /* 0x000dbc1601007387 */ /* 0x000fe20000100800 */
[--C-:B--2---:R-:W-:Y:S01]  /*50140*/  IMAD.X R13, R13, 0x1, R2.reuse, P3 ;  /* 0x000000010d0d7824 */ /* 0x104fe200018e0602 */
[-C--:B------:R-:W-:Y:S01]  /*50150*/  IADD3 R12, P3, PT, R12, R25.reuse, RZ ;  /* 0x000000190c0c7210 */ /* 0x080fe20007f7e0ff */
[--C-:B------:R-:W-:Y:S01]  /*50160*/  IMAD.X R14, R14, 0x1, R2.reuse, P4 ;  /* 0x000000010e0e7824 */ /* 0x100fe200020e0602 */
[-C--:B------:R-:W-:Y:S01]  /*50170*/  IADD3 R15, P4, PT, R15, R25.reuse, RZ ;  /* 0x000000190f0f7210 */ /* 0x080fe20007f9e0ff */
[----:B------:R-:W-:Y:S01]  /*50180*/  IMAD.X R17, R17, 0x1, R2, P5 ;  /* 0x0000000111117824 */ /* 0x000fe200028e0602 */
[----:B------:R-:W-:Y:S01]  /*50190*/  STL [R1+0xde0], R13 ;  /* 0x000de00d01007387 */ /* 0x000fe20000100800 */
[----:B------:R-:W-:-:S03]  /*501a0*/  IADD3 R16, P5, PT, R16, R25, RZ ;  /* 0x0000001910107210 */ /* 0x000fc60007fbe0ff */
[----:B------:R-:W-:Y:S01]  /*501b0*/  STL [R1+0xdb4], R12 ;  /* 0x000db40c01007387 */ /* 0x000fe20000100800 */
[----:B------:R-:W-:-:S03]  /*501c0*/  IMAD.X R21, R21, 0x1, R2, P6 ;  /* 0x0000000115157824 */ /* 0x000fc600030e0602 */
[----:B------:R-:W-:Y:S04]  /*501d0*/  STL [R1+0xdd8], R14 ;  /* 0x000dd80e01007387 */ /* 0x000fe80000100800 */
[----:B------:R-:W-:Y:S01]  /*501e0*/  STL [R1+0xdac], R15 ;  /* 0x000dac0f01007387 */ /* 0x000fe20000100800 */
[----:B------:R-:W-:-:S03]  /*501f0*/  IADD3 R20, P6, PT, R20, R25, RZ ;  /* 0x0000001914147210 */ /* 0x000fc60007fde0ff */
[----:B------:R-:W-:Y:S01]  /*50200*/  STL [R1+0xdd0], R17 ;  /* 0x000dd01101007387 */ /* 0x000fe20000100800 */
[----:B----4-:R-:W-:-:S03]  /*50210*/  IMAD.X R29, R29, 0x1, R2, P1 ;  /* 0x000000011d1d7824 */ /* 0x010fc600008e0602 */
[----:B------:R-:W-:Y:S04]  /*50220*/  STL [R1+0xda4], R16 ;  /* 0x000da41001007387 */ /* 0x000fe80000100800 */
[----:B------:R-:W-:Y:S04]  /*50230*/  STL [R1+0xdc8], R21 ;  /* 0x000dc81501007387 */ /* 0x000fe80000100800 */
[----:B------:R0:W-:Y:S01]  /*50240*/  STL [R1+0x1948], R25 ;  /* 0x0019481901007387 */ /* 0x0001e20000100800 */
[----:B------:R-:W-:-:S03]  /*50250*/  IADD3 R28, P1, PT, R28, R25, RZ ;  /* 0x000000191c1c7210 */ /* 0x000fc60007f3e0ff */
[----:B------:R-:W-:Y:S04]  /*50260*/  STL [R1+0xd9c], R20 ;  /* 0x000d9c1401007387 */ /* 0x000fe80000100800 */
[----:B0-----:R-:W2:Y:S04]  /*50270*/  LDL.LU R25, [R1+0xdb8] ;  /* 0x000db80001197983 */ /* 0x001ea80000300800 */
[----:B------:R-:W-:Y:S04]  /*50280*/  STL [R1+0xdc0], R29 ;  /* 0x000dc01d01007387 */ /* 0x000fe80000100800 */
[----:B------:R-:W3:Y:S04]  /*50290*/  LDL.LU R0, [R1+0xda8] ;  /* 0x000da80001007983 */ /* 0x000ee80000300800 */
[----:B------:R-:W-:Y:S04]  /*502a0*/  STL [R1+0xd94], R28 ;  /* 0x000d941c01007387 */ /* 0x000fe80000100800 */
[----:B---3--:R0:W-:Y:S04]  /*502b0*/  STL [R1+0x193c], R0 ;  /* 0x00193c0001007387 */ /* 0x0081e80000100800 */
[----:B0-----:R-:W3:Y:S04]  /*502c0*/  LDL.LU R0, [R1+0xd84] ;  /* 0x000d840001007983 */ /* 0x001ee80000300800 */
[----:B---3--:R0:W-:Y:S04]  /*502d0*/  STL [R1+0x1940], R0 ;  /* 0x0019400001007387 */ /* 0x0081e80000100800 */
[----:B0-----:R-:W3:Y:S01]  /*502e0*/  LDL.LU R0, [R1+0xdb0] ;  /* 0x000db00001007983 */ /* 0x001ee20000300800 */
[----:B--2---:R-:W-:-:S03]  /*502f0*/  IMAD.X R25, R25, 0x1, R2, P2 ;  /* 0x0000000119197824 */ /* 0x004fc600010e0602 */
[----:B---3--:R0:W-:Y:S04]  /*50300*/  STL [R1+0x1944], R0 ;  /* 0x0019440001007387 */ /* 0x0081e80000100800 */
[----:B0-----:R-:W2:Y:S04]  /*50310*/  LDL.LU R0, [R1+0xd8c] ;  /* 0x000d8c0001007983 */ /* 0x001ea80000300800 */
        /* <DEDUP_REMOVED lines=26> */
[----:B------:R0:W-:Y:S04]  /*504c0*/  STL [R1+0xdb8], R25 ;  /* 0x000db81901007387 */ /* 0x0001e80000100800 */
[----:B0-----:R-:W2:Y:S02]  /*504d0*/  LDL.LU R25, [R1+0x1948] ;  /* 0x0019480001197983 */ /* 0x001ea40000300800 */
[----:B--2---:R-:W-:-:S05]  /*504e0*/  IADD3 R0, P2, PT, R0, R25, RZ ;  /* 0x0000001900007210 */ /* 0x004fca0007f5e0ff */
[----:B------:R0:W-:Y:S04]  /*504f0*/  STL [R1+0xd8c], R0 ;  /* 0x000d8c0001007387 */ /* 0x0001e80000100800 */
[----:B0-----:R-:W2:Y:S02]  /*50500*/  LDL.LU R0, [R1+0x1944] ;  /* 0x0019440001007983 */ /* 0x001ea40000300800 */
[----:B--2---:R-:W-:-:S05]  /*50510*/  IMAD.X R0, R0, 0x1, R2, P3 ;  /* 0x0000000100007824 */ /* 0x004fca00018e0602 */
[----:B------:R0:W-:Y:S04]  /*50520*/  STL [R1+0xdb0], R0 ;  /* 0x000db00001007387 */ /* 0x0001e80000100800 */
[----:B0-----:R-:W2:Y:S02]  /*50530*/  LDL.LU R0, [R1+0x1940] ;  /* 0x0019400001007983 */ /* 0x001ea40000300800 */
[----:B--2---:R-:W-:-:S05]  /*50540*/  IADD3 R0, P3, PT, R0, R25, RZ ;  /* 0x0000001900007210 */ /* 0x004fca0007f7e0ff */
[----:B------:R0:W-:Y:S04]  /*50550*/  STL [R1+0xd84], R0 ;  /* 0x000d840001007387 */ /* 0x0001e80000100800 */
[----:B0-----:R-:W2:Y:S01]  /*50560*/  LDL.LU R0, [R1+0x193c] ;  /* 0x00193c0001007983 */ /* 0x001ea20000300800 */
[--C-:B----4-:R-:W-:Y:S01]  /*50570*/  IMAD.X R18, R18, 0x1, R2.reuse, P5 ;  /* 0x0000000112127824 */ /* 0x110fe200028e0602 */
[-C--:B------:R-:W-:Y:S01]  /*50580*/  IADD3 R26, P5, PT, R26, R25.reuse, RZ ;  /* 0x000000191a1a7210 */ /* 0x080fe20007fbe0ff */
[--C-:B------:R-:W-:Y:S01]  /*50590*/  IMAD.X R27, R27, 0x1, R2.reuse, P6 ;  /* 0x000000011b1b7824 */ /* 0x100fe200030e0602 */
        /* <DEDUP_REMOVED lines=11> */
[----:B------:R-:W-:Y:S01]  /*50650*/  IMAD.X R12, R12, 0x1, R2, P1 ;  /* 0x000000010c0c7824 */ /* 0x000fe200008e0602 */
[----:B------:R-:W-:-:S02]  /*50660*/  IADD3 R14, P1, PT, R14, R25, RZ ;  /* 0x000000190e0e7210 */ /* 0x000fc40007f3e0ff */
[----:B------:R-:W-:Y:S02]  /*50670*/  IADD3.X R15, PT, PT, R15, R2, RZ, P2, !PT ;  /* 0x000000020f0f7210 */ /* 0x000fe400017fe4ff */
[-C--:B------:R-:W-:Y:S01]  /*50680*/  IADD3 R17, P2, PT, R17, R25.reuse, RZ ;  /* 0x0000001911117210 */ /* 0x080fe20007f5e0ff */
[--C-:B------:R-:W-:Y:S01]  /*50690*/  IMAD.X R16, R16, 0x1, R2.reuse, P3 ;  /* 0x0000000110107824 */ /* 0x100fe200018e0602 */
[-C--:B------:R-:W-:Y:S01]  /*506a0*/  IADD3 R21, P3, PT, R21, R25.reuse, RZ ;  /* 0x0000001915157210 */ /* 0x080fe20007f7e0ff */
[--C-:B------:R-:W-:Y:S02]  /*506b0*/  IMAD.X R28, R28, 0x1, R2.reuse, P5 ;  /* 0x000000011c1c7824 */ /* 0x100fe400028e0602 */
[----:B--2---:R-:W-:Y:S01]  /*506c0*/  IMAD.X R0, R0, 0x1, R2, P4 ;  /* 0x0000000100007824 */ /* 0x004fe200020e0602 */
[----:B---3--:R-:W-:-:S04]  /*506d0*/  IADD3 R24, P4, PT, R24, R25, RZ ;  /* 0x0000001918187210 */ /* 0x008fc80007f9e0ff */
        /* <DEDUP_REMOVED lines=38> */
[----:B--2---:R-:W-:-:S03]  /*50940*/  IADD3 R2, P5, PT, R2, R25, RZ ;  /* 0x0000001902027210 */ /* 0x004fc60007fbe0ff */
        /* <DEDUP_REMOVED lines=30> */
[----:B--2---:R-:W-:-:S05]  /*50b30*/  IMAD.X R0, R0, 0x1, R2, P6 ;  /* 0x0000000100007824 */ /* 0x004fca00030e0602 */
[----:B------:R0:W-:Y:S04]  /*50b40*/  STL [R1+0xd38], R0 ;  /* 0x000d380001007387 */ /* 0x0001e80000100800 */
[----:B0-----:R-:W2:Y:S02]  /*50b50*/  LDL.LU R0, [R1+0x1934] ;  /* 0x0019340001007983 */ /* 0x001ea40000300800 */
[----:B--2---:R-:W-:-:S05]  /*50b60*/  IADD3 R0, P6, PT, R0, R25, RZ ;  /* 0x0000001900007210 */ /* 0x004fca0007fde0ff */
[----:B------:R0:W-:Y:S04]  /*50b70*/  STL [R1+0xd0c], R0 ;  /* 0x000d0c0001007387 */ /* 0x0001e80000100800 */
[----:B0-----:R-:W2:Y:S02]  /*50b80*/  LDL.LU R0, [R1+0x1930] ;  /* 0x0019300001007983 */ /* 0x001ea40000300800 */
[----:B--2---:R-:W-:-:S05]  /*50b90*/  IMAD.X R0, R0, 0x1, R2, P1 ;  /* 0x0000000100007824 */ /* 0x004fca00008e0602 */
[----:B------:R0:W-:Y:S04]  /*50ba0*/  STL [R1+0xd30], R0 ;  /* 0x000d300001007387 */ /* 0x0001e80000100800 */
[----:B0-----:R-:W2:Y:S01]  /*50bb0*/  LDL.LU R0, [R1+0x192c] ;  /* 0x00192c0001007983 */ /* 0x001ea20000300800 */
[--C-:B---3--:R-:W-:Y:S01]  /*50bc0*/  IMAD.X R24, R24, 0x1, R2.reuse, P2 ;  /* 0x0000000118187824 */ /* 0x108fe200010e0602 */
[-C--:B----4-:R-:W-:Y:S01]  /*50bd0*/  IADD3 R18, P2, PT, R18, R25.reuse, RZ ;  /* 0x0000001912127210 */ /* 0x090fe20007f5e0ff */
        /* <DEDUP_REMOVED lines=20> */
[----:B--2---:R-:W-:-:S05]  /*50d20*/  IADD3 R0, P1, PT, R0, R25, RZ ;  /* 0x0000001900007210 */ /* 0x004fca0007f3e0ff */
        /* <DEDUP_REMOVED lines=22> */
[----:B------:R-:W-:Y:S04]  /*50e90*/  STL [R1+0xce0], R14 ;  /* 0x000ce00e01007387 */ /* 0x000fe80000100800 */
[----:B------:R-:W-:Y:S01]  /*50ea0*/  STL [R1+0xcb4], R15 ;  /* 0x000cb40f01007387 */ /* 0x000fe20000100800 */
[----:B------:R-:W-:-:S03]  /*50eb0*/  IADD3 R20, P1, PT, R20, R25, RZ ;  /* 0x0000001914147210 */ /* 0x000fc60007f3e0ff */
[----:B------:R-:W-:Y:S04]  /*50ec0*/  STL [R1+0xcd8], R17 ;  /* 0x000cd81101007387 */ /* 0x000fe80000100800 */
        /* <DEDUP_REMOVED lines=46> */
[----:B--2---:R-:W-:-:S05]  /*511b0*/  IADD3.X R0, PT, PT, R0, R2, RZ, P4, !PT ;  /* 0x0000000200007210 */ /* 0x004fca00027fe4ff */
        /* <DEDUP_REMOVED lines=24> */
[----:B------:R-:W-:Y:S01]  /*51340*/  IADD3 R21, P4, PT, R21, R25, RZ ;  /* 0x0000001915157210 */ /* 0x000fe20007f9e0ff */
[----:B------:R-:W-:-:S02]  /*51350*/  IMAD.X R28, R28, 0x1, R2, P6 ;  /* 0x000000011c1c7824 */ /* 0x000fc400030e0602 */
        /* <DEDUP_REMOVED lines=303> */
[-C--:B------:R-:W-:Y:S02]  /*52650*/  IADD3 R28, P4, PT, R28, R25.reuse, RZ ;  /* 0x000000191c1c7210 */ /* 0x080fe40007f9e0ff */
        /* <DEDUP_REMOVED lines=181> */
[-C--:B----4-:R-:W-:Y:S02]  /*531b0*/  IADD3 R18, P5, PT, R18, R25.reuse, RZ ;  /* 0x0000001912127210 */ /* 0x090fe40007fbe0ff */
        /* <DEDUP_REMOVED lines=130> */
[----:B------:R-:W-:-:S03]  /*539e0*/  IADD3.X R9, PT, PT, R9, R2, RZ, P2, !PT ;  /* 0x0000000209097210 */ /* 0x000fc600017fe4ff */
        /* <DEDUP_REMOVED lines=89> */
[----:B------:R-:W-:Y:S01]  /*53f80*/  IMAD.X R29, R29, 0x1, R2, P6 ;  /* 0x000000011d1d7824 */ /* 0x000fe200030e0602 */
        /* <DEDUP_REMOVED lines=178> */
[----:B--2---:R-:W-:-:S05]  /*54ab0*/  IADD3.X R0, PT, PT, R0, R2, RZ, P6, !PT ;  /* 0x0000000200007210 */ /* 0x004fca00037fe4ff */
        /* <DEDUP_REMOVED lines=325> */
[----:B------:R-:W-:Y:S01]  /*55f10*/  IADD3.X R28, PT, PT, R28, R2, RZ, P6, !PT ;  /* 0x000000021c1c7210 */ /* 0x000fe200037fe4ff */
        /* <DEDUP_REMOVED lines=91> */
[----:B------:R0:W-:Y:S04]  /*564d0*/  STL [R1+0x1784], R0 ;  /* 0x0017840001007387 */ /* 0x0001e80000100800 */
[----:B0-----:R1:W5:Y:S04]  /*564e0*/  LDL.LU R0, [R1+0x1848] ;  /* 0x0018480001007983 */ /* 0x0013680000300800 */
[----:B------:R0:W-:Y:S04]  /*564f0*/  STL [R1+0x1750], R18 ;  /* 0x0017501201007387 */ /* 0x0001e80000100800 */
[----:B0-----:R1:W5:Y:S04]  /*56500*/  LDL.LU R18, [R1+0x1844] ;  /* 0x0018440001127983 */ /* 0x0013680000300800 */
[----:B------:R0:W-:Y:S04]  /*56510*/  STL [R1+0x178c], R24 ;  /* 0x00178c1801007387 */ /* 0x0001e80000100800 */
[----:B0-----:R1:W5:Y:S04]  /*56520*/  LDL.LU R24, [R1+0x1840] ;  /* 0x0018400001187983 */ /* 0x0013680000300800 */
[----:B------:R0:W-:Y:S04]  /*56530*/  STL [R1+0x1758], R8 ;  /* 0x0017580801007387 */ /* 0x0001e80000100800 */
[----:B0-----:R-:W2:Y:S04]  /*56540*/  LDL.LU R8, [R1+0x183c] ;  /* 0x00183c0001087983 */ /* 0x001ea80000300800 */
[----:B------:R0:W-:Y:S04]  /*56550*/  STL [R1+0x1794], R5 ;  /* 0x0017940501007387 */ /* 0x0001e80000100800 */
[----:B0-----:R-:W3:Y:S04]  /*56560*/  LDL.LU R5, [R1+0x1838] ;  /* 0x0018380001057983 */ /* 0x001ee80000300800 */
[----:B------:R0:W-:Y:S04]  /*56570*/  STL [R1+0x1760], R4 ;  /* 0x0017600401007387 */ /* 0x0001e80000100800 */
[----:B0-----:R-:W4:Y:S04]  /*56580*/  LDL.LU R4, [R1+0x1834] ;  /* 0x0018340001047983 */ /* 0x001f280000300800 */
[----:B------:R0:W-:Y:S04]  /*56590*/  STL [R1+0x179c], R3 ;  /* 0x00179c0301007387 */ /* 0x0001e80000100800 */
[----:B0-----:R-:W4:Y:S04]  /*565a0*/  LDL.LU R3, [R1+0x1830] ;  /* 0x0018300001037983 */ /* 0x001f280000300800 */
[----:B------:R0:W-:Y:S01]  /*565b0*/  STL [R1+0x1768], R9 ;  /* 0x0017680901007387 */ /* 0x0001e20000100800 */
[--C-:B------:R-:W-:Y:S01]  /*565c0*/  IMAD.X R12, R12, 0x1, R2.reuse, P2 ;  /* 0x000000010c0c7824 */ /* 0x100fe200010e0602 */
[-C--:B------:R-:W-:Y:S01]  /*565d0*/  IADD3 R13, P2, PT, R13, R25.reuse, RZ ;  /* 0x000000190d0d7210 */ /* 0x080fe20007f5e0ff */
[--C-:B------:R-:W-:Y:S01]  /*565e0*/  IMAD.X R16, R16, 0x1, R2.reuse, P3 ;  /* 0x0000000110107824 */ /* 0x100fe200018e0602 */
[----:B0-----:R1:W5:Y:S04]  /*565f0*/  LDL.LU R9, [R1+0x182c] ;  /* 0x00182c0001097983 */ /* 0x0013680000300800 */
[----:B------:R0:W-:Y:S01]  /*56600*/  STL [R1+0x17a4], R19 ;  /* 0x0017a41301007387 */ /* 0x0001e20000100800 */
[----:B------:R-:W-:Y:S01]  /*56610*/  IADD3 R17, P3, PT, R17, R25, RZ ;  /* 0x0000001911117210 */ /* 0x000fe20007f7e0ff */
[----:B------:R-:W-:-:S02]  /*56620*/  IMAD.X R20, R20, 0x1, R2, P4 ;  /* 0x0000000114147824 */ /* 0x000fc400020e0602 */
[----:B0-----:R1:W5:Y:S04]  /*56630*/  LDL.LU R19, [R1+0x1828] ;  /* 0x0018280001137983 */ /* 0x0013680000300800 */
[----:B------:R0:W-:Y:S01]  /*56640*/  STL [R1+0x1770], R22 ;  /* 0x0017701601007387 */ /* 0x0001e20000100800 */
[----:B------:R-:W-:-:S03]  /*56650*/  IADD3 R21, P4, PT, R21, R25, RZ ;  /* 0x0000001915157210 */ /* 0x000fc60007f9e0ff */
[----:B0-----:R1:W5:Y:S04]  /*56660*/  LDL.LU R22, [R1+0x1824] ;  /* 0x0018240001167983 */ /* 0x0013680000300800 */
[----:B------:R0:W-:Y:S01]  /*56670*/  STL [R1+0x17ac], R23 ;  /* 0x0017ac1701007387 */ /* 0x0001e20000100800 */
[----:B------:R-:W-:-:S03]  /*56680*/  IMAD.X R29, R29, 0x1, R2, P5 ;  /* 0x000000011d1d7824 */ /* 0x000fc600028e0602 */
        /* <DEDUP_REMOVED lines=8> */
[----:B------:R-:W-:Y:S01]  /*56710*/  IADD3 R27, P6, PT, R27, R25, RZ ;  /* 0x000000191b1b7210 */ /* 0x000fe20007fde0ff */
[--C-:B------:R-:W-:Y:S02]  /*56720*/  IMAD.X R6, R6, 0x1, R2.reuse, P1 ;  /* 0x0000000106067824 */ /* 0x100fe400008e0602 */
[----:B0-----:R1:W5:Y:S04]  /*56730*/  LDL.LU R16, [R1+0x1814] ;  /* 0x0018140001107983 */ /* 0x0013680000300800 */
[----:B------:R0:W-:Y:S01]  /*56740*/  STL [R1+0x17bc], R17 ;  /* 0x0017bc1101007387 */ /* 0x0001e20000100800 */
[----:B------:R-:W-:-:S03]  /*56750*/  IMAD.X R7, R7, 0x1, R2, P2 ;  /* 0x0000000107077824 */ /* 0x000fc600010e0602 */
        /* <DEDUP_REMOVED lines=13> */
[----:B------:R-:W-:Y:S04]  /*56830*/  STL [R1+0x1798], R26 ;  /* 0x0017981a01007387 */ /* 0x000fe80000100800 */
[----:B------:R-:W-:Y:S04]  /*56840*/  STL [R1+0x17d0], R27 ;  /* 0x0017d01b01007387 */ /* 0x000fe80000100800 */
[----:B------:R-:W-:Y:S04]  /*56850*/  STL [R1+0x17a0], R6 ;  /* 0x0017a00601007387 */ /* 0x000fe80000100800 */
[----:B------:R3:W-:Y:S04]  /*56860*/  STL [R1+0x17a8], R7 ;  /* 0x0017a80701007387 */ /* 0x0007e80000100800 */
[----:B------:R1:W-:Y:S04]  /*56870*/  STL [R1+0x17b0], R10 ;  /* 0x0017b00a01007387 */ /* 0x0003e80000100800 */
[----:B------:R1:W-:Y:S04]  /*56880*/  STL [R1+0x17b8], R11 ;  /* 0x0017b80b01007387 */ /* 0x0003e80000100800 */
[----:B------:R1:W-:Y:S01]  /*56890*/  STL [R1+0x17c0], R14 ;  /* 0x0017c00e01007387 */ /* 0x0003e20000100800 */
[----:B---3--:R-:W-:Y:S01]  /*568a0*/  MOV R7, R5 ;  /* 0x0000000500077202 */ /* 0x008fe20000000f00 */
[----:B--2---:R-:W-:-:S05]  /*568b0*/  IMAD.MOV.U32 R5, RZ, RZ, R8 ;  /* 0x000000ffff057224 */ /* 0x004fca00078e0008 */
[----:B----4-:R1:W-:Y:S04]  /*568c0*/  STL.64 [R1+0x5d0], R4 ;  /* 0x0005d00401007387 */ /* 0x0103e80000100a00 */
[----:B------:R1:W-:Y:S01]  /*568d0*/  STL [R1+0x17c8], R15 ;  /* 0x0017c80f01007387 */ /* 0x0003e20000100800 */
[----:B------:R-:W-:-:S05]  /*568e0*/  IMAD.MOV.U32 R6, RZ, RZ, R3 ;  /* 0x000000ffff067224 */ /* 0x000fca00078e0003 */
[----:B------:R1:W-:Y:S01]  /*568f0*/  STL.64 [R1+0x5d8], R6 ;  /* 0x0005d80601007387 */ /* 0x0003e20000100a00 */
[----:B------:R-:W-:Y:S05]  /*56900*/  @P0 BRA `(.L_x_1) ;  /* 0xfffffc0800900947 */ /* 0x000fea000383ffff */
[----:B-1----:R-:W2:Y:S04]  /*56910*/  LDL.LU R7, [R1+0x22c] ;  /* 0x00022c0001077983 */ /* 0x002ea80000300800 */
[----:B------:R-:W3:Y:S04]  /*56920*/  LDL.LU R6, [R1+0x224] ;  /* 0x0002240001067983 */ /* 0x000ee80000300800 */
[----:B------:R-:W4:Y:S04]  /*56930*/  LDL.LU R5, [R1+0x24c] ;  /* 0x00024c0001057983 */ /* 0x000f280000300800 */
[----:B------:R-:W2:Y:S04]  /*56940*/  LDL.LU R4, [R1+0x244] ;  /* 0x0002440001047983 */ /* 0x000ea80000300800 */
[----:B------:R-:W2:Y:S04]  /*56950*/  LDL.LU R2, [R1+0x33c] ;  /* 0x00033c0001027983 */ /* 0x000ea80000300800 */
[----:B-----5:R-:W2:Y:S04]  /*56960*/  LDL.LU R0, [R1+0x254] ;  /* 0x0002540001007983 */ /* 0x020ea80000300800 */
        /* <DEDUP_REMOVED lines=10> */
[----:B0-----:R-:W2:Y:S04]  /*56a10*/  LDL.LU R23, [R1+0x25c] ;  /* 0x00025c0001177983 */ /* 0x001ea80000300800 */
[----:B------:R0:W-:Y:S04]  /*56a20*/  STL [R1+0x1a0c], R22 ;  /* 0x001a0c1601007387 */ /* 0x0001e80000100800 */
[----:B0-----:R-:W2:Y:S04]  /*56a30*/  LDL.LU R22, [R1+0x474] ;  /* 0x0004740001167983 */ /* 0x001ea80000300800 */
[----:B------:R0:W-:Y:S04]  /*56a40*/  STL [R1+0x1a08], R21 ;  /* 0x001a081501007387 */ /* 0x0001e80000100800 */
[----:B0-----:R-:W4:Y:S04]  /*56a50*/  LDL.LU R21, [R1+0x47c] ;  /* 0x00047c0001157983 */ /* 0x001f280000300800 */
[----:B------:R0:W-:Y:S04]  /*56a60*/  STL [R1+0x1a04], R20 ;  /* 0x001a041401007387 */ /* 0x0001e80000100800 */
[----:B0-----:R-:W3:Y:S04]  /*56a70*/  LDL.LU R20, [R1+0x464] ;  /* 0x0004640001147983 */ /* 0x001ee80000300800 */
[----:B------:R0:W-:Y:S04]  /*56a80*/  STL [R1+0x1804], R28 ;  /* 0x0018041c01007387 */ /* 0x0001e80000100800 */
[----:B0-----:R-:W3:Y:S01]  /*56a90*/  LDL.LU R28, [R1+0x46c] ;  /* 0x00046c00011c7983 */ /* 0x001ee20000300800 */
[----:B------:R-:W-:-:S02]  /*56aa0*/  F2FP.F16.F32.PACK_AB R19, R24, R19 ;  /* 0x000000131813723e */ /* 0x000fc400000000ff */
[----:B------:R-:W-:Y:S01]  /*56ab0*/  F2FP.F16.F32.PACK_AB R18, R18, R9 ;  /* 0x000000091212723e */ /* 0x000fe200000000ff */
[----:B------:R-:W-:Y:S01]  /*56ac0*/  STL [R1+0x1800], R29 ;  /* 0x0018001d01007387 */ /* 0x000fe20000100800 */
[----:B------:R-:W-:Y:S02]  /*56ad0*/  F2FP.F16.F32.PACK_AB R17, R13, R17 ;  /* 0x000000110d11723e */ /* 0x000fe400000000ff */
[----:B------:R-:W-:Y:S02]  /*56ae0*/  F2FP.F16.F32.PACK_AB R16, R12, R16 ;  /* 0x000000100c10723e */ /* 0x000fe400000000ff */
[----:B--2---:R-:W-:Y:S02]  /*56af0*/  F2FP.F16.F32.PACK_AB R4, R22, R4 ;  /* 0x000000041604723e */ /* 0x004fe400000000ff */
[----:B----4-:R-:W-:Y:S02]  /*56b00*/  F2FP.F16.F32.PACK_AB R5, R21, R5 ;  /* 0x000000051505723e */ /* 0x010fe400000000ff */
[----:B---3--:R-:W-:-:S02]  /*56b10*/  F2FP.F16.F32.PACK_AB R6, R20, R6 ;  /* 0x000000061406723e */ /* 0x008fc400000000ff */
[----:B------:R-:W-:-:S05]  /*56b20*/  F2FP.F16.F32.PACK_AB R7, R28, R7 ;  /* 0x000000071c07723e */ /* 0x000fca00000000ff */
[----:B------:R-:W-:Y:S04]  /*56b30*/  STL [R1+0x1808], R7 ;  /* 0x0018080701007387 */ /* 0x000fe80000100800 */
[----:B------:R-:W-:Y:S04]  /*56b40*/  STL [R1+0x180c], R6 ;  /* 0x00180c0601007387 */ /* 0x000fe80000100800 */
[----:B------:R0:W-:Y:S04]  /*56b50*/  STL [R1+0x1810], R5 ;  /* 0x0018100501007387 */ /* 0x0001e80000100800 */
[----:B------:R1:W-:Y:S01]  /*56b60*/  STL [R1+0x1814], R4 ;  /* 0x0018140401007387 */ /* 0x0003e20000100800 */
[----:B0-----:R-:W-:-:S02]  /*56b70*/  F2FP.F16.F32.PACK_AB R5, R23, R2 ;  /* 0x000000021705723e */ /* 0x001fc400000000ff */
[----:B------:R-:W-:Y:S02]  /*56b80*/  F2FP.F16.F32.PACK_AB R2, R3, R25 ;  /* 0x000000190302723e */ /* 0x000fe400000000ff */
[----:B-1----:R-:W-:Y:S01]  /*56b90*/  F2FP.F16.F32.PACK_AB R4, R0, R8 ;  /* 0x000000080004723e */ /* 0x002fe200000000ff */
[----:B------:R-:W-:Y:S01]  /*56ba0*/  STL [R1+0x19c], R5 ;  /* 0x00019c0501007387 */ /* 0x000fe20000100800 */
[----:B------:R-:W-:-:S03]  /*56bb0*/  F2FP.F16.F32.PACK_AB R0, R26, R27 ;  /* 0x0000001b1a00723e */ /* 0x000fc600000000ff */
[----:B------:R-:W-:Y:S04]  /*56bc0*/  STL [R1+0x198], R4 ;  /* 0x0001980401007387 */ /* 0x000fe80000100800 */
[----:B------:R-:W-:Y:S04]  /*56bd0*/  STL [R1+0x194], R2 ;  /* 0x0001940201007387 */ /* 0x000fe80000100800 */
[----:B------:R-:W-:Y:S04]  /*56be0*/  STL [R1+0x1818], R19 ;  /* 0x0018181301007387 */ /* 0x000fe80000100800 */
[----:B------:R-:W-:Y:S04]  /*56bf0*/  STL [R1+0x190], R0 ;  /* 0x0001900001007387 */ /* 0x000fe80000100800 */
[----:B------:R-:W-:Y:S04]  /*56c00*/  STL [R1+0x181c], R18 ;  /* 0x00181c1201007387 */ /* 0x000fe80000100800 */
[----:B------:R-:W-:Y:S04]  /*56c10*/  STL [R1+0x1820], R17 ;  /* 0x0018201101007387 */ /* 0x000fe80000100800 */
[----:B------:R-:W2:Y:S04]  /*56c20*/  LDL.LU R23, [R1+0x348] ;  /* 0x0003480001177983 */ /* 0x000ea80000300800 */
[----:B------:R-:W2:Y:S04]  /*56c30*/  LDL.LU R13, [R1+0x358] ;  /* 0x00035800010d7983 */ /* 0x000ea80000300800 */
[----:B------:R-:W3:Y:S04]  /*56c40*/  LDL.LU R22, [R1+0x340] ;  /* 0x0003400001167983 */ /* 0x000ee80000300800 */
[----:B------:R-:W3:Y:S01]  /*56c50*/  LDL.LU R12, [R1+0x350] ;  /* 0x00035000010c7983 */ /* 0x000ee20000300800 */
[----:B------:R-:W-:-:S02]  /*56c60*/  F2FP.F16.F32.PACK_AB R15, R10, R15 ;  /* 0x0000000f0a0f723e */ /* 0x000fc400000000ff */
[----:B------:R-:W-:Y:S01]  /*56c70*/  F2FP.F16.F32.PACK_AB R14, R11, R14 ;  /* 0x0000000e0b0e723e */ /* 0x000fe200000000ff */
[----:B------:R-:W-:Y:S04]  /*56c80*/  STL [R1+0x1824], R16 ;  /* 0x0018241001007387 */ /* 0x000fe80000100800 */
[----:B------:R0:W-:Y:S04]  /*56c90*/  STL [R1+0x1828], R15 ;  /* 0x0018280f01007387 */ /* 0x0001e80000100800 */
[----:B------:R-:W4:Y:S04]  /*56ca0*/  LDL.LU R21, [R1+0x45c] ;  /* 0x00045c0001157983 */ /* 0x000f280000300800 */
[----:B------:R-:W4:Y:S04]  /*56cb0*/  LDL.LU R20, [R1+0x454] ;  /* 0x0004540001147983 */ /* 0x000f280000300800 */
        /* <DEDUP_REMOVED lines=23> */
[----:B0-----:R-:W4:Y:S01]  /*56e30*/  LDL.LU R14, [R1+0x364] ;  /* 0x00036400010e7983 */ /* 0x001f220000300800 */
[----:B--2---:R-:W-:-:S03]  /*56e40*/  F2FP.F16.F32.PACK_AB R13, R23, R13 ;  /* 0x0000000d170d723e */ /* 0x004fc600000000ff */
[----:B------:R-:W4:Y:S04]  /*56e50*/  LDL.LU R23, [R1+0x1a10] ;  /* 0x001a100001177983 */ /* 0x000f280000300800 */
[----:B------:R0:W-:Y:S01]  /*56e60*/  STL [R1+0x1830], R13 ;  /* 0x0018300d01007387 */ /* 0x0001e20000100800 */
[----:B---3--:R-:W-:-:S03]  /*56e70*/  F2FP.F16.F32.PACK_AB R12, R22, R12 ;  /* 0x0000000c160c723e */ /* 0x008fc600000000ff */
[----:B0-----:R-:W2:Y:S04]  /*56e80*/  LDL.LU R13, [R1+0x36c] ;  /* 0x00036c00010d7983 */ /* 0x001ea80000300800 */
[----:B------:R-:W3:Y:S04]  /*56e90*/  LDL.LU R22, [R1+0x1a0c] ;  /* 0x001a0c0001167983 */ /* 0x000ee80000300800 */
[----:B------:R0:W-:Y:S04]  /*56ea0*/  STL [R1+0x1834], R12 ;  /* 0x0018340c01007387 */ /* 0x0001e80000100800 */
[----:B0-----:R-:W2:Y:S01]  /*56eb0*/  LDL.LU R12, [R1+0x4a4] ;  /* 0x0004a400010c7983 */ /* 0x001ea20000300800 */
[----:B----4-:R-:W-:-:S03]  /*56ec0*/  F2FP.F16.F32.PACK_AB R23, R21, R23 ;  /* 0x000000171517723e */ /* 0x010fc600000000ff */
[----:B------:R-:W4:Y:S04]  /*56ed0*/  LDL.LU R21, [R1+0x1a08] ;  /* 0x001a080001157983 */ /* 0x000f280000300800 */
[----:B------:R0:W-:Y:S04]  /*56ee0*/  STL [R1+0x1838], R23 ;  /* 0x0018381701007387 */ /* 0x0001e80000100800 */
[----:B0-----:R-:W4:Y:S01]  /*56ef0*/  LDL.LU R23, [R1+0x4ac] ;  /* 0x0004ac0001177983 */ /* 0x001f220000300800 */
[----:B---3--:R-:W-:-:S03]  /*56f00*/  F2FP.F16.F32.PACK_AB R22, R20, R22 ;  /* 0x000000161416723e */ /* 0x008fc600000000ff */
[----:B------:R-:W3:Y:S01]  /*56f10*/  LDL.LU R20, [R1+0x1a04] ;  /* 0x001a040001147983 */ /* 0x000ee20000300800 */
[----:B--2---:R-:W-:Y:S02]  /*56f20*/  F2FP.F16.F32.PACK_AB R11, R13, R11 ;  /* 0x0000000b0d0b723e */ /* 0x004fe400000000ff */
[----:B------:R-:W-:Y:S01]  /*56f30*/  F2FP.F16.F32.PACK_AB R10, R14, R10 ;  /* 0x0000000a0e0a723e */ /* 0x000fe200000000ff */
[----:B------:R-:W-:Y:S01]  /*56f40*/  STL [R1+0x183c], R22 ;  /* 0x00183c1601007387 */ /* 0x000fe20000100800 */
[----:B------:R-:W-:Y:S02]  /*56f50*/  F2FP.F16.F32.PACK_AB R9, R15, R9 ;  /* 0x000000090f09723e */ /* 0x000fe400000000ff */
[----:B------:R-:W-:Y:S02]  /*56f60*/  F2FP.F16.F32.PACK_AB R8, R16, R8 ;  /* 0x000000081008723e */ /* 0x000fe400000000ff */
[----:B------:R-:W-:Y:S02]  /*56f70*/  F2FP.F16.F32.PACK_AB R27, R17, R27 ;  /* 0x0000001b111b723e */ /* 0x000fe400000000ff */
[----:B------:R-:W-:-:S02]  /*56f80*/  F2FP.F16.F32.PACK_AB R26, R18, R26 ;  /* 0x0000001a121a723e */ /* 0x000fc400000000ff */
[----:B------:R-:W-:Y:S02]  /*56f90*/  F2FP.F16.F32.PACK_AB R25, R19, R25 ;  /* 0x000000191319723e */ /* 0x000fe400000000ff */
[----:B------:R-:W-:Y:S02]  /*56fa0*/  F2FP.F16.F32.PACK_AB R24, R4, R24 ;  /* 0x000000180418723e */ /* 0x000fe400000000ff */
[----:B------:R-:W-:Y:S02]  /*56fb0*/  F2FP.F16.F32.PACK_AB R5, R5, R6 ;  /* 0x000000060505723e */ /* 0x000fe400000000ff */
[----:B------:R-:W-:Y:S02]  /*56fc0*/  F2FP.F16.F32.PACK_AB R4, R7, R29 ;  /* 0x0000001d0704723e */ /* 0x000fe400000000ff */
[----:B------:R-:W-:Y:S02]  /*56fd0*/  F2FP.F16.F32.PACK_AB R2, R28, R2 ;  /* 0x000000021c02723e */ /* 0x000fe400000000ff */
[----:B------:R-:W-:-:S02]  /*56fe0*/  F2FP.F16.F32.PACK_AB R0, R0, R3 ;  /* 0x000000030000723e */ /* 0x000fc400000000ff */
[----:B----4-:R-:W-:Y:S02]  /*56ff0*/  F2FP.F16.F32.PACK_AB R21, R23, R21 ;  /* 0x000000151715723e */ /* 0x010fe400000000ff */
[----:B---3--:R-:W-:-:S03]  /*57000*/  F2FP.F16.F32.PACK_AB R20, R12, R20 ;  /* 0x000000140c14723e */ /* 0x008fc600000000ff */
        /* <DEDUP_REMOVED lines=12> */
[----:B0-----:R-:W2:Y:S04]  /*570d0*/  LDL.LU R24, [R1+0x5a4] ;  /* 0x0005a40001187983 */ /* 0x001ea80000300800 */
[----:B------:R-:W-:Y:S04]  /*570e0*/  STL [R1+0x4], R2 ;  /* 0x0000040201007387 */ /* 0x000fe80000100800 */
[----:B--2---:R0:W-:Y:S04]  /*570f0*/  STL [R1+0x197c], R24 ;  /* 0x00197c1801007387 */ /* 0x0041e80000100800 */
[----:B------:R-:W-:Y:S04]  /*57100*/  STL [R1], R0 ;  /* 0x0000000001007387 */ /* 0x000fe80000100800 */
        /* <DEDUP_REMOVED lines=33> */
[----:B------:R-:W3:Y:S04]  /*57320*/  LDL.LU R25, [R1+0x55c] ;  /* 0x00055c0001197983 */ /* 0x000ee80000300800 */
[----:B---3--:R0:W-:Y:S04]  /*57330*/  STL [R1+0x1978], R25 ;  /* 0x0019781901007387 */ /* 0x0081e80000100800 */
[----:B0-----:R-:W3:Y:S04]  /*57340*/  LDL.LU R25, [R1+0x4d4] ;  /* 0x0004d40001197983 */ /* 0x001ee80000300800 */
        /* <DEDUP_REMOVED lines=33> */
[----:B0-----:R-:W2:Y:S04]  /*57560*/  LDL.LU R25, [R1+0x48c] ;  /* 0x00048c0001197983 */ /* 0x001ea80000300800 */
[----:B------:R-:W3:Y:S04]  /*57570*/  LDL.LU R26, [R1+0x37c] ;  /* 0x00037c00011a7983 */ /* 0x000ee80000300800 */
[----:B------:R-:W4:Y:S04]  /*57580*/  LDL.LU R27, [R1+0x554] ;  /* 0x00055400011b7983 */ /* 0x000f280000300800 */
        /* <DEDUP_REMOVED lines=25> */
[----:B--2---:R-:W-:-:S03]  /*57720*/  F2FP.F16.F32.PACK_AB R24, R25, R24 ;  /* 0x000000181918723e */ /* 0x004fc600000000ff */
[----:B------:R-:W2:Y:S04]  /*57730*/  LDL.LU R25, [R1+0x1a00] ;  /* 0x001a000001197983 */ /* 0x000ea80000300800 */
[----:B------:R0:W-:Y:S04]  /*57740*/  STL [R1+0x1c], R24 ;  /* 0x00001c1801007387 */ /* 0x0001e80000100800 */
[----:B0-----:R-:W2:Y:S02]  /*57750*/  LDL.LU R24, [R1+0x19fc] ;  /* 0x0019fc0001187983 */ /* 0x001ea40000300800 */
[----:B--2---:R-:W-:-:S02]  /*57760*/  F2FP.F16.F32.PACK_AB R24, R25, R24 ;  /* 0x000000181918723e */ /* 0x004fc400000000ff */
        /* <DEDUP_REMOVED lines=64> */
[----:B------:R-:W2:Y:S01]  /*57b70*/  LDL.LU R25, [R1+0x1978] ;  /* 0x0019780001197983 */ /* 0x000ea20000300800 */
[----:B---3--:R-:W-:Y:S02]  /*57b80*/  F2FP.F16.F32.PACK_AB R9, R9, R10 ;  /* 0x0000000a0909723e */ /* 0x008fe400000000ff */
[----:B------:R-:W-:Y:S01]  /*57b90*/  F2FP.F16.F32.PACK_AB R10, R21, R22 ;  /* 0x00000016150a723e */ /* 0x000fe200000000ff */
[----:B------:R4:W-:Y:S01]  /*57ba0*/  STL [R1+0x58], R24 ;  /* 0x0000581801007387 */ /* 0x0009e20000100800 */
[----:B------:R-:W-:Y:S02]  /*57bb0*/  F2FP.F16.F32.PACK_AB R5, R5, R6 ;  /* 0x000000060505723e */ /* 0x000fe400000000ff */
[----:B------:R-:W-:Y:S02]  /*57bc0*/  F2FP.F16.F32.PACK_AB R2, R28, R2 ;  /* 0x000000021c02723e */ /* 0x000fe400000000ff */
[----:B------:R-:W-:Y:S02]  /*57bd0*/  F2FP.F16.F32.PACK_AB R0, R0, R3 ;  /* 0x000000030000723e */ /* 0x000fe400000000ff */
[----:B----4-:R-:W-:-:S02]  /*57be0*/  F2FP.F16.F32.PACK_AB R24, R27, R8 ;  /* 0x000000081b18723e */ /* 0x010fc400000000ff */
[----:B------:R-:W-:Y:S02]  /*57bf0*/  F2FP.F16.F32.PACK_AB R8, R11, R20 ;  /* 0x000000140b08723e */ /* 0x000fe400000000ff */
[----:B--2---:R-:W-:-:S05]  /*57c00*/  F2FP.F16.F32.PACK_AB R25, R25, R26 ;  /* 0x0000001a1919723e */ /* 0x004fca00000000ff */
[----:B------:R-:W-:Y:S04]  /*57c10*/  STL [R1+0x54], R25 ;  /* 0x0000541901007387 */ /* 0x000fe80000100800 */
[----:B------:R-:W-:Y:S04]  /*57c20*/  STL [R1+0x50], R24 ;  /* 0x0000501801007387 */ /* 0x000fe80000100800 */
[----:B------:R0:W-:Y:S04]  /*57c30*/  STL [R1+0x6c], R9 ;  /* 0x00006c0901007387 */ /* 0x0001e80000100800 */
[----:B------:R1:W-:Y:S04]  /*57c40*/  STL [R1+0x68], R8 ;  /* 0x0000680801007387 */ /* 0x0003e80000100800 */
[----:B------:R2:W-:Y:S01]  /*57c50*/  STL [R1+0x64], R10 ;  /* 0x0000640a01007387 */ /* 0x0005e20000100800 */
[----:B0-----:R-:W-:-:S02]  /*57c60*/  F2FP.F16.F32.PACK_AB R9, R23, R12 ;  /* 0x0000000c1709723e */ /* 0x001fc400000000ff */
[----:B-1----:R-:W-:-:S03]  /*57c70*/  F2FP.F16.F32.PACK_AB R8, R13, R14 ;  /* 0x0000000e0d08723e */ /* 0x002fc600000000ff */
[----:B------:R0:W-:Y:S01]  /*57c80*/  STL [R1+0x60], R9 ;  /* 0x0000600901007387 */ /* 0x0001e20000100800 */
[----:B--2---:R-:W-:-:S03]  /*57c90*/  F2FP.F16.F32.PACK_AB R10, R15, R16 ;  /* 0x000000100f0a723e */ /* 0x004fc600000000ff */
[----:B------:R1:W-:Y:S04]  /*57ca0*/  STL [R1+0x7c], R8 ;  /* 0x00007c0801007387 */ /* 0x0003e80000100800 */
[----:B------:R-:W-:Y:S01]  /*57cb0*/  STL [R1+0x78], R10 ;  /* 0x0000780a01007387 */ /* 0x000fe20000100800 */
[----:B0-----:R-:W-:Y:S02]  /*57cc0*/  F2FP.F16.F32.PACK_AB R9, R17, R18 ;  /* 0x000000121109723e */ /* 0x001fe400000000ff */
[----:B-1----:R-:W-:-:S03]  /*57cd0*/  F2FP.F16.F32.PACK_AB R8, R19, R4 ;  /* 0x000000041308723e */ /* 0x002fc600000000ff */
[----:B------:R-:W-:Y:S01]  /*57ce0*/  STL [R1+0x74], R9 ;  /* 0x0000740901007387 */ /* 0x000fe20000100800 */
[----:B------:R-:W-:-:S03]  /*57cf0*/  F2FP.F16.F32.PACK_AB R4, R7, R29 ;  /* 0x0000001d0704723e */ /* 0x000fc600000000ff */
[----:B------:R-:W-:Y:S04]  /*57d00*/  STL [R1+0x70], R8 ;  /* 0x0000700801007387 */ /* 0x000fe80000100800 */
[----:B------:R-:W-:Y:S04]  /*57d10*/  STL [R1+0x8c], R5 ;  /* 0x00008c0501007387 */ /* 0x000fe80000100800 */
[----:B------:R-:W-:Y:S04]  /*57d20*/  STL [R1+0x88], R4 ;  /* 0x0000880401007387 */ /* 0x000fe80000100800 */
[----:B------:R-:W2:Y:S04]  /*57d30*/  LDL.LU R24, [R1+0x6b4] ;  /* 0x0006b40001187983 */ /* 0x000ea80000300800 */
[----:B------:R-:W-:Y:S04]  /*57d40*/  STL [R1+0x84], R2 ;  /* 0x0000840201007387 */ /* 0x000fe80000100800 */
[----:B--2---:R0:W-:Y:S04]  /*57d50*/  STL [R1+0x18f0], R24 ;  /* 0x0018f01801007387 */ /* 0x0041e80000100800 */
[----:B------:R-:W-:Y:S04]  /*57d60*/  STL [R1+0x80], R0 ;  /* 0x0000800001007387 */ /* 0x000fe80000100800 */
        /* <DEDUP_REMOVED lines=357> */
[----:B----4-:R-:W-:-:S03]  /*593c0*/  F2FP.F16.F32.PACK_AB R8, R27, R8 ;  /* 0x000000081b08723e */ /* 0x010fc600000000ff */
[----:B------:R0:W-:Y:S01]  /*593d0*/  STL [R1+0x15c], R24 ;  /* 0x00015c1801007387 */ /* 0x0001e20000100800 */
[----:B---3--:R-:W-:Y:S02]  /*593e0*/  F2FP.F16.F32.PACK_AB R10, R9, R10 ;  /* 0x0000000a090a723e */ /* 0x008fe400000000ff */
[----:B------:R-:W-:Y:S01]  /*593f0*/  F2FP.F16.F32.PACK_AB R20, R11, R20 ;  /* 0x000000140b14723e */ /* 0x000fe200000000ff */
[----:B0-----:R1:W5:Y:S01]  /*59400*/  LDL.LU R24, [R1+0x1864] ;  /* 0x0018640001187983 */ /* 0x0013620000300800 */
        /* <DEDUP_REMOVED lines=9> */
[----:B--2---:R-:W-:-:S02]  /*594a0*/  F2FP.F16.F32.PACK_AB R26, R25, R26 ;  /* 0x0000001a191a723e */ /* 0x004fc400000000ff */
[----:B------:R1:W5:Y:S04]  /*594b0*/  LDL.LU R25, [R1+0x1860] ;  /* 0x0018600001197983 */ /* 0x0003680000300800 */
[----:B------:R0:W-:Y:S04]  /*594c0*/  STL [R1+0x158], R26 ;  /* 0x0001581a01007387 */ /* 0x0001e80000100800 */
[----:B0-----:R1:W5:Y:S04]  /*594d0*/  LDL.LU R26, [R1+0x185c] ;  /* 0x00185c00011a7983 */ /* 0x0013680000300800 */
        /* <DEDUP_REMOVED lines=32> */
[----:B0-----:R-:W2:Y:S04]  /*596e0*/  LDL.LU R28, [R1+0x1804] ;  /* 0x00180400011c7983 */ /* 0x001ea80000300800 */
[----:B------:R-:W2:Y:S04]  /*596f0*/  LDL.LU R29, [R1+0x1800] ;  /* 0x00180000011d7983 */ /* 0x000ea80000300800 */
[----:B------:R0:W-:Y:S02]  /*59700*/  STL [R1+0x188], R2 ;  /* 0x0001880201007387 */ /* 0x0001e40000100800 */
[----:B0-----:R-:W-:-:S02]  /*59710*/  F2FP.F16.F32.PACK_AB R2, R0, R3 ;  /* 0x000000030002723e */ /* 0x001fc400000000ff */
[----:B--2---:R-:W-:-:S05]  /*59720*/  F2FP.F16.F32.PACK_AB R0, R29, R28 ;  /* 0x0000001c1d00723e */ /* 0x004fca00000000ff */
[----:B------:R1:W-:Y:S04]  /*59730*/  STL [R1+0x180], R0 ;  /* 0x0001800001007387 */ /* 0x0003e80000100800 */
[----:B------:R1:W-:Y:S02]  /*59740*/  STL [R1+0x184], R2 ;  /* 0x0001840201007387 */ /* 0x0003e40000100800 */
.L_x_0:
[----:B-----5:R-:W-:Y:S01]  /*59750*/  STL.64 [R1+0x1870], R26 ;  /* 0x0018701a01007387 */ /* 0x020fe20000100a00 */
[----:B------:R-:W2:Y:S03]  /*59760*/  LDCU.64 UR6, c[0x0][0x398] ;  /* 0x00007300ff0677ac */ /* 0x000ea60008000a00 */
[----:B------:R3:W-:Y:S01]  /*59770*/  STL.64 [R1+0x1868], R24 ;  /* 0x0018681801007387 */ /* 0x0007e20000100a00 */
[----:B------:R-:W-:Y:S01]  /*59780*/  UMOV UR4, 0x400 ;  /* 0x0000040000047882 */ /* 0x000fe20000000000 */
[----:B------:R-:W4:Y:S01]  /*59790*/  LDCU UR16, c[0x0][0x3b4] ;  /* 0x00007680ff1077ac */ /* 0x000f220008000800 */
[----:B------:R-:W0:Y:S01]  /*597a0*/  S2R R3, SR_TID.X ;  /* 0x0000000000037919 */ /* 0x000e220000002100 */
[----:B------:R-:W1:Y:S01]  /*597b0*/  S2UR UR5, SR_CgaCtaId ;  /* 0x00000000000579c3 */ /* 0x000e620000008800 */
[----:B------:R-:W0:Y:S01]  /*597c0*/  LDCU.128 UR8, c[0x0][0x390] ;  /* 0x00007200ff0877ac */ /* 0x000e220008000c00 */
[----:B------:R-:W0:Y:S01]  /*597d0*/  LDCU.64 UR20, c[0x0][0x398] ;  /* 0x00007300ff1477ac */ /* 0x000e220008000a00 */
[----:B---3--:R-:W3:Y:S01]  /*597e0*/  LDL.LU R24, [R1+0x130] ;  /* 0x0001300001187983 */ /* 0x008ee20000300800 */
[----:B------:R-:W0:Y:S03]  /*597f0*/  LDCU UR14, c[0x0][0x39c] ;  /* 0x00007380ff0e77ac */ /* 0x000e260008000800 */
[----:B------:R-:W3:Y:S01]  /*59800*/  LDL.LU R25, [R1+0x134] ;  /* 0x0001340001197983 */ /* 0x000ee20000300800 */
[----:B------:R-:W0:Y:S03]  /*59810*/  LDCU UR30, c[0x0][0x3b8] ;  /* 0x00007700ff1e77ac */ /* 0x000e260008000800 */
[----:B------:R-:W3:Y:S01]  /*59820*/  LDL.LU R26, [R1+0x138] ;  /* 0x00013800011a7983 */ /* 0x000ee20000300800 */
[----:B------:R-:W0:Y:S03]  /*59830*/  LDCU UR22, c[0x0][0x39c] ;  /* 0x00007380ff1677ac */ /* 0x000e260008000800 */
[----:B------:R-:W3:Y:S01]  /*59840*/  LDL.LU R27, [R1+0x13c] ;  /* 0x00013c00011b7983 */ /* 0x000ee20000300800 */
[----:B------:R-:W0:Y:S03]  /*59850*/  LDCU.64 UR18, c[0x0][0x398] ;  /* 0x00007300ff1277ac */ /* 0x000e260008000a00 */
[----:B------:R-:W-:Y:S01]  /*59860*/  STL.64 [R1+0x1860], R10 ;  /* 0x0018600a01007387 */ /* 0x000fe20000100a00 */
[----:B------:R-:W0:Y:S03]  /*59870*/  LDCU UR26, c[0x0][0x39c] ;  /* 0x00007380ff1a77ac */ /* 0x000e260008000800 */
[----:B------:R1:W-:Y:S01]  /*59880*/  STL.64 [R1+0x1858], R8 ;  /* 0x0018580801007387 */ /* 0x0003e20000100a00 */
[----:B------:R-:W0:Y:S01]  /*59890*/  LDCU UR28, c[0x0][0x39c] ;  /* 0x00007380ff1c77ac */ /* 0x000e220008000800 */
[----:B------:R-:W0:Y:S01]  /*598a0*/  LDCU.64 UR24, c[0x0][0x398] ;  /* 0x00007300ff1877ac */ /* 0x000e220008000a00 */
[----:B------:R-:W0:Y:S01]  /*598b0*/  LDCU UR56, c[0x0][0x39c] ;  /* 0x00007380ff3877ac */ /* 0x000e220008000800 */
[----:B-1----:R-:W2:Y:S01]  /*598c0*/  LDL.LU R8, [R1+0x140] ;  /* 0x0001400001087983 */ /* 0x002ea20000300800 */
[----:B------:R-:W1:Y:S03]  /*598d0*/  LDCU UR53, c[0x0][0x39c] ;  /* 0x00007380ff3577ac */ /* 0x000e660008000800 */
[----:B------:R-:W2:Y:S01]  /*598e0*/  LDL.LU R9, [R1+0x144] ;  /* 0x0001440001097983 */ /* 0x000ea20000300800 */
[----:B------:R-:W0:Y:S03]  /*598f0*/  LDCU UR51, c[0x0][0x39c] ;  /* 0x00007380ff3377ac */ /* 0x000e260008000800 */
[----:B------:R-:W2:Y:S01]  /*59900*/  LDL.LU R10, [R1+0x148] ;  /* 0x00014800010a7983 */ /* 0x000ea20000300800 */
[----:B------:R-:W0:Y:S03]  /*59910*/  LDCU UR48, c[0x0][0x398] ;  /* 0x00007300ff3077ac */ /* 0x000e260008000800 */
[----:B------:R-:W2:Y:S01]  /*59920*/  LDL.LU R11, [R1+0x14c] ;  /* 0x00014c00010b7983 */ /* 0x000ea20000300800 */
[----:B------:R-:W0:Y:S03]  /*59930*/  LDCU UR43, c[0x0][0x398] ;  /* 0x00007300ff2b77ac */ /* 0x000e260008000800 */
[----:B------:R-:W-:Y:S01]  /*59940*/  STL.64 [R1+0x1850], R22 ;  /* 0x0018501601007387 */ /* 0x000fe20000100a00 */
[----:B------:R-:W0:Y:S03]  /*59950*/  LDCU UR52, c[0x0][0x39c] ;  /* 0x00007380ff3477ac */ /* 0x000e260008000800 */
[----:B------:R1:W-:Y:S01]  /*59960*/  STL.64 [R1+0x1848], R20 ;  /* 0x0018481401007387 */ /* 0x0003e20000100a00 */
[----:B------:R-:W0:Y:S01]  /*59970*/  LDCU UR44, c[0x0][0x398] ;  /* 0x00007300ff2c77ac */ /* 0x000e220008000800 */
[----:B------:R-:W0:Y:S01]  /*59980*/  LDCU UR35, c[0x0][0x398] ;  /* 0x00007300ff2377ac */ /* 0x000e220008000800 */
        /* <DEDUP_REMOVED lines=31> */
[----:B------:R-:W2:Y:S04]  /*59b80*/  LDL.LU R17, [R1+0x174] ;  /* 0x0001740001117983 */ /* 0x000ea80000300800 */
[----:B------:R-:W2:Y:S04]  /*59b90*/  LDL.LU R18, [R1+0x178] ;  /* 0x0001780001127983 */ /* 0x000ea80000300800 */
[----:B------:R-:W2:Y:S04]  /*59ba0*/  LDL.LU R19, [R1+0x17c] ;  /* 0x00017c0001137983 */ /* 0x000ea80000300800 */
[----:B------:R-:W-:Y:S04]  /*59bb0*/  STL.64 [R1+0x1820], R6 ;  /* 0x0018200601007387 */ /* 0x000fe80000100a00 */
[----:B------:R0:W-:Y:S04]  /*59bc0*/  STL.64 [R1+0x1818], R4 ;  /* 0x0018180401007387 */ /* 0x0001e80000100a00 */
[----:B0-----:R-:W2:Y:S04]  /*59bd0*/  LDL.LU R4, [R1+0x180] ;  /* 0x0001800001047983 */ /* 0x001ea80000300800 */
[----:B------:R-:W2:Y:S04]  /*59be0*/  LDL.LU R5, [R1+0x184] ;  /* 0x0001840001057983 */ /* 0x000ea80000300800 */
[----:B------:R-:W2:Y:S04]  /*59bf0*/  LDL.LU R6, [R1+0x188] ;  /* 0x0001880001067983 */ /* 0x000ea80000300800 */
[----:B------:R-:W2:Y:S04]  /*59c00*/  LDL.LU R7, [R1+0x18c] ;  /* 0x00018c0001077983 */ /* 0x000ea80000300800 */
[----:B------:R-:W2:Y:S01]  /*59c10*/  LDL R29, [R1+0x5e4] ;  /* 0x0005e400011d7983 */ /* 0x000ea20000100800 */
[C---:B------:R-:W-:Y:S01]  /*59c20*/  IMAD.SHL.U32 R28, R3.reuse, 0x10, RZ ;  /* 0x00000010031c7824 */ /* 0x040fe200078e00ff */
[----:B------:R-:W-:Y:S01]  /*59c30*/  ULEA UR4, UR5, UR4, 0x18 ;  /* 0x0000000405047291 */ /* 0x000fe2000f8ec0ff */
[----:B------:R-:W-:-:S03]  /*59c40*/  IMAD.SHL.U32 R3, R3, 0x20, RZ ;  /* 0x0000002003037824 */ /* 0x000fc600078e00ff */
[----:B------:R-:W-:Y:S02]  /*59c50*/  LOP3.LUT R28, R28, 0x1f0, RZ, 0xc0, !PT ;  /* 0x000001f01c1c7812 */ /* 0x000fe400078ec0ff */
[----:B------:R-:W-:Y:S01]  /*59c60*/  LOP3.LUT R3, R3, 0x400, RZ, 0xc0, !PT ;  /* 0x0000040003037812 */ /* 0x000fe200078ec0ff */
[----:B------:R-:W-:Y:S01]  /*59c70*/  BAR.SYNC.DEFER_BLOCKING 0x0 ;  /* 0x0000000000007b1d */ /* 0x000fe20000010000 */
[C---:B--2---:R-:W-:Y:S02]  /*59c80*/  VIADD R0, R29.reuse, 0x7f ;  /* 0x0000007f1d007836 */ /* 0x044fe40000000000 */
[----:B------:R-:W-:-:S03]  /*59c90*/  VIADD R2, R29, 0x1 ;  /* 0x000000011d027836 */ /* 0x000fc60000000000 */
[----:B------:R-:W-:Y:S01]  /*59ca0*/  ISETP.GE.AND P2, PT, R0, UR7, PT ;  /* 0x0000000700007c0c */ /* 0x000fe2000bf46270 */
[C---:B------:R-:W-:Y:S01]  /*59cb0*/  VIADD R0, R29.reuse, 0x2 ;  /* 0x000000021d007836 */ /* 0x040fe20000000000 */
[----:B------:R-:W-:Y:S01]  /*59cc0*/  ISETP.GE.AND P0, PT, R2, UR11, PT ;  /* 0x0000000b02007c0c */ /* 0x000fe2000bf06270 */
[----:B------:R-:W-:Y:S01]  /*59cd0*/  VIADD R2, R29, 0x3 ;  /* 0x000000031d027836 */ /* 0x000fe20000000000 */
[----:B------:R-:W0:Y:S01]  /*59ce0*/  LDCU UR7, c[0x0][0x398] ;  /* 0x00007300ff0777ac */ /* 0x000e220008000800 */
[----:B------:R-:W2:Y:S01]  /*59cf0*/  S2R R29, SR_TID.X ;  /* 0x00000000001d7919 */ /* 0x000ea20000002100 */
[----:B------:R-:W-:Y:S02]  /*59d00*/  ISETP.GE.AND P5, PT, R0, UR21, PT ;  /* 0x0000001500007c0c */ /* 0x000fe4000bfa6270 */
[----:B------:R-:W-:Y:S02]  /*59d10*/  IADD3 R0, PT, PT, R28, UR4, R3 ;  /* 0x000000041c007c10 */ /* 0x000fe4000fffe003 */
[----:B------:R-:W-:Y:S01]  /*59d20*/  ISETP.GE.AND P6, PT, R2, UR14, PT ;  /* 0x0000000e02007c0c */ /* 0x000fe2000bfc6270 */
[----:B------:R-:W0:Y:S02]  /*59d30*/  LDCU.64 UR14, c[0x0][0x398] ;  /* 0x00007300ff0e77ac */ /* 0x000e240008000a00 */
[----:B------:R-:W-:Y:S04]  /*59d40*/  STSM.16.M88.4 [R0], R4 ;  /* 0x0000000400007844 */ /* 0x000fe80000000200 */
[----:B------:R-:W-:Y:S01]  /*59d50*/  STSM.16.M88.4 [R0+0x200], R16 ;  /* 0x0002001000007844 */ /* 0x000fe20000000200 */
[----:B--2---:R-:W-:-:S04]  /*59d60*/  LOP3.LUT R29, R29, 0x3f, RZ, 0xc0, !PT ;  /* 0x0000003f1d1d7812 */ /* 0x004fc800078ec0ff */
[----:B------:R-:W-:Y:S01]  /*59d70*/  LEA R2, R29, UR4, 0x4 ;  /* 0x000000041d027c11 */ /* 0x000fe2000f8e20ff */
[----:B------:R-:W-:Y:S06]  /*59d80*/  BAR.SYNC.DEFER_BLOCKING 0x0 ;  /* 0x0000000000007b1d */ /* 0x000fec0000010000 */
[----:B------:R-:W2:Y:S01]  /*59d90*/  LDCU.64 UR4, c[0x0][0x398] ;  /* 0x00007300ff0477ac */ /* 0x000ea20008000a00 */
[----:B------:R-:W0:Y:S04]  /*59da0*/  LDS.128 R16, [R2] ;  /* 0x0000000002107984 */ /* 0x000e280000000c00 */
[----:B------:R-:W1:Y:S01]  /*59db0*/  LDS.128 R4, [R2+0x400] ;  /* 0x0004000002047984 */ /* 0x000e620000000c00 */
[----:B------:R-:W-:Y:S06]  /*59dc0*/  BAR.SYNC.DEFER_BLOCKING 0x0 ;  /* 0x0000000000007b1d */ /* 0x000fec0000010000 */
[----:B------:R-:W-:Y:S04]  /*59dd0*/  STSM.16.M88.4 [R0], R12 ;  /* 0x0000000c00007844 */ /* 0x000fe80000000200 */
[----:B------:R-:W-:Y:S01]  /*59de0*/  STSM.16.M88.4 [R0+0x200], R20 ;  /* 0x0002001400007844 */ /* 0x000fe20000000200 */
[----:B------:R-:W-:Y:S06]  /*59df0*/  BAR.SYNC.DEFER_BLOCKING 0x0 ;  /* 0x0000000000007b1d */ /* 0x000fec0000010000 */
[----:B0-----:R-:W-:Y:S04]  /*59e00*/  STL.64 [R1+0x170], R16 ;  /* 0x0001701001007387 */ /* 0x001fe80000100a00 */
[----:B------:R-:W-:Y:S04]  /*59e10*/  STL.64 [R1+0x178], R18 ;  /* 0x0001781201007387 */ /* 0x000fe80000100a00 */
[----:B-1----:R-:W-:Y:S04]  /*59e20*/  STL.64 [R1+0x180], R4 ;  /* 0x0001800401007387 */ /* 0x002fe80000100a00 */
[----:B------:R-:W-:Y:S04]  /*59e30*/  STL.64 [R1+0x188], R6 ;  /* 0x0001880601007387 */ /* 0x000fe80000100a00 */
[----:B------:R-:W0:Y:S04]  /*59e40*/  LDS.128 R12, [R2] ;  /* 0x00000000020c7984 */ /* 0x000e280000000c00 */
[----:B------:R-:W1:Y:S01]  /*59e50*/  LDS.128 R4, [R2+0x400] ;  /* 0x0004000002047984 */ /* 0x000e620000000c00 */
[----:B------:R-:W-:Y:S06]  /*59e60*/  BAR.SYNC.DEFER_BLOCKING 0x0 ;  /* 0x0000000000007b1d */ /* 0x000fec0000010000 */
[----:B------:R-:W-:Y:S04]  /*59e70*/  STSM.16.M88.4 [R0], R8 ;  /* 0x0000000800007844 */ /* 0x000fe80000000200 */
[----:B---3--:R-:W-:Y:S01]  /*59e80*/  STSM.16.M88.4 [R0+0x200], R24 ;  /* 0x0002001800007844 */ /* 0x008fe20000000200 */
[----:B------:R-:W-:Y:S06]  /*59e90*/  BAR.SYNC.DEFER_BLOCKING 0x0 ;  /* 0x0000000000007b1d */ /* 0x000fec0000010000 */
[----:B0-----:R-:W-:Y:S04]  /*59ea0*/  STL.64 [R1+0x150], R12 ;  /* 0x0001500c01007387 */ /* 0x001fe80000100a00 */
[----:B------:R-:W-:Y:S04]  /*59eb0*/  STL.64 [R1+0x158], R14 ;  /* 0x0001580e01007387 */ /* 0x000fe80000100a00 */
[----:B-1----:R-:W-:Y:S04]  /*59ec0*/  STL.64 [R1+0x160], R4 ;  /* 0x0001600401007387 */ /* 0x002fe80000100a00 */
[----:B------:R-:W-:Y:S04]  /*59ed0*/  STL.64 [R1+0x168], R6 ;  /* 0x0001680601007387 */ /* 0x000fe80000100a00 */
[----:B------:R-:W0:Y:S04]  /*59ee0*/  LDS.128 R8, [R2] ;  /* 0x0000000002087984 */ /* 0x000e280000000c00 */
[----:B------:R-:W1:Y:S04]  /*59ef0*/  LDS.128 R4, [R2+0x400] ;  /* 0x0004000002047984 */ /* 0x000e680000000c00 */
[----:B------:R-:W3:Y:S04]  /*59f00*/  LDL.LU R16, [R1+0xd0] ;  /* 0x0000d00001107983 */ /* 0x000ee80000300800 */
[----:B0-----:R-:W-:Y:S04]  /*59f10*/  STL.64 [R1+0x130], R8 ;  /* 0x0001300801007387 */ /* 0x001fe80000100a00 */
[----:B------:R-:W-:Y:S04]  /*59f20*/  STL.64 [R1+0x138], R10 ;  /* 0x0001380a01007387 */ /* 0x000fe80000100a00 */
[----:B-1----:R-:W-:Y:S04]  /*59f30*/  STL.64 [R1+0x140], R4 ;  /* 0x0001400401007387 */ /* 0x002fe80000100a00 */
[----:B------:R-:W-:Y:S04]  /*59f40*/  STL.64 [R1+0x148], R6 ;  /* 0x0001480601007387 */ /* 0x000fe80000100a00 */
[----:B------:R-:W3:Y:S04]  /*59f50*/  LDL.LU R17, [R1+0xd4] ;  /* 0x0000d40001117983 */ /* 0x000ee80000300800 */
[----:B------:R-:W2:Y:S04]  /*59f60*/  LDL.LU R18, [R1+0xd8] ;  /* 0x0000d80001127983 */ /* 0x000ea80000300800 */
[----:B------:R-:W2:Y:S01]  /*59f70*/  LDL.LU R19, [R1+0xdc] ;  /* 0x0000dc0001137983 */ /* 0x000ea20000300800 */
[----:B------:R-:W-:Y:S06]  /*59f80*/  BAR.SYNC.DEFER_BLOCKING 0x0 ;  /* 0x0000000000007b1d */ /* 0x000fec0000010000 */
[----:B--2---:R-:W-:Y:S04]  /*59f90*/  STL.64 [R1+0x18c0], R18 ;  /* 0x0018c01201007387 */ /* 0x004fe80000100a00 */
[----:B---3--:R0:W-:Y:S04]  /*59fa0*/  STL.64 [R1+0x18b8], R16 ;  /* 0x0018b81001007387 */ /* 0x0081e80000100a00 */
        /* <DEDUP_REMOVED lines=42> */
[----:B--2---:R0:W-:Y:S04]  /*5a250*/  STSM.16.M88.4 [R0], R16 ;  /* 0x0000001000007844 */ /* 0x0041e80000000200 */
[----:B0-----:R-:W2:Y:S04]  /*5a260*/  LDL.LU.64 R18, [R1+0x18f0] ;  /* 0x0018f00001127983 */ /* 0x001ea80000300a00 */
[----:B------:R-:W2:Y:S04]  /*5a270*/  LDL.LU.64 R16, [R1+0x18e8] ;  /* 0x0018e80001107983 */ /* 0x000ea80000300a00 */
[----:B--2---:R-:W-:Y:S01]  /*5a280*/  STSM.16.M88.4 [R0+0x200], R16 ;  /* 0x0002001000007844 */ /* 0x004fe20000000200 */
[----:B------:R-:W-:Y:S06]  /*5a290*/  BAR.SYNC.DEFER_BLOCKING 0x0 ;  /* 0x0000000000007b1d */ /* 0x000fec0000010000 */
[----:B------:R-:W0:Y:S04]  /*5a2a0*/  LDS.128 R16, [R2] ;  /* 0x0000000002107984 */ /* 0x000e280000000c00 */
[----:B0-----:R-:W-:Y:S04]  /*5a2b0*/  STL.64 [R1+0x110], R16 ;  /* 0x0001101001007387 */ /* 0x001fe80000100a00 */
[----:B------:R-:W-:Y:S04]  /*5a2c0*/  STL.64 [R1+0x118], R18 ;  /* 0x0001181201007387 */ /* 0x000fe80000100a00 */
[----:B------:R-:W0:Y:S04]  /*5a2d0*/  LDS.128 R16, [R2+0x400] ;  /* 0x0004000002107984 */ /* 0x000e280000000c00 */
[----:B0-----:R-:W-:Y:S04]  /*5a2e0*/  STL.64 [R1+0x120], R16 ;  /* 0x0001201001007387 */ /* 0x001fe80000100a00 */
[----:B------:R0:W-:Y:S04]  /*5a2f0*/  STL.64 [R1+0x128], R18 ;  /* 0x0001281201007387 */ /* 0x0001e80000100a00 */
[----:B0-----:R-:W2:Y:S04]  /*5a300*/  LDL.LU.64 R18, [R1+0x18e0] ;  /* 0x0018e00001127983 */ /* 0x001ea80000300a00 */
[----:B------:R-:W2:Y:S01]  /*5a310*/  LDL.LU.64 R16, [R1+0x18d8] ;  /* 0x0018d80001107983 */ /* 0x000ea20000300a00 */
[----:B------:R-:W-:Y:S06]  /*5a320*/  BAR.SYNC.DEFER_BLOCKING 0x0 ;  /* 0x0000000000007b1d */ /* 0x000fec0000010000 */
        /* <DEDUP_REMOVED lines=8> */
[----:B------:R-:W0:Y:S01]  /*5a3b0*/  LDS.128 R16, [R2+0x400] ;  /* 0x0004000002107984 */ /* 0x000e220000000c00 */
[----:B------:R-:W-:Y:S06]  /*5a3c0*/  BAR.SYNC.DEFER_BLOCKING 0x0 ;  /* 0x0000000000007b1d */ /* 0x000fec0000010000 */
[----:B0-----:R-:W-:Y:S04]  /*5a3d0*/  STL.64 [R1+0x100], R16 ;  /* 0x0001001001007387 */ /* 0x001fe80000100a00 */
[----:B------:R0:W-:Y:S04]  /*5a3e0*/  STL.64 [R1+0x108], R18 ;  /* 0x0001081201007387 */ /* 0x0001e80000100a00 */
[----:B0-----:R-:W2:Y:S04]  /*5a3f0*/  LDL.LU.64 R18, [R1+0x18c0] ;  /* 0x0018c00001127983 */ /* 0x001ea80000300a00 */
[----:B------:R-:W2:Y:S04]  /*5a400*/  LDL.LU.64 R16, [R1+0x18b8] ;  /* 0x0018b80001107983 */ /* 0x000ea80000300a00 */
[----:B---3--:R-:W-:Y:S04]  /*5a410*/  STSM.16.M88.4 [R0], R4 ;  /* 0x0000000400007844 */ /* 0x008fe80000000200 */
[----:B--2---:R-:W-:Y:S01]  /*5a420*/  STSM.16.M88.4 [R0+0x200], R16 ;  /* 0x0002001000007844 */ /* 0x004fe20000000200 */
[----:B------:R-:W-:Y:S06]  /*5a430*/  BAR.SYNC.DEFER_BLOCKING 0x0 ;  /* 0x0000000000007b1d */ /* 0x000fec0000010000 */
        /* <DEDUP_REMOVED lines=14> */
[----:B------:R2:W-:Y:S04]  /*5a520*/  STSM.16.M88.4 [R0+0x200], R24 ;  /* 0x0002001800007844 */ /* 0x0005e80000000200 */
[----:B0-----:R-:W-:Y:S04]  /*5a530*/  STL.64 [R1+0xb0], R12 ;  /* 0x0000b00c01007387 */ /* 0x001fe80000100a00 */
[----:B------:R-:W-:Y:S04]  /*5a540*/  STL.64 [R1+0xb8], R14 ;  /* 0x0000b80e01007387 */ /* 0x000fe80000100a00 */
[----:B-1----:R-:W-:Y:S04]  /*5a550*/  STL.64 [R1+0xc0], R4 ;  /* 0x0000c00401007387 */ /* 0x002fe80000100a00 */
[----:B------:R-:W-:Y:S04]  /*5a560*/  STL.64 [R1+0xc8], R6 ;  /* 0x0000c80601007387 */ /* 0x000fe80000100a00 */
[----:B--2---:R-:W2:Y:S04]  /*5a570*/  LDL.LU R24, [R1+0x50] ;  /* 0x0000500001187983 */ /* 0x004ea80000300800 */
[----:B------:R-:W2:Y:S04]  /*5a580*/  LDL.LU R25, [R1+0x54] ;  /* 0x0000540001197983 */ /* 0x000ea80000300800 */
[----:B------:R-:W3:Y:S04]  /*5a590*/  LDL.LU R26, [R1+0x58] ;  /* 0x00005800011a7983 */ /* 0x000ee80000300800 */
[----:B------:R-:W3:Y:S01]  /*5a5a0*/  LDL.LU R27, [R1+0x5c] ;  /* 0x00005c00011b7983 */ /* 0x000ee20000300800 */
[----:B------:R-:W-:Y:S06]  /*5a5b0*/  BAR.SYNC.DEFER_BLOCKING 0x0 ;  /* 0x0000000000007b1d */ /* 0x000fec0000010000 */
        /* <DEDUP_REMOVED lines=20> */
[----:B------:R-:W0:Y:S04]  /*5a700*/  LDS.128 R24, [R2] ;  /* 0x0000000002187984 */ /* 0x000e280000000c00 */
        /* <DEDUP_REMOVED lines=16> */
[----:B------:R-:W2:Y:S04]  /*5a810*/  LDL.LU R4, [R1] ;  /* 0x0000000001047983 */ /* 0x000ea80000300800 */
[----:B0-----:R-:W-:Y:S04]  /*5a820*/  STL.64 [R1+0x90], R24 ;  /* 0x0000901801007387 */ /* 0x001fe80000100a00 */
[----:B------:R-:W-:Y:S04]  /*5a830*/  STL.64 [R1+0x98], R26 ;  /* 0x0000981a01007387 */ /* 0x000fe80000100a00 */
[----:B------:R-:W0:Y:S04]  /*5a840*/  LDS.128 R24, [R2+0x400] ;  /* 0x0004000002187984 */ /* 0x000e280000000c00 */
[----:B------:R-:W2:Y:S04]  /*5a850*/  LDL.LU R5, [R1+0x4] ;  /* 0x0000040001057983 */ /* 0x000ea80000300800 */
[----:B------:R-:W2:Y:S04]  /*5a860*/  LDL.LU R6, [R1+0x8] ;  /* 0x0000080001067983 */ /* 0x000ea80000300800 */
[----:B------:R-:W2:Y:S01]  /*5a870*/  LDL.LU R7, [R1+0xc] ;  /* 0x00000c0001077983 */ /* 0x000ea20000300800 */
[----:B------:R-:W-:Y:S06]  /*5a880*/  BAR.SYNC.DEFER_BLOCKING 0x0 ;  /* 0x0000000000007b1d */ /* 0x000fec0000010000 */
[----:B0-----:R-:W-:Y:S04]  /*5a890*/  STL.64 [R1+0xa0], R24 ;  /* 0x0000a01801007387 */ /* 0x001fe80000100a00 */
[----:B------:R0:W-:Y:S04]  /*5a8a0*/  STL.64 [R1+0xa8], R26 ;  /* 0x0000a81a01007387 */ /* 0x0001e80000100a00 */
[----:B0-----:R-:W2:Y:S04]  /*5a8b0*/  LDL.LU.64 R26, [R1+0x18b0] ;  /* 0x0018b000011a7983 */ /* 0x001ea80000300a00 */
[----:B------:R-:W2:Y:S04]  /*5a8c0*/  LDL.LU.64 R24, [R1+0x18a8] ;  /* 0x0018a80001187983 */ /* 0x000ea80000300a00 */
        /* <DEDUP_REMOVED lines=24> */
[----:B---3--:R-:W-:Y:S04]  /*5aa50*/  STSM.16.M88.4 [R0], R8 ;  /* 0x0000000800007844 */ /* 0x008fe80000000200 */
[----:B------:R-:W-:Y:S01]  /*5aa60*/  STSM.16.M88.4 [R0+0x200], R20 ;  /* 0x0002001400007844 */ /* 0x000fe20000000200 */
[----:B------:R-:W-:Y:S06]  /*5aa70*/  BAR.SYNC.DEFER_BLOCKING 0x0 ;  /* 0x0000000000007b1d */ /* 0x000fec0000010000 */
[----:B0-----:R-:W-:Y:S04]  /*5aa80*/  STL.64 [R1+0x60], R24 ;  /* 0x0000601801007387 */ /* 0x001fe80000100a00 */
[----:B------:R0:W-:Y:S04]  /*5aa90*/  STL.64 [R1+0x68], R26 ;  /* 0x0000681a01007387 */ /* 0x0001e80000100a00 */
[----:B0-----:R-:W2:Y:S04]  /*5aaa0*/  LDL.LU.64 R26, [R1+0x1870] ;  /* 0x00187000011a7983 */ /* 0x001ea80000300a00 */
[----:B------:R-:W2:Y:S04]  /*5aab0*/  LDL.LU.64 R24, [R1+0x1868] ;  /* 0x0018680001187983 */ /* 0x000ea80000300a00 */
[----:B------:R-:W0:Y:S04]  /*5aac0*/  LDS.128 R20, [R2] ;  /* 0x0000000002147984 */ /* 0x000e280000000c00 */
[----:B------:R-:W3:Y:S04]  /*5aad0*/  LDL.LU.64 R10, [R1+0x1860] ;  /* 0x00186000010a7983 */ /* 0x000ee80000300a00 */
[----:B------:R-:W3:Y:S04]  /*5aae0*/  LDL.LU.64 R8, [R1+0x1858] ;  /* 0x0018580001087983 */ /* 0x000ee80000300a00 */
[----:B0-----:R-:W-:Y:S04]  /*5aaf0*/  STL.64 [R1+0x30], R20 ;  /* 0x0000301401007387 */ /* 0x001fe80000100a00 */
[----:B------:R-:W-:Y:S04]  /*5ab00*/  STL.64 [R1+0x38], R22 ;  /* 0x0000381601007387 */ /* 0x000fe80000100a00 */
[----:B------:R-:W0:Y:S01]  /*5ab10*/  LDS.128 R20, [R2+0x400] ;  /* 0x0004000002147984 */ /* 0x000e220000000c00 */
[----:B------:R-:W-:Y:S06]  /*5ab20*/  BAR.SYNC.DEFER_BLOCKING 0x0 ;  /* 0x0000000000007b1d */ /* 0x000fec0000010000 */
[----:B0-----:R-:W-:Y:S04]  /*5ab30*/  STL.64 [R1+0x40], R20 ;  /* 0x0000401401007387 */ /* 0x001fe80000100a00 */
[----:B------:R0:W-:Y:S04]  /*5ab40*/  STL.64 [R1+0x48], R22 ;  /* 0x0000481601007387 */ /* 0x0001e80000100a00 */
[----:B0-----:R-:W4:Y:S04]  /*5ab50*/  LDL.LU.64 R22, [R1+0x1850] ;  /* 0x0018500001167983 */ /* 0x001f280000300a00 */
[----:B------:R-:W4:Y:S04]  /*5ab60*/  LDL.LU.64 R20, [R1+0x1848] ;  /* 0x0018480001147983 */ /* 0x000f280000300a00 */
[----:B------:R0:W-:Y:S04]  /*5ab70*/  STSM.16.M88.4 [R0], R12 ;  /* 0x0000000c00007844 */ /* 0x0001e80000000200 */
[----:B------:R-:W-:Y:S01]  /*5ab80*/  STSM.16.M88.4 [R0+0x200], R16 ;  /* 0x0002001000007844 */ /* 0x000fe20000000200 */
[----:B------:R-:W-:Y:S06]  /*5ab90*/  BAR.SYNC.DEFER_BLOCKING 0x0 ;  /* 0x0000000000007b1d */ /* 0x000fec0000010000 */
[----:B0-----:R-:W4:Y:S04]  /*5aba0*/  LDL.LU.64 R14, [R1+0x1840] ;  /* 0x00184000010e7983 */ /* 0x001f280000300a00 */
[----:B------:R-:W4:Y:S04]  /*5abb0*/  LDL.LU.64 R12, [R1+0x1838] ;  /* 0x00183800010c7983 */ /* 0x000f280000300a00 */
[----:B------:R-:W0:Y:S04]  /*5abc0*/  LDS.128 R16, [R2] ;  /* 0x0000000002107984 */ /* 0x000e280000000c00 */
[----:B0-----:R-:W-:Y:S04]  /*5abd0*/  STL.64 [R1+0x10], R16 ;  /* 0x0000101001007387 */ /* 0x001fe80000100a00 */
[----:B------:R-:W-:Y:S04]  /*5abe0*/  STL.64 [R1+0x18], R18 ;  /* 0x0000181201007387 */ /* 0x000fe80000100a00 */
[----:B------:R-:W0:Y:S01]  /*5abf0*/  LDS.128 R16, [R2+0x400] ;  /* 0x0004000002107984 */ /* 0x000e220000000c00 */
[----:B------:R-:W-:Y:S06]  /*5ac00*/  BAR.SYNC.DEFER_BLOCKING 0x0 ;  /* 0x0000000000007b1d */ /* 0x000fec0000010000 */
[----:B------:R-:W-:Y:S04]  /*5ac10*/  STSM.16.M88.4 [R0], R4 ;  /* 0x0000000400007844 */ /* 0x000fe80000000200 */
[----:B0-----:R-:W-:Y:S04]  /*5ac20*/  STL.64 [R1+0x20], R16 ;  /* 0x0000201001007387 */ /* 0x001fe80000100a00 */
[----:B------:R0:W-:Y:S04]  /*5ac30*/  STL.64 [R1+0x28], R18 ;  /* 0x0000281201007387 */ /* 0x0001e80000100a00 */
[----:B0-----:R-:W4:Y:S04]  /*5ac40*/  LDL.LU.64 R18, [R1+0x1830] ;  /* 0x0018300001127983 */ /* 0x001f280000300a00 */
[----:B------:R-:W4:Y:S04]  /*5ac50*/  LDL.LU.64 R16, [R1+0x1828] ;  /* 0x0018280001107983 */ /* 0x000f280000300a00 */
[----:B------:R-:W4:Y:S04]  /*5ac60*/  LDL.LU R29, [R1+0x5e8] ;  /* 0x0005e800011d7983 */ /* 0x000f280000300800 */
[----:B------:R-:W4:Y:S04]  /*5ac70*/  LDL.LU R28, [R1+0x5ec] ;  /* 0x0005ec00011c7983 */ /* 0x000f280000300800 */
[----:B--2---:R-:W-:Y:S01]  /*5ac80*/  STSM.16.M88.4 [R0+0x200], R24 ;  /* 0x0002001800007844 */ /* 0x004fe20000000200 */
[----:B------:R-:W-:Y:S06]  /*5ac90*/  BAR.SYNC.DEFER_BLOCKING 0x0 ;  /* 0x0000000000007b1d */ /* 0x000fec0000010000 */
[----:B------:R-:W0:Y:S04]  /*5aca0*/  LDS.128 R4, [R2] ;  /* 0x0000000002047984 */ /* 0x000e280000000c00 */
[----:B0-----:R-:W-:Y:S04]  /*5acb0*/  STL.64 [R1], R4 ;  /* 0x0000000401007387 */ /* 0x001fe80000100a00 */
[----:B------:R-:W-:Y:S04]  /*5acc0*/  STL.64 [R1+0x8], R6 ;  /* 0x0000080601007387 */ /* 0x000fe80000100a00 */
[----:B------:R-:W0:Y:S01]  /*5acd0*/  LDS.128 R4, [R2+0x400] ;  /* 0x0004000002047984 */ /* 0x000e220000000c00 */
[----:B------:R-:W-:Y:S06]  /*5ace0*/  BAR.SYNC.DEFER_BLOCKING 0x0 ;  /* 0x0000000000007b1d */ /* 0x000fec0000010000 */
[----:B---3--:R-:W-:Y:S04]  /*5acf0*/  STSM.16.M88.4 [R0], R8 ;  /* 0x0000000800007844 */ /* 0x008fe80000000200 */
[----:B----4-:R-:W-:Y:S01]  /*5ad00*/  STSM.16.M88.4 [R0+0x200], R20 ;  /* 0x0002001400007844 */ /* 0x010fe20000000200 */
[----:B------:R-:W-:Y:S01]  /*5ad10*/  BAR.SYNC.DEFER_BLOCKING 0x0 ;  /* 0x0000000000007b1d */ /* 0x000fe20000010000 */
[----:B0-----:R-:W-:-:S05]  /*5ad20*/  IMAD.MOV.U32 R27, RZ, RZ, R6 ;  /* 0x000000ffff1b7224 */ /* 0x001fca00078e0006 */
[----:B------:R-:W-:Y:S04]  /*5ad30*/  STL.64 [R1+0x1b0], R4 ;  /* 0x0001b00401007387 */ /* 0x000fe80000100a00 */
[----:B------:R0:W-:Y:S04]  /*5ad40*/  STL [R1+0x1bc], R7 ;  /* 0x0001bc0701007387 */ /* 0x0001e80000100800 */
[----:B0-----:R-:W2:Y:S04]  /*5ad50*/  LDL.LU.64 R6, [R1+0x1820] ;  /* 0x0018200001067983 */ /* 0x001ea80000300a00 */
[----:B------:R-:W0:Y:S04]  /*5ad60*/  LDS.128 R8, [R2] ;  /* 0x0000000002087984 */ /* 0x000e280000000c00 */
[----:B------:R-:W1:Y:S04]  /*5ad70*/  LDS.128 R20, [R2+0x400] ;  /* 0x0004000002147984 */ /* 0x000e680000000c00 */
[----:B------:R-:W2:Y:S04]  /*5ad80*/  LDL.LU.64 R4, [R1+0x1818] ;  /* 0x0018180001047983 */ /* 0x000ea80000300a00 */
[----:B------:R3:W-:Y:S01]  /*5ad90*/  STL [R1+0x1800], R27 ;  /* 0x0018001b01007387 */ /* 0x0007e20000100800 */
[----:B------:R-:W-:Y:S06]  /*5ada0*/  BAR.SYNC.DEFER_BLOCKING 0x0 ;  /* 0x0000000000007b1d */ /* 0x000fec0000010000 */
[----:B---3--:R-:W3:Y:S04]  /*5adb0*/  LDL.LU R27, [R1+0x5e4] ;  /* 0x0005e400011b7983 */ /* 0x008ee80000300800 */
[----:B0-----:R0:W-:Y:S04]  /*5adc0*/  STL [R1+0x1810], R8 ;  /* 0x0018100801007387 */ /* 0x0011e80000100800 */
[----:B------:R4:W-:Y:S04]  /*5add0*/  STL [R1+0x180c], R9 ;  /* 0x00180c0901007387 */ /* 0x0009e80000100800 */
[----:B------:R1:W-:Y:S04]  /*5ade0*/  STL [R1+0x1808], R10 ;  /* 0x0018080a01007387 */ /* 0x0003e80000100800 */
[----:B------:R1:W-:Y:S04]  /*5adf0*/  STL [R1+0x1804], R11 ;  /* 0x0018040b01007387 */ /* 0x0003e80000100800 */
[----:B0-----:R-:W2:Y:S04]  /*5ae00*/  LDL.LU R8, [R1+0x190] ;  /* 0x0001900001087983 */ /* 0x001ea80000300800 */
[----:B----4-:R-:W2:Y:S04]  /*5ae10*/  LDL.LU R9, [R1+0x194] ;  /* 0x0001940001097983 */ /* 0x010ea80000300800 */
[----:B-1----:R-:W2:Y:S04]  /*5ae20*/  LDL.LU R10, [R1+0x198] ;  /* 0x00019800010a7983 */ /* 0x002ea80000300800 */
[----:B------:R-:W2:Y:S01]  /*5ae30*/  LDL.LU R11, [R1+0x19c] ;  /* 0x00019c00010b7983 */ /* 0x000ea20000300800 */
[----:B------:R-:W-:-:S03]  /*5ae40*/  IMAD.MOV.U32 R26, RZ, RZ, R22 ;  /* 0x000000ffff1a7224 */ /* 0x000fc600078e0016 */
[----:B------:R-:W-:Y:S04]  /*5ae50*/  STL.64 [R1+0x1a0], R20 ;  /* 0x0001a01401007387 */ /* 0x000fe80000100a00 */
[----:B------:R0:W-:Y:S04]  /*5ae60*/  STL [R1+0x1ac], R23 ;  /* 0x0001ac1701007387 */ /* 0x0001e80000100800 */
[----:B0-----:R-:W4:Y:S04]  /*5ae70*/  LDL.LU R23, [R1+0x170] ;  /* 0x0001700001177983 */ /* 0x001f280000300800 */
[----:B------:R-:W-:Y:S04]  /*5ae80*/  STSM.16.M88.4 [R0], R12 ;  /* 0x0000000c00007844 */ /* 0x000fe80000000200 */
[----:B------:R0:W-:Y:S04]  /*5ae90*/  STL [R1+0x1814], R26 ;  /* 0x0018141a01007387 */ /* 0x0001e80000100800 */
[----:B0-----:R-:W4:Y:S04]  /*5aea0*/  LDL.LU R26, [R1+0x154] ;  /* 0x00015400011a7983 */ /* 0x001f280000300800 */
[----:B------:R-:W-:Y:S01]  /*5aeb0*/  STSM.16.M88.4 [R0+0x200], R16 ;  /* 0x0002001000007844 */ /* 0x000fe20000000200 */
[----:B------:R-:W-:Y:S01]  /*5aec0*/  BAR.SYNC.DEFER_BLOCKING 0x0 ;  /* 0x0000000000007b1d */ /* 0x000fe20000010000 */
[----:B------:R-:W-:-:S05]  /*5aed0*/  IMAD R3, R28, UR16, RZ ;  /* 0x000000101c037c24 */ /* 0x000fca000f8e02ff */
[----:B------:R-:W0:Y:S04]  /*5aee0*/  LDS.128 R12, [R2] ;  /* 0x00000000020c7984 */ /* 0x000e280000000c00 */
[----:B------:R-:W-:Y:S01]  /*5aef0*/  LDS.128 R16, [R2+0x400] ;  /* 0x0004000002107984 */ /* 0x000fe20000000c00 */
[----:B------:R-:W-:Y:S01]  /*5af00*/  BAR.SYNC.DEFER_BLOCKING 0x0 ;  /* 0x0000000000007b1d */ /* 0x000fe20000010000 */
[----:B------:R-:W-:Y:S01]  /*5af10*/  LEA R20, P3, R3, UR8, 0x1 ;  /* 0x0000000803147c11 */ /* 0x000fe2000f8608ff */
[----:B------:R-:W-:Y:S01]  /*5af20*/  IMAD R22, R29, UR16, RZ ;  /* 0x000000101d167c24 */ /* 0x000fe2000f8e02ff */
[----:B------:R-:W-:Y:S02]  /*5af30*/  ISETP.GE.AND P1, PT, R28, UR10, PT ;  /* 0x0000000a1c007c0c */ /* 0x000fe4000bf26270 */
[----:B------:R-:W-:Y:S01]  /*5af40*/  LEA.HI.X.SX32 R21, R3, UR9, 0x1, P3 ;  /* 0x0000000903157c11 */ /* 0x000fe200098f0eff */
[----:B------:R-:W1:Y:S01]  /*5af50*/  LDCU.64 UR10, c[0x0][0x398] ;  /* 0x00007300ff0a77ac */ /* 0x000e620008000a00 */
[----:B------:R-:W0:Y:S01]  /*5af60*/  LDCU.64 UR16, c[0x0][0x398] ;  /* 0x00007300ff1077ac */ /* 0x000e220008000a00 */
[C---:B---3--:R-:W-:Y:S01]  /*5af70*/  ISETP.LT.AND P1, PT, R27.reuse, UR5, !P1 ;  /* 0x000000051b007c0c */ /* 0x048fe2000cf21270 */
[----:B------:R-:W-:Y:S01]  /*5af80*/  IMAD R3, R27, UR30, RZ ;  /* 0x0000001e1b037c24 */ /* 0x000fe2000f8e02ff */
[----:B--2---:R2:W-:Y:S01]  /*5af90*/  STSM.16.M88.4 [R0], R8 ;  /* 0x0000000800007844 */ /* 0x0045e20000000200 */
[----:B----4-:R-:W-:-:S03]  /*5afa0*/  PRMT R24, R23, 0x7632, R24 ;  /* 0x0000763217187816 */ /* 0x010fc60000000018 */
[----:B------:R3:W-:Y:S01]  /*5afb0*/  STSM.16.M88.4 [R0+0x200], R4 ;  /* 0x0002000400007844 */ /* 0x0007e20000000200 */
[----:B------:R-:W-:Y:S01]  /*5afc0*/  BAR.SYNC.DEFER_BLOCKING 0x0 ;  /* 0x0000000000007b1d */ /* 0x000fe20000010000 */
[----:B-1----:R-:W-:-:S05]  /*5afd0*/  ISETP.LT.AND P4, PT, R28, UR10, !P0 ;  /* 0x0000000a1c007c0c */ /* 0x002fca000c781270 */
[----:B------:R-:W1:Y:S01]  /*5afe0*/  LDCU UR5, c[0x0][0x398] ;  /* 0x00007300ff0577ac */ /* 0x000e620008000800 */
[----:B--2---:R-:W2:Y:S01]  /*5aff0*/  LDL.LU R11, [R1+0x178] ;  /* 0x00017800010b7983 */ /* 0x004ea20000300800 */
[----:B------:R-:W4:Y:S01]  /*5b000*/  LDCU UR10, c[0x0][0x398] ;  /* 0x00007300ff0a77ac */ /* 0x000f220008000800 */
[C---:B---3--:R-:W-:Y:S01]  /*5b010*/  LEA R4, P3, R22.reuse, UR8, 0x1 ;  /* 0x0000000816047c11 */ /* 0x048fe2000f8608ff */
[C---:B------:R-:W-:Y:S01]  /*5b020*/  IMAD.WIDE R6, R3.reuse, 0x2, R20 ;  /* 0x0000000203067825 */ /* 0x040fe200078e0214 */
[----:B------:R-:W3:Y:S02]  /*5b030*/  LDL.LU R10, [R1+0x158] ;  /* 0x00015800010a7983 */ /* 0x000ee40000300800 */
[----:B------:R-:W-:Y:S01]  /*5b040*/  LEA.HI.X.SX32 R5, R22, UR9, 0x1, P3 ;  /* 0x0000000916057c11 */ /* 0x000fe200098f0eff */
[----:B------:R-:W-:Y:S01]  /*5b050*/  VIADD R0, R3, UR30 ;  /* 0x0000001e03007c36 */ /* 0x000fe20008000000 */
[----:B------:R-:W-:Y:S01]  /*5b060*/  ISETP.GE.AND P3, PT, R29, UR20, PT ;  /* 0x000000141d007c0c */ /* 0x000fe2000bf66270 */
[----:B------:R-:W2:Y:S01]  /*5b070*/  LDL.LU R9, [R1+0x17c] ;  /* 0x00017c0001097983 */ /* 0x000ea20000300800 */
[----:B------:R-:W1:Y:S02]  /*5b080*/  LDCU.64 UR8, c[0x0][0x398] ;  /* 0x00007300ff0877ac */ /* 0x000e640008000a00 */
[----:B------:R-:W-:Y:S01]  /*5b090*/  ISETP.LT.AND P3, PT, R27, UR15, !P3 ;  /* 0x0000000f1b007c0c */ /* 0x000fe2000df61270 */
[----:B------:R-:W2:Y:S01]  /*5b0a0*/  LDL.LU R8, [R1+0x15c] ;  /* 0x00015c0001087983 */ /* 0x000ea20000300800 */
[----:B0-----:R-:W-:Y:S01]  /*5b0b0*/  ISETP.LT.AND P0, PT, R29, UR16, !P0 ;  /* 0x000000101d007c0c */ /* 0x001fe2000c701270 */
[----:B------:R-:W0:Y:S02]  /*5b0c0*/  LDCU.64 UR20, c[0x0][0x398] ;  /* 0x00007300ff1477ac */ /* 0x000e240008000a00 */
[----:B------:R1:W-:Y:S01]  /*5b0d0*/  @P1 STG.E.U16 desc[UR12][R6.64], R23 ;  /* 0x0000001706001986 */ /* 0x0003e2000c10150c */
[----:B------:R-:W0:Y:S01]  /*5b0e0*/  LDCU UR15, c[0x0][0x398] ;  /* 0x00007300ff0f77ac */ /* 0x000e220008000800 */
[----:B------:R-:W0:Y:S01]  /*5b0f0*/  LDCU UR16, c[0x0][0x398] ;  /* 0x00007300ff1077ac */ /* 0x000e220008000800 */
[----:B-1----:R-:W-:-:S05]  /*5b100*/  IMAD.WIDE R22, R3, 0x2, R4 ;  /* 0x0000000203167825 */ /* 0x002fca00078e0204 */
[----:B------:R1:W-:Y:S04]  /*5b110*/  @P3 STG.E.U16 desc[UR12][R22.64], R24 ;  /* 0x0000001816003986 */ /* 0x0003e8000c10150c */
[----:B-1----:R-:W2:Y:S01]  /*5b120*/  LDL.LU R23, [R1+0x150] ;  /* 0x0001500001177983 */ /* 0x002ea20000300800 */
[----:B------:R-:W-:-:S05]  /*5b130*/  VIADD R6, R27, 0x4 ;  /* 0x000000041b067836 */ /* 0x000fca0000000000 */
[----:B------:R-:W-:Y:S01]  /*5b140*/  ISETP.GE.AND P1, PT, R6, UR22, PT ;  /* 0x0000001606007c0c */ /* 0x000fe2000bf26270 */
[----:B------:R-:W-:-:S04]  /*5b150*/  IMAD.WIDE R6, R0, 0x2, R20 ;  /* 0x0000000200067825 */ /* 0x000fc800078e0214 */
[----:B------:R-:W-:Y:S01]  /*5b160*/  VIADD R3, R0, UR30 ;  /* 0x0000001e00037c36 */ /* 0x000fe20008000000 */
[----:B------:R-:W-:Y:S01]  /*5b170*/  ISETP.LT.AND P3, PT, R28, UR18, !P5 ;  /* 0x000000121c007c0c */ /* 0x000fe2000ef61270 */
[----:B------:R-:W1:Y:S01]  /*5b180*/  LDCU.64 UR22, c[0x0][0x398] ;  /* 0x00007300ff1677ac */ /* 0x000e620008000a00 */
[----:B--2---:R2:W-:Y:S01]  /*5b190*/  @P4 STG.E.U16 desc[UR12][R6.64], R23 ;  /* 0x0000001706004986 */ /* 0x0045e2000c10150c */
[----:B------:R-:W-:Y:S01]  /*5b1a0*/  PRMT R25, R23, 0x7632, R25 ;  /* 0x0000763217197816 */ /* 0x000fe20000000019 */
[----:B------:R-:W-:Y:S01]  /*5b1b0*/  VIADD R24, R27, 0x5 ;  /* 0x000000051b187836 */ /* 0x000fe20000000000 */
[----:B------:R-:W0:Y:S01]  /*5b1c0*/  LDCU UR18, c[0x0][0x39c] ;  /* 0x00007380ff1277ac */ /* 0x000e220008000800 */
[----:B--2---:R-:W-:Y:S02]  /*5b1d0*/  IMAD.WIDE R22, R0, 0x2, R4 ;  /* 0x0000000200167825 */ /* 0x004fe400078e0204 */
[----:B------:R-:W2:Y:S02]  /*5b1e0*/  LDL.LU R0, [R1+0x174] ;  /* 0x0001740001007983 */ /* 0x000ea40000300800 */
[----:B------:R-:W-:-:S02]  /*5b1f0*/  IMAD.WIDE R6, R3, 0x2, R20 ;  /* 0x0000000203067825 */ /* 0x000fc400078e0214 */
[----:B------:R0:W-:Y:S01]  /*5b200*/  @P0 STG.E.U16 desc[UR12][R22.64], R25 ;  /* 0x0000001916000986 */ /* 0x0001e2000c10150c */
[----:B------:R-:W-:Y:S01]  /*5b210*/  ISETP.LT.AND P5, PT, R29, UR8, !P5 ;  /* 0x000000081d007c0c */ /* 0x000fe2000efa1270 */
[----:B------:R-:W1:Y:S01]  /*5b220*/  LDCU UR8, c[0x0][0x398] ;  /* 0x00007300ff0877ac */ /* 0x000e620008000800 */
[----:B------:R-:W-:Y:S01]  /*5b230*/  ISETP.GE.AND P4, PT, R24, UR26, PT ;  /* 0x0000001a18007c0c */ /* 0x000fe2000bf86270 */
[----:B------:R-:W1:Y:S01]  /*5b240*/  LDCU.64 UR26, c[0x0][0x398] ;  /* 0x00007300ff1a77ac */ /* 0x000e620008000a00 */
[----:B------:R-:W-:Y:S01]  /*5b250*/  VIADD R24, R27, 0x7 ;  /* 0x000000071b187836 */ /* 0x000fe20000000000 */
[----:B0-----:R-:W-:Y:S01]  /*5b260*/  PRMT R25, R11, 0x7632, R25 ;  /* 0x000076320b197816 */ /* 0x001fe20000000019 */
[----:B--2---:R0:W-:Y:S01]  /*5b270*/  @P3 STG.E.U16 desc[UR12][R6.64], R0 ;  /* 0x0000000006003986 */ /* 0x0041e2000c10150c */
[----:B------:R-:W-:Y:S02]  /*5b280*/  PRMT R22, R0, 0x7632, R22 ;  /* 0x0000763200167816 */ /* 0x000fe40000000016 */
[----:B------:R-:W-:Y:S01]  /*5b290*/  ISETP.LT.AND P3, PT, R28, UR20, !P6 ;  /* 0x000000141c007c0c */ /* 0x000fe2000f761270 */
[----:B------:R-:W2:Y:S01]  /*5b2a0*/  LDCU UR20, c[0x0][0x398] ;  /* 0x00007300ff1477ac */ /* 0x000ea20008000800 */
[----:B0-----:R-:W-:-:S05]  /*5b2b0*/  VIADD R0, R27, 0x6 ;  /* 0x000000061b007836 */ /* 0x001fca0000000000 */
[----:B------:R-:W-:Y:S01]  /*5b2c0*/  ISETP.GE.AND P0, PT, R0, UR28, PT ;  /* 0x0000001c00007c0c */ /* 0x000fe2000bf06270 */
[----:B------:R-:W0:Y:S01]  /*5b2d0*/  LDCU.64 UR28, c[0x0][0x398] ;  /* 0x00007300ff1c77ac */ /* 0x000e220008000a00 */
[----:B-1----:R-:W-:Y:S01]  /*5b2e0*/  ISETP.LT.AND P6, PT, R29, UR22, !P6 ;  /* 0x000000161d007c0c */ /* 0x002fe2000f7c1270 */
[C---:B------:R-:W-:Y:S01]  /*5b2f0*/  IMAD.WIDE R6, R3.reuse, 0x2, R4 ;  /* 0x0000000203067825 */ /* 0x040fe200078e0204 */
[----:B------:R-:W1:Y:S03]  /*5b300*/  LDCU UR22, c[0x0][0x398] ;  /* 0x00007300ff1677ac */ /* 0x000e660008000800 */
[----:B------:R-:W-:Y:S01]  /*5b310*/  VIADD R3, R3, UR30 ;  /* 0x0000001e03037c36 */ /* 0x000fe20008000000 */
[----:B------:R0:W-:Y:S01]  /*5b320*/  @P5 STG.E.U16 desc[UR12][R6.64], R22 ;  /* 0x0000001606005986 */ /* 0x0001e2000c10150c */
[----:B------:R-:W-:Y:S01]  /*5b330*/  ISETP.LT.AND P5, PT, R28, UR24, !P1 ;  /* 0x000000181c007c0c */ /* 0x000fe2000cfa1270 */
[----:B------:R-:W1:Y:S01]  /*5b340*/  LDCU UR24, c[0x0][0x39c] ;  /* 0x00007380ff1877ac */ /* 0x000e620008000800 */
[----:B------:R-:W-:Y:S01]  /*5b350*/  VIADD R0, R3, UR30 ;  /* 0x0000001e03007c36 */ /* 0x000fe20008000000 */
[----:B------:R-:W-:Y:S01]  /*5b360*/  ISETP.LT.AND P1, PT, R29, UR26, !P1 ;  /* 0x0000001a1d007c0c */ /* 0x000fe2000cf21270 */
[----:B------:R-:W1:Y:S01]  /*5b370*/  LDCU UR26, c[0x0][0x398] ;  /* 0x00007300ff1a77ac */ /* 0x000e620008000800 */
[----:B0-----:R-:W-:-:S04]  /*5b380*/  IMAD.WIDE R22, R3, 0x2, R20 ;  /* 0x0000000203167825 */ /* 0x001fc800078e0214 */
[----:B------:R-:W-:Y:S01]  /*5b390*/  IMAD.WIDE R6, R3, 0x2, R4 ;  /* 0x0000000203067825 */ /* 0x000fe200078e0204 */
[----:B------:R-:W-:Y:S01]  /*5b3a0*/  PRMT R3, R26, 0x7632, R3 ;  /* 0x000076321a037816 */ /* 0x000fe20000000003 */
[----:B------:R0:W-:Y:S04]  /*5b3b0*/  @P3 STG.E.U16 desc[UR12][R22.64], R26 ;  /* 0x0000001a16003986 */ /* 0x0001e8000c10150c */
[----:B------:R1:W-:Y:S01]  /*5b3c0*/  @P6 STG.E.U16 desc[UR12][R6.64], R3 ;  /* 0x0000000306006986 */ /* 0x0003e2000c10150c */
[----:B------:R-:W-:Y:S01]  /*5b3d0*/  ISETP.LT.AND P6, PT, R28, UR28, !P4 ;  /* 0x0000001c1c007c0c */ /* 0x000fe2000e7c1270 */
[----:B------:R-:W2:Y:S01]  /*5b3e0*/  LDCU UR28, c[0x0][0x398] ;  /* 0x00007300ff1c77ac */ /* 0x000ea20008000800 */
[C---:B0-----:R-:W-:Y:S01]  /*5b3f0*/  IMAD.WIDE R22, R0.reuse, 0x2, R20 ;  /* 0x0000000200167825 */ /* 0x041fe200078e0214 */
[----:B------:R-:W2:Y:S03]  /*5b400*/  LDL.LU R26, [R1+0x164] ;  /* 0x00016400011a7983 */ /* 0x000ea60000300800 */
[C---:B-1----:R-:W-:Y:S01]  /*5b410*/  VIADD R3, R0.reuse, UR30 ;  /* 0x0000001e00037c36 */ /* 0x042fe20008000000 */
[----:B------:R0:W-:Y:S01]  /*5b420*/  @P5 STG.E.U16 desc[UR12][R22.64], R11 ;  /* 0x0000000b16005986 */ /* 0x0001e2000c10150c */
[----:B------:R-:W-:Y:S01]  /*5b430*/  IMAD.WIDE R6, R0, 0x2, R4 ;  /* 0x0000000200067825 */ /* 0x000fe200078e0204 */
[----:B------:R-:W-:Y:S01]  /*5b440*/  ISETP.LT.AND P4, PT, R29, UR6, !P4 ;  /* 0x000000061d007c0c */ /* 0x000fe2000e781270 */
[----:B------:R-:W1:Y:S01]  /*5b450*/  LDCU UR6, c[0x0][0x398] ;  /* 0x00007300ff0677ac */ /* 0x000e620008000800 */
[----:B------:R-:W-:-:S02]  /*5b460*/  ISETP.GE.AND P3, PT, R24, UR56, PT ;  /* 0x0000003818007c0c */ /* 0x000fc4000bf66270 */
[----:B------:R1:W-:Y:S01]  /*5b470*/  @P1 STG.E.U16 desc[UR12][R6.64], R25 ;  /* 0x0000001906001986 */ /* 0x0003e2000c10150c */
[----:B0-----:R-:W-:-:S03]  /*5b480*/  IMAD.WIDE R22, R3, 0x2, R20 ;  /* 0x0000000203167825 */ /* 0x001fc600078e0214 */
[----:B------:R-:W2:Y:S04]  /*5b490*/  LDL.LU R11, [R1+0x188] ;  /* 0x00018800010b7983 */ /* 0x000ea80000300800 */
[----:B---3--:R0:W-:Y:S01]  /*5b4a0*/  @P6 STG.E.U16 desc[UR12][R22.64], R10 ;  /* 0x0000000a16006986 */ /* 0x0081e2000c10150c */
[----:B------:R-:W-:Y:S01]  /*5b4b0*/  ISETP.LT.AND P6, PT, R28, UR4, !P0 ;  /* 0x000000041c007c0c */ /* 0x000fe2000c7c1270 */
[----:B------:R-:W-:Y:S02]  /*5b4c0*/  VIADD R24, R27, 0x8 ;  /* 0x000000081b187836 */ /* 0x000fe40000000000 */
[----:B------:R-:W-:Y:S01]  /*5b4d0*/  VIADD R0, R3, UR30 ;  /* 0x0000001e03007c36 */ /* 0x000fe20008000000 */
[----:B------:R-:W-:Y:S01]  /*5b4e0*/  ISETP.LT.AND P0, PT, R29, UR14, !P0 ;  /* 0x0000000e1d007c0c */ /* 0x000fe2000c701270 */
[----:B-1----:R-:W-:Y:S01]  /*5b4f0*/  IMAD.WIDE R6, R3, 0x2, R4 ;  /* 0x0000000203067825 */ /* 0x002fe200078e0204 */
[----:B------:R-:W-:Y:S01]  /*5b500*/  ISETP.GE.AND P5, PT, R24, UR53, PT ;  /* 0x0000003518007c0c */ /* 0x000fe2000bfa6270 */
[----:B------:R-:W1:Y:S01]  /*5b510*/  LDCU UR53, c[0x0][0x39c] ;  /* 0x00007380ff3577ac */ /* 0x000e620008000800 */
[----:B0-----:R-:W-:Y:S01]  /*5b520*/  IADD3 R22, PT, PT, R27, 0x9, RZ ;  /* 0x000000091b167810 */ /* 0x001fe20007ffe0ff */
[----:B------:R-:W0:Y:S01]  /*5b530*/  LDCU UR4, c[0x0][0x398] ;  /* 0x00007300ff0477ac */ /* 0x000e220008000800 */
[----:B------:R-:W-:-:S02]  /*5b540*/  PRMT R24, R10, 0x7632, R24 ;  /* 0x000076320a187816 */ /* 0x000fc40000000018 */
[----:B------:R-:W-:Y:S01]  /*5b550*/  ISETP.GE.AND P1, PT, R22, UR51, PT ;  /* 0x0000003316007c0c */ /* 0x000fe2000bf26270 */
[----:B------:R-:W-:Y:S01]  /*5b560*/  IMAD.WIDE R22, R0, 0x2, R20 ;  /* 0x0000000200167825 */ /* 0x000fe200078e0214 */
[----:B------:R-:W3:Y:S01]  /*5b570*/  LDL.LU R10, [R1+0x168] ;  /* 0x00016800010a7983 */ /* 0x000ee20000300800 */
[----:B------:R-:W0:Y:S02]  /*5b580*/  LDCU UR51, c[0x0][0x39c] ;  /* 0x00007380ff3377ac */ /* 0x000e240008000800 */
[----:B------:R-:W-:Y:S01]  /*5b590*/  VIADD R3, R27, 0xa ;  /* 0x0000000a1b037836 */ /* 0x000fe20000000000 */
[----:B------:R1:W-:Y:S01]  /*5b5a0*/  @P4 STG.E.U16 desc[UR12][R6.64], R24 ;  /* 0x0000001806004986 */ /* 0x0003e2000c10150c */
[----:B------:R-:W0:Y:S03]  /*5b5b0*/  LDCU UR14, c[0x0][0x398] ;  /* 0x00007300ff0e77ac */ /* 0x000e260008000800 */
[----:B------:R4:W-:Y:S01]  /*5b5c0*/  @P6 STG.E.U16 desc[UR12][R22.64], R9 ;  /* 0x0000000916006986 */ /* 0x0009e2000c10150c */
[----:B------:R-:W-:Y:S01]  /*5b5d0*/  ISETP.LT.AND P6, PT, R28, UR48, !P3 ;  /* 0x000000301c007c0c */ /* 0x000fe2000dfc1270 */
[----:B------:R-:W0:Y:S01]  /*5b5e0*/  LDCU UR48, c[0x0][0x39c] ;  /* 0x00007380ff3077ac */ /* 0x000e220008000800 */
[----:B------:R-:W-:-:S02]  /*5b5f0*/  ISETP.LT.AND P3, PT, R29, UR43, !P3 ;  /* 0x0000002b1d007c0c */ /* 0x000fc4000df61270 */
[----:B------:R-:W-:Y:S01]  /*5b600*/  ISETP.GE.AND P4, PT, R3, UR52, PT ;  /* 0x0000003403007c0c */ /* 0x000fe2000bf86270 */
[C---:B------:R-:W-:Y:S01]  /*5b610*/  VIADD R3, R0.reuse, UR30 ;  /* 0x0000001e00037c36 */ /* 0x040fe20008000000 */
[----:B------:R-:W0:Y:S01]  /*5b620*/  LDCU UR52, c[0x0][0x39c] ;  /* 0x00007380ff3477ac */ /* 0x000e220008000800 */
[----:B-1----:R-:W-:Y:S01]  /*5b630*/  PRMT R24, R9, 0x7632, R24 ;  /* 0x0000763209187816 */ /* 0x002fe20000000018 */
[--C-:B------:R-:W-:Y:S01]  /*5b640*/  IMAD.WIDE R6, R0, 0x2, R4.reuse ;  /* 0x0000000200067825 */ /* 0x100fe200078e0204 */
[----:B------:R-:W1:Y:S01]  /*5b650*/  LDCU UR43, c[0x0][0x398] ;  /* 0x00007300ff2b77ac */ /* 0x000e620008000800 */
[----:B----4-:R-:W4:Y:S02]  /*5b660*/  LDL.LU R9, [R1+0x18c] ;  /* 0x00018c0001097983 */ /* 0x010f240000300800 */
[C---:B------:R-:W-:Y:S02]  /*5b670*/  VIADD R0, R3.reuse, UR30 ;  /* 0x0000001e03007c36 */ /* 0x040fe40008000000 */
[C---:B------:R-:W-:Y:S01]  /*5b680*/  IMAD.WIDE R22, R3.reuse, 0x2, R4 ;  /* 0x0000000203167825 */ /* 0x040fe200078e0204 */
[----:B------:R0:W-:Y:S03]  /*5b690*/  @P0 STG.E.U16 desc[UR12][R6.64], R24 ;  /* 0x0000001806000986 */ /* 0x0001e6000c10150c */
[----:B0-----:R-:W-:Y:S01]  /*5b6a0*/  IMAD.WIDE R6, R3, 0x2, R20 ;  /* 0x0000000203067825 */ /* 0x001fe200078e0214 */
[----:B------:R-:W-:-:S04]  /*5b6b0*/  PRMT R3, R8, 0x7632, R3 ;  /* 0x0000763208037816 */ /* 0x000fc80000000003 */
[----:B------:R0:W-:Y:S04]  /*5b6c0*/  @P6 STG.E.U16 desc[UR12][R6.64], R8 ;  /* 0x0000000806006986 */ /* 0x0001e8000c10150c */
[----:B------:R1:W-:Y:S04]  /*5b6d0*/  @P3 STG.E.U16 desc[UR12][R22.64], R3 ;  /* 0x0000000316003986 */ /* 0x0003e8000c10150c */
[----:B0-----:R-:W2:Y:S04]  /*5b6e0*/  LDL.LU R8, [R1+0x16c] ;  /* 0x00016c0001087983 */ /* 0x001ea80000300800 */
[----:B-1----:R-:W2:Y:S01]  /*5b6f0*/  LDL.LU R23, [R1+0x180] ;  /* 0x0001800001177983 */ /* 0x002ea20000300800 */
[----:B------:R-:W-:Y:S01]  /*5b700*/  ISETP.LT.AND P0, PT, R28, UR44, !P5 ;  /* 0x0000002c1c007c0c */ /* 0x000fe2000ef01270 */
[----:B------:R-:W-:Y:S01]  /*5b710*/  VIADD R24, R27, 0xb ;  /* 0x0000000b1b187836 */ /* 0x000fe20000000000 */
[----:B------:R-:W-:Y:S01]  /*5b720*/  ISETP.LT.AND P5, PT, R29, UR35, !P5 ;  /* 0x000000231d007c0c */ /* 0x000fe2000efa1270 */
[----:B------:R-:W-:Y:S01]  /*5b730*/  IMAD.WIDE R6, R0, 0x2, R20 ;  /* 0x0000000200067825 */ /* 0x000fe200078e0214 */
[----:B------:R-:W-:Y:S01]  /*5b740*/  ISETP.LT.AND P3, PT, R28, UR34, !P1 ;  /* 0x000000221c007c0c */ /* 0x000fe2000cf61270 */
[----:B------:R-:W0:Y:S01]  /*5b750*/  LDCU UR35, c[0x0][0x398] ;  /* 0x00007300ff2377ac */ /* 0x000e220008000800 */
[----:B------:R-:W-:Y:S01]  /*5b760*/  ISETP.GE.AND P6, PT, R24, UR55, PT ;  /* 0x0000003718007c0c */ /* 0x000fe2000bfc6270 */
[----:B------:R-:W-:-:S02]  /*5b770*/  VIADD R22, R27, 0xc ;  /* 0x0000000c1b167836 */ /* 0x000fc40000000000 */
[C---:B------:R-:W-:Y:S01]  /*5b780*/  VIADD R3, R0.reuse, UR30 ;  /* 0x0000001e00037c36 */ /* 0x040fe20008000000 */
[----:B------:R-:W1:Y:S01]  /*5b790*/  LDCU UR34, c[0x0][0x398] ;  /* 0x00007300ff2277ac */ /* 0x000e620008000800 */
[----:B------:R-:W0:Y:S02]  /*5b7a0*/  LDCU UR44, c[0x0][0x398] ;  /* 0x00007300ff2c77ac */ /* 0x000e240008000800 */
[----:B--2---:R2:W-:Y:S01]  /*5b7b0*/  @P0 STG.E.U16 desc[UR12][R6.64], R23 ;  /* 0x0000001706000986 */ /* 0x0045e2000c10150c */
[----:B------:R-:W-:Y:S01]  /*5b7c0*/  PRMT R24, R23, 0x7632, R24 ;  /* 0x0000763217187816 */ /* 0x000fe20000000018 */
[----:B--2---:R-:W-:-:S05]  /*5b7d0*/  IMAD.WIDE R6, R0, 0x2, R4 ;  /* 0x0000000200067825 */ /* 0x004fca00078e0204 */
[----:B------:R2:W-:Y:S04]  /*5b7e0*/  @P5 STG.E.U16 desc[UR12][R6.64], R24 ;  /* 0x0000001806005986 */ /* 0x0005e8000c10150c */
[----:B--2---:R-:W2:Y:S01]  /*5b7f0*/  LDL.LU R7, [R1+0x160] ;  /* 0x0001600001077983 */ /* 0x004ea20000300800 */
[----:B------:R-:W-:Y:S01]  /*5b800*/  ISETP.GE.AND P0, PT, R22, UR54, PT ;  /* 0x0000003616007c0c */ /* 0x000fe2000bf06270 */
[----:B------:R-:W-:-:S04]  /*5b810*/  IMAD.WIDE R22, R3, 0x2, R20 ;  /* 0x0000000203167825 */ /* 0x000fc800078e0214 */
[----:B------:R-:W-:Y:S01]  /*5b820*/  VIADD R0, R3, UR30 ;  /* 0x0000001e03007c36 */ /* 0x000fe20008000000 */
[----:B------:R-:W-:Y:S01]  /*5b830*/  ISETP.LT.AND P1, PT, R29, UR33, !P1 ;  /* 0x000000211d007c0c */ /* 0x000fe2000cf21270 */
[----:B------:R-:W-:Y:S01]  /*5b840*/  VIADD R24, R27, 0xd ;  /* 0x0000000d1b187836 */ /* 0x000fe20000000000 */
[----:B------:R-:W-:Y:S01]  /*5b850*/  ISETP.LT.AND P5, PT, R28, UR49, !P4 ;  /* 0x000000311c007c0c */ /* 0x000fe2000e7a1270 */
[----:B------:R-:W0:Y:S01]  /*5b860*/  LDCU UR49, c[0x0][0x39c] ;  /* 0x00007380ff3177ac */ /* 0x000e220008000800 */
[----:B--2---:R2:W-:Y:S01]  /*5b870*/  @P3 STG.E.U16 desc[UR12][R22.64], R7 ;  /* 0x0000000716003986 */ /* 0x0045e2000c10150c */
[----:B------:R-:W-:Y:S01]  /*5b880*/  PRMT R25, R7, 0x7632, R25 ;  /* 0x0000763207197816 */ /* 0x000fe20000000019 */
[----:B------:R-:W0:Y:S01]  /*5b890*/  LDCU UR33, c[0x0][0x398] ;  /* 0x00007300ff2177ac */ /* 0x000e220008000800 */
[----:B--2---:R-:W-:Y:S02]  /*5b8a0*/  IMAD.WIDE R6, R3, 0x2, R4 ;  /* 0x0000000203067825 */ /* 0x004fe400078e0204 */
[----:B------:R-:W2:Y:S02]  /*5b8b0*/  LDL.LU R3, [R1+0x184] ;  /* 0x0001840001037983 */ /* 0x000ea40000300800 */
[----:B------:R-:W-:Y:S01]  /*5b8c0*/  IMAD.WIDE R22, R0, 0x2, R20 ;  /* 0x0000000200167825 */ /* 0x000fe200078e0214 */
[----:B------:R-:W-:Y:S01]  /*5b8d0*/  ISETP.LT.AND P4, PT, R29, UR45, !P4 ;  /* 0x0000002d1d007c0c */ /* 0x000fe2000e781270 */
[----:B------:R0:W-:Y:S01]  /*5b8e0*/  @P1 STG.E.U16 desc[UR12][R6.64], R25 ;  /* 0x0000001906001986 */ /* 0x0001e2000c10150c */
[----:B------:R-:W-:Y:S01]  /*5b8f0*/  ISETP.GE.AND P3, PT, R24, UR50, PT ;  /* 0x0000003218007c0c */ /* 0x000fe2000bf66270 */
[----:B------:R-:W1:Y:S01]  /*5b900*/  LDCU UR45, c[0x0][0x39c] ;  /* 0x00007380ff2d77ac */ /* 0x000e620008000800 */
[----:B0-----:R-:W-:Y:S01]  /*5b910*/  IMAD.WIDE R6, R0, 0x2, R4 ;  /* 0x0000000200067825 */ /* 0x001fe200078e0204 */
[----:B------:R-:W-:Y:S01]  /*5b920*/  PRMT R25, R11, 0x7632, R25 ;  /* 0x000076320b197816 */ /* 0x000fe20000000019 */
[----:B------:R-:W0:Y:S02]  /*5b930*/  LDCU UR50, c[0x0][0x39c] ;  /* 0x00007380ff3277ac */ /* 0x000e240008000800 */
[----:B------:R-:W-:Y:S01]  /*5b940*/  VIADD R24, R27, 0xf ;  /* 0x0000000f1b187836 */ /* 0x000fe20000000000 */
[----:B--2---:R2:W-:Y:S01]  /*5b950*/  @P5 STG.E.U16 desc[UR12][R22.64], R3 ;  /* 0x0000000316005986 */ /* 0x0045e2000c10150c */
[----:B------:R-:W-:Y:S01]  /*5b960*/  ISETP.LT.AND P5, PT, R28, UR46, !P6 ;  /* 0x0000002e1c007c0c */ /* 0x000fe2000f7a1270 */
[----:B------:R-:W0:Y:S01]  /*5b970*/  LDCU UR46, c[0x0][0x39c] ;  /* 0x00007380ff2e77ac */ /* 0x000e220008000800 */
[----:B------:R-:W-:Y:S01]  /*5b980*/  ISETP.LT.AND P6, PT, R29, UR42, !P6 ;  /* 0x0000002a1d007c0c */ /* 0x000fe2000f7c1270 */
[----:B------:R-:W0:Y:S01]  /*5b990*/  LDCU UR42, c[0x0][0x398] ;  /* 0x00007300ff2a77ac */ /* 0x000e220008000800 */
[----:B--2---:R-:W-:Y:S01]  /*5b9a0*/  PRMT R22, R3, 0x7632, R22 ;  /* 0x0000763203167816 */ /* 0x004fe20000000016 */
[----:B------:R-:W-:-:S05]  /*5b9b0*/  VIADD R3, R27, 0xe ;  /* 0x0000000e1b037836 */ /* 0x000fca0000000000 */
[----:B------:R-:W-:Y:S01]  /*5b9c0*/  ISETP.GE.AND P1, PT, R3, UR47, PT ;  /* 0x0000002f03007c0c */ /* 0x000fe2000bf26270 */
[----:B------:R-:W-:Y:S01]  /*5b9d0*/  VIADD R3, R0, UR30 ;  /* 0x0000001e00037c36 */ /* 0x000fe20008000000 */
[----:B------:R2:W-:Y:S01]  /*5b9e0*/  @P4 STG.E.U16 desc[UR12][R6.64], R22 ;  /* 0x0000001606004986 */ /* 0x0005e2000c10150c */
[----:B------:R-:W-:Y:S01]  /*5b9f0*/  ISETP.LT.AND P4, PT, R28, UR7, !P0 ;  /* 0x000000071c007c0c */ /* 0x000fe2000c781270 */
[----:B------:R-:W0:Y:S01]  /*5ba00*/  LDCU UR7, c[0x0][0x398] ;  /* 0x00007300ff0777ac */ /* 0x000e220008000800 */
[----:B------:R-:W-:Y:S01]  /*5ba10*/  VIADD R0, R3, UR30 ;  /* 0x0000001e03007c36 */ /* 0x000fe20008000000 */
[----:B------:R-:W-:Y:S01]  /*5ba20*/  ISETP.LT.AND P0, PT, R29, UR38, !P0 ;  /* 0x000000261d007c0c */ /* 0x000fe2000c701270 */
[----:B------:R-:W0:Y:S01]  /*5ba30*/  LDCU UR47, c[0x0][0x39c] ;  /* 0x00007380ff2f77ac */ /* 0x000e220008000800 */
[----:B------:R-:W0:Y:S01]  /*5ba40*/  LDCU UR38, c[0x0][0x398] ;  /* 0x00007300ff2677ac */ /* 0x000e220008000800 */
[----:B--2---:R-:W-:-:S04]  /*5ba50*/  IMAD.WIDE R22, R3, 0x2, R20 ;  /* 0x0000000203167825 */ /* 0x004fc800078e0214 */
[----:B------:R-:W-:Y:S01]  /*5ba60*/  IMAD.WIDE R6, R3, 0x2, R4 ;  /* 0x0000000203067825 */ /* 0x000fe200078e0204 */
[----:B------:R-:W-:Y:S01]  /*5ba70*/  PRMT R3, R26, 0x7632, R3 ;  /* 0x000076321a037816 */ /* 0x000fe20000000003 */
[----:B------:R2:W-:Y:S04]  /*5ba80*/  @P5 STG.E.U16 desc[UR12][R22.64], R26 ;  /* 0x0000001a16005986 */ /* 0x0005e8000c10150c */
[----:B------:R0:W-:Y:S01]  /*5ba90*/  @P6 STG.E.U16 desc[UR12][R6.64], R3 ;  /* 0x0000000306006986 */ /* 0x0001e2000c10150c */
[----:B------:R-:W-:Y:S01]  /*5baa0*/  ISETP.LT.AND P6, PT, R28, UR41, !P3 ;  /* 0x000000291c007c0c */ /* 0x000fe2000dfc1270 */
[----:B------:R-:W1:Y:S01]  /*5bab0*/  LDCU UR41, c[0x0][0x39c] ;  /* 0x00007380ff2977ac */ /* 0x000e620008000800 */
[C---:B--2---:R-:W-:Y:S01]  /*5bac0*/  IMAD.WIDE R22, R0.reuse, 0x2, R20 ;  /* 0x0000000200167825 */ /* 0x044fe200078e0214 */
[----:B------:R-:W2:Y:S03]  /*5bad0*/  LDL.LU R26, [R1+0x114] ;  /* 0x00011400011a7983 */ /* 0x000ea60000300800 */
[C---:B0-----:R-:W-:Y:S01]  /*5bae0*/  VIADD R3, R0.reuse, UR30 ;  /* 0x0000001e00037c36 */ /* 0x041fe20008000000 */
[----:B------:R0:W-:Y:S01]  /*5baf0*/  @P4 STG.E.U16 desc[UR12][R22.64], R11 ;  /* 0x0000000b16004986 */ /* 0x0001e2000c10150c */
[----:B------:R-:W-:Y:S01]  /*5bb00*/  IMAD.WIDE R6, R0, 0x2, R4 ;  /* 0x0000000200067825 */ /* 0x000fe200078e0204 */
[----:B------:R-:W-:Y:S01]  /*5bb10*/  ISETP.LT.AND P3, PT, R29, UR40, !P3 ;  /* 0x000000281d007c0c */ /* 0x000fe2000df61270 */
[----:B------:R-:W1:Y:S01]  /*5bb20*/  LDCU UR40, c[0x0][0x39c] ;  /* 0x00007380ff2877ac */ /* 0x000e620008000800 */
[----:B------:R-:W-:-:S02]  /*5bb30*/  ISETP.GE.AND P5, PT, R24, UR36, PT ;  /* 0x0000002418007c0c */ /* 0x000fc4000bfa6270 */
[----:B------:R1:W-:Y:S01]  /*5bb40*/  @P0 STG.E.U16 desc[UR12][R6.64], R25 ;  /* 0x0000001906000986 */ /* 0x0003e2000c10150c */
[----:B0-----:R-:W-:-:S03]  /*5bb50*/  IMAD.WIDE R22, R3, 0x2, R20 ;  /* 0x0000000203167825 */ /* 0x001fc600078e0214 */
[----:B------:R-:W2:Y:S01]  /*5bb60*/  LDL.LU R11, [R1+0x138] ;  /* 0x00013800010b7983 */ /* 0x000ea20000300800 */
[----:B------:R-:W0:Y:S03]  /*5bb70*/  LDCU UR36, c[0x0][0x398] ;  /* 0x00007300ff2477ac */ /* 0x000e260008000800 */
[----:B---3--:R3:W-:Y:S01]  /*5bb80*/  @P6 STG.E.U16 desc[UR12][R22.64], R10 ;  /* 0x0000000a16006986 */ /* 0x0087e2000c10150c */
[----:B------:R-:W-:Y:S01]  /*5bb90*/  ISETP.LT.AND P6, PT, R28, UR39, !P1 ;  /* 0x000000271c007c0c */ /* 0x000fe2000cfc1270 */
[----:B------:R-:W-:Y:S02]  /*5bba0*/  VIADD R24, R27, 0x10 ;  /* 0x000000101b187836 */ /* 0x000fe40000000000 */
[C---:B------:R-:W-:Y:S01]  /*5bbb0*/  VIADD R0, R3.reuse, UR30 ;  /* 0x0000001e03007c36 */ /* 0x040fe20008000000 */
[----:B-1----:R-:W-:Y:S01]  /*5bbc0*/  PRMT R25, R8, 0x7632, R25 ;  /* 0x0000763208197816 */ /* 0x002fe20000000019 */
[----:B------:R-:W-:Y:S01]  /*5bbd0*/  IMAD.WIDE R6, R3, 0x2, R4 ;  /* 0x0000000203067825 */ /* 0x000fe200078e0204 */
[----:B------:R-:W-:Y:S01]  /*5bbe0*/  ISETP.GE.AND P4, PT, R24, UR18, PT ;  /* 0x0000001218007c0c */ /* 0x000fe2000bf86270 */
[----:B------:R-:W1:Y:S02]  /*5bbf0*/  LDCU UR39, c[0x0][0x39c] ;  /* 0x00007380ff2777ac */ /* 0x000e640008000800 */
[----:B---3--:R-:W-:Y:S01]  /*5bc00*/  VIADD R22, R27, 0x11 ;  /* 0x000000111b167836 */ /* 0x008fe20000000000 */
[----:B------:R-:W-:-:S02]  /*5bc10*/  PRMT R24, R10, 0x7632, R24 ;  /* 0x000076320a187816 */ /* 0x000fc40000000018 */
[----:B------:R-:W-:Y:S01]  /*5bc20*/  ISETP.LT.AND P1, PT, R29, UR37, !P1 ;  /* 0x000000251d007c0c */ /* 0x000fe2000cf21270 */
[----:B------:R-:W-:Y:S01]  /*5bc30*/  VIADD R3, R27, 0x12 ;  /* 0x000000121b037836 */ /* 0x000fe20000000000 */
[----:B------:R-:W-:Y:S01]  /*5bc40*/  ISETP.GE.AND P0, PT, R22, UR24, PT ;  /* 0x0000001816007c0c */ /* 0x000fe2000bf06270 */
[----:B------:R-:W-:Y:S01]  /*5bc50*/  IMAD.WIDE R22, R0, 0x2, R20 ;  /* 0x0000000200167825 */ /* 0x000fe200078e0214 */
[----:B------:R3:W-:Y:S01]  /*5bc60*/  @P3 STG.E.U16 desc[UR12][R6.64], R24 ;  /* 0x0000001806003986 */ /* 0x0007e2000c10150c */
[----:B------:R-:W0:Y:S03]  /*5bc70*/  LDCU UR18, c[0x0][0x398] ;  /* 0x00007300ff1277ac */ /* 0x000e260008000800 */
[----:B----4-:R4:W-:Y:S01]  /*5bc80*/  @P6 STG.E.U16 desc[UR12][R22.64], R9 ;  /* 0x0000000916006986 */ /* 0x0109e2000c10150c */
[----:B------:R-:W-:Y:S01]  /*5bc90*/  ISETP.LT.AND P6, PT, R28, UR5, !P5 ;  /* 0x000000051c007c0c */ /* 0x000fe2000efc1270 */
[----:B------:R-:W0:Y:S01]  /*5bca0*/  LDCU UR37, c[0x0][0x398] ;  /* 0x00007300ff2577ac */ /* 0x000e220008000800 */
[----:B------:R-:W-:Y:S01]  /*5bcb0*/  ISETP.LT.AND P5, PT, R29, UR15, !P5 ;  /* 0x0000000f1d007c0c */ /* 0x000fe2000efa1270 */
[----:B------:R-:W2:Y:S01]  /*5bcc0*/  LDL.LU R10, [R1+0x118] ;  /* 0x00011800010a7983 */ /* 0x000ea20000300800 */
[----:B------:R-:W-:Y:S01]  /*5bcd0*/  ISETP.GE.AND P3, PT, R3, UR53, PT ;  /* 0x0000003503007c0c */ /* 0x000fe2000bf66270 */
[C---:B------:R-:W-:Y:S01]  /*5bce0*/  VIADD R3, R0.reuse, UR30 ;  /* 0x0000001e00037c36 */ /* 0x040fe20008000000 */
[----:B------:R-:W0:Y:S01]  /*5bcf0*/  LDCU UR24, c[0x0][0x398] ;  /* 0x00007300ff1877ac */ /* 0x000e220008000800 */
[----:B---3--:R-:W-:Y:S01]  /*5bd00*/  PRMT R24, R9, 0x7632, R24 ;  /* 0x0000763209187816 */ /* 0x008fe20000000018 */
[----:B------:R-:W-:Y:S01]  /*5bd10*/  IMAD.WIDE R6, R0, 0x2, R4 ;  /* 0x0000000200067825 */ /* 0x000fe200078e0204 */
[----:B------:R-:W3:Y:S01]  /*5bd20*/  LDCU UR15, c[0x0][0x398] ;  /* 0x00007300ff0f77ac */ /* 0x000ee20008000800 */
[----:B----4-:R-:W4:Y:S02]  /*5bd30*/  LDL.LU R9, [R1+0x13c] ;  /* 0x00013c0001097983 */ /* 0x010f240000300800 */
[C---:B------:R-:W-:Y:S01]  /*5bd40*/  IMAD.WIDE R22, R3.reuse, 0x2, R20 ;  /* 0x0000000203167825 */ /* 0x040fe200078e0214 */
[----:B------:R-:W0:Y:S01]  /*5bd50*/  LDCU UR5, c[0x0][0x398] ;  /* 0x00007300ff0577ac */ /* 0x000e220008000800 */
[----:B------:R1:W-:Y:S04]  /*5bd60*/  @P1 STG.E.U16 desc[UR12][R6.64], R24 ;  /* 0x0000001806001986 */ /* 0x0003e8000c10150c */
[----:B------:R3:W-:Y:S01]  /*5bd70*/  @P6 STG.E.U16 desc[UR12][R22.64], R8 ;  /* 0x0000000816006986 */ /* 0x0007e2000c10150c */
[----:B-1----:R-:W-:-:S03]  /*5bd80*/  IMAD.WIDE R6, R3, 0x2, R4 ;  /* 0x0000000203067825 */ /* 0x002fc600078e0204 */
[----:B---3--:R-:W3:Y:S04]  /*5bd90*/  LDL.LU R8, [R1+0x11c] ;  /* 0x00011c0001087983 */ /* 0x008ee80000300800 */
[----:B------:R1:W-:Y:S04]  /*5bda0*/  @P5 STG.E.U16 desc[UR12][R6.64], R25 ;  /* 0x0000001906005986 */ /* 0x0003e8000c10150c */
[----:B-1----:R-:W2:Y:S01]  /*5bdb0*/  LDL.LU R7, [R1+0x130] ;  /* 0x0001300001077983 */ /* 0x002ea20000300800 */
[----:B------:R-:W-:Y:S01]  /*5bdc0*/  ISETP.LT.AND P1, PT, R28, UR10, !P4 ;  /* 0x0000000a1c007c0c */ /* 0x000fe2000e721270 */
[----:B------:R-:W-:Y:S01]  /*5bdd0*/  VIADD R0, R3, UR30 ;  /* 0x0000001e03007c36 */ /* 0x000fe20008000000 */
[----:B------:R-:W-:Y:S01]  /*5bde0*/  ISETP.LT.AND P4, PT, R29, UR8, !P4 ;  /* 0x000000081d007c0c */ /* 0x000fe2000e781270 */
[----:B------:R-:W1:Y:S01]  /*5bdf0*/  LDCU UR10, c[0x0][0x398] ;  /* 0x00007300ff0a77ac */ /* 0x000e620008000800 */
[----:B------:R-:W-:Y:S01]  /*5be00*/  IADD3 R24, PT, PT, R27, 0x13, RZ ;  /* 0x000000131b187810 */ /* 0x000fe20007ffe0ff */
[----:B------:R-:W-:Y:S01]  /*5be10*/  IMAD.WIDE R22, R0, 0x2, R20 ;  /* 0x0000000200167825 */ /* 0x000fe200078e0214 */
[----:B------:R-:W-:Y:S01]  /*5be20*/  ISETP.LT.AND P5, PT, R28, UR20, !P0 ;  /* 0x000000141c007c0c */ /* 0x000fe2000c7a1270 */
[----:B------:R-:W0:Y:S01]  /*5be30*/  LDCU UR8, c[0x0][0x398] ;  /* 0x00007300ff0877ac */ /* 0x000e220008000800 */
[----:B------:R-:W-:-:S05]  /*5be40*/  ISETP.GE.AND P6, PT, R24, UR51, PT ;  /* 0x0000003318007c0c */ /* 0x000fca000bfc6270 */
[----:B--2---:R2:W-:Y:S01]  /*5be50*/  @P1 STG.E.U16 desc[UR12][R22.64], R7 ;  /* 0x0000000716001986 */ /* 0x0045e2000c10150c */
[----:B------:R-:W-:Y:S01]  /*5be60*/  PRMT R24, R7, 0x7632, R24 ;  /* 0x0000763207187816 */ /* 0x000fe20000000018 */
[C---:B------:R-:W-:Y:S01]  /*5be70*/  VIADD R3, R0.reuse, UR30 ;  /* 0x0000001e00037c36 */ /* 0x040fe20008000000 */
[----:B------:R-:W-:Y:S01]  /*5be80*/  ISETP.LT.AND P0, PT, R29, UR16, !P0 ;  /* 0x000000101d007c0c */ /* 0x000fe2000c701270 */
[----:B------:R-:W0:Y:S01]  /*5be90*/  LDCU UR51, c[0x0][0x398] ;  /* 0x00007300ff3377ac */ /* 0x000e220008000800 */
[----:B------:R-:W0:Y:S01]  /*5bea0*/  LDCU UR16, c[0x0][0x398] ;  /* 0x00007300ff1077ac */ /* 0x000e220008000800 */
[----:B--2---:R-:W-:Y:S01]  /*5beb0*/  IMAD.WIDE R6, R0, 0x2, R4 ;  /* 0x0000000200067825 */ /* 0x004fe200078e0204 */
[----:B------:R-:W2:Y:S04]  /*5bec0*/  LDCU UR20, c[0x0][0x398] ;  /* 0x00007300ff1477ac */ /* 0x000ea80008000800 */
[----:B------:R0:W-:Y:S04]  /*5bed0*/  @P4 STG.E.U16 desc[UR12][R6.64], R24 ;  /* 0x0000001806004986 */ /* 0x0001e8000c10150c */
[----:B0-----:R-:W2:Y:S01]  /*5bee0*/  LDL.LU R7, [R1+0x110] ;  /* 0x0001100001077983 */ /* 0x001ea20000300800 */
[----:B------:R-:W-:-:S05]  /*5bef0*/  VIADD R22, R27, 0x14 ;  /* 0x000000141b167836 */ /* 0x000fca0000000000 */
[----:B------:R-:W-:Y:S01]  /*5bf00*/  ISETP.GE.AND P1, PT, R22, UR48, PT ;  /* 0x0000003016007c0c */ /* 0x000fe2000bf26270 */
[----:B------:R-:W-:-:S04]  /*5bf10*/  IMAD.WIDE R22, R3, 0x2, R20 ;  /* 0x0000000203167825 */ /* 0x000fc800078e0214 */
[----:B------:R-:W-:Y:S01]  /*5bf20*/  VIADD R0, R3, UR30 ;  /* 0x0000001e03007c36 */ /* 0x000fe20008000000 */
[----:B------:R-:W-:Y:S01]  /*5bf30*/  ISETP.LT.AND P4, PT, R28, UR4, !P3 ;  /* 0x000000041c007c0c */ /* 0x000fe2000df81270 */
[----:B------:R-:W-:Y:S01]  /*5bf40*/  VIADD R24, R27, 0x15 ;  /* 0x000000151b187836 */ /* 0x000fe20000000000 */
        /* <DEDUP_REMOVED lines=11> */
[----:B0-----:R-:W-:-:S04]  /*5c000*/  IMAD.WIDE R6, R0, 0x2, R4 ;  /* 0x0000000200067825 */ /* 0x001fc800078e0204 */
[C---:B------:R-:W-:Y:S02]  /*5c010*/  VIADD R24, R27.reuse, 0x17 ;  /* 0x000000171b187836 */ /* 0x040fe40000000000 */
[----:B------:R-:W-:Y:S01]  /*5c020*/  VIADD R25, R27, 0x18 ;  /* 0x000000181b197836 */ /* 0x000fe20000000000 */
[----:B--2---:R0:W-:Y:S01]  /*5c030*/  @P4 STG.E.U16 desc[UR12][R22.64], R3 ;  /* 0x0000000316004986 */ /* 0x0041e2000c10150c */
[----:B------:R-:W-:Y:S01]  /*5c040*/  ISETP.LT.AND P4, PT, R28, UR6, !P6 ;  /* 0x000000061c007c0c */ /* 0x000fe2000f781270 */
[----:B------:R-:W2:Y:S01]  /*5c050*/  LDCU UR6, c[0x0][0x398] ;  /* 0x00007300ff0677ac */ /* 0x000ea20008000800 */
[----:B------:R-:W-:Y:S01]  /*5c060*/  ISETP.LT.AND P6, PT, R29, UR14, !P6 ;  /* 0x0000000e1d007c0c */ /* 0x000fe2000f7c1270 */
[----:B------:R-:W1:Y:S01]  /*5c070*/  LDCU UR14, c[0x0][0x398] ;  /* 0x00007300ff0e77ac */ /* 0x000e620008000800 */
[----:B0-----:R-:W-:Y:S01]  /*5c080*/  PRMT R22, R3, 0x7632, R22 ;  /* 0x0000763203167816 */ /* 0x001fe20000000016 */
[----:B------:R-:W-:-:S05]  /*5c090*/  VIADD R3, R27, 0x16 ;  /* 0x000000161b037836 */ /* 0x000fca0000000000 */
[----:B------:R-:W-:Y:S01]  /*5c0a0*/  ISETP.GE.AND P0, PT, R3, UR49, PT ;  /* 0x0000003103007c0c */ /* 0x000fe2000bf06270 */
[----:B------:R-:W-:Y:S01]  /*5c0b0*/  VIADD R3, R0, UR30 ;  /* 0x0000001e00037c36 */ /* 0x000fe20008000000 */
[----:B------:R0:W-:Y:S01]  /*5c0c0*/  @P3 STG.E.U16 desc[UR12][R6.64], R22 ;  /* 0x0000001606003986 */ /* 0x0001e2000c10150c */
[----:B------:R-:W-:Y:S01]  /*5c0d0*/  ISETP.LT.AND P3, PT, R28, UR28, !P1 ;  /* 0x0000001c1c007c0c */ /* 0x000fe2000cf61270 */
[----:B------:R-:W1:Y:S01]  /*5c0e0*/  LDCU UR49, c[0x0][0x39c] ;  /* 0x00007380ff3177ac */ /* 0x000e620008000800 */
[----:B------:R-:W-:Y:S01]  /*5c0f0*/  VIADD R0, R3, UR30 ;  /* 0x0000001e03007c36 */ /* 0x000fe20008000000 */
[----:B------:R-:W-:Y:S01]  /*5c100*/  ISETP.LT.AND P1, PT, R29, UR26, !P1 ;  /* 0x0000001a1d007c0c */ /* 0x000fe2000cf21270 */
[----:B------:R-:W1:Y:S01]  /*5c110*/  LDCU UR28, c[0x0][0x39c] ;  /* 0x00007380ff1c77ac */ /* 0x000e620008000800 */
        /* <DEDUP_REMOVED lines=8> */
[----:B------:R-:W-:Y:S01]  /*5c1a0*/  ISETP.GE.AND P4, PT, R24, UR45, PT ;  /* 0x0000002d18007c0c */ /* 0x000fe2000bf86270 */
[C---:B0-----:R-:W-:Y:S01]  /*5c1b0*/  IMAD.WIDE R6, R0.reuse, 0x2, R20 ;  /* 0x0000000200067825 */ /* 0x041fe200078e0214 */
[----:B------:R-:W-:Y:S01]  /*5c1c0*/  PRMT R24, R11, 0x7632, R24 ;  /* 0x000076320b187816 */ /* 0x000fe20000000018 */
[----:B------:R-:W0:Y:S02]  /*5c1d0*/  LDCU UR45, c[0x0][0x398] ;  /* 0x00007300ff2d77ac */ /* 0x000e240008000800 */
[C---:B-1----:R-:W-:Y:S01]  /*5c1e0*/  VIADD R3, R0.reuse, UR30 ;  /* 0x0000001e00037c36 */ /* 0x042fe20008000000 */
[----:B------:R1:W-:Y:S03]  /*5c1f0*/  @P3 STG.E.U16 desc[UR12][R6.64], R11 ;  /* 0x0000000b06003986 */ /* 0x0003e6000c10150c */
[----:B------:R-:W-:Y:S01]  /*5c200*/  IMAD.WIDE R22, R3, 0x2, R20 ;  /* 0x0000000203167825 */ /* 0x000fe200078e0214 */
[----:B------:R-:W-:Y:S01]  /*5c210*/  ISETP.LT.AND P5, PT, R29, UR34, !P5 ;  /* 0x000000221d007c0c */ /* 0x000fe2000efa1270 */
[----:B------:R-:W0:Y:S02]  /*5c220*/  LDCU UR34, c[0x0][0x39c] ;  /* 0x00007380ff2277ac */ /* 0x000e240008000800 */
[----:B-1----:R-:W-:-:S05]  /*5c230*/  IMAD.WIDE R6, R0, 0x2, R4 ;  /* 0x0000000200067825 */ /* 0x002fca00078e0204 */
[----:B------:R1:W-:Y:S04]  /*5c240*/  @P1 STG.E.U16 desc[UR12][R6.64], R24 ;  /* 0x0000001806001986 */ /* 0x0003e8000c10150c */
[----:B------:R0:W-:Y:S01]  /*5c250*/  @P6 STG.E.U16 desc[UR12][R22.64], R10 ;  /* 0x0000000a16006986 */ /* 0x0001e2000c10150c */
[----:B------:R-:W-:Y:S01]  /*5c260*/  ISETP.LT.AND P6, PT, R28, UR33, !P0 ;  /* 0x000000211c007c0c */ /* 0x000fe2000c7c1270 */
[----:B------:R-:W-:Y:S01]  /*5c270*/  VIADD R0, R3, UR30 ;  /* 0x0000001e03007c36 */ /* 0x000fe20008000000 */
[----:B------:R-:W-:Y:S01]  /*5c280*/  ISETP.LT.AND P0, PT, R29, UR43, !P0 ;  /* 0x0000002b1d007c0c */ /* 0x000fe2000c701270 */
[----:B------:R-:W2:Y:S01]  /*5c290*/  LDCU UR33, c[0x0][0x39c] ;  /* 0x00007380ff2177ac */ /* 0x000ea20008000800 */
[----:B-1----:R-:W-:Y:S01]  /*5c2a0*/  PRMT R24, R10, 0x7632, R24 ;  /* 0x000076320a187816 */ /* 0x002fe20000000018 */
[----:B------:R-:W-:Y:S01]  /*5c2b0*/  IMAD.WIDE R6, R3, 0x2, R4 ;  /* 0x0000000203067825 */ /* 0x000fe200078e0204 */
[----:B------:R-:W-:Y:S01]  /*5c2c0*/  ISETP.GE.AND P3, PT, R25, UR46, PT ;  /* 0x0000002e19007c0c */ /* 0x000fe2000bf66270 */
[----:B------:R-:W1:Y:S02]  /*5c2d0*/  LDCU UR43, c[0x0][0x398] ;  /* 0x00007300ff2b77ac */ /* 0x000e640008000800 */
[----:B0-----:R-:W-:Y:S01]  /*5c2e0*/  VIADD R22, R27, 0x19 ;  /* 0x000000191b167836 */ /* 0x001fe20000000000 */
[----:B------:R0:W-:Y:S01]  /*5c2f0*/  @P5 STG.E.U16 desc[UR12][R6.64], R24 ;  /* 0x0000001806005986 */ /* 0x0001e2000c10150c */
[----:B----4-:R-:W-:Y:S01]  /*5c300*/  PRMT R3, R9, 0x7632, R3 ;  /* 0x0000763209037816 */ /* 0x010fe20000000003 */
[----:B------:R-:W4:Y:S02]  /*5c310*/  LDCU UR46, c[0x0][0x398] ;  /* 0x00007300ff2e77ac */ /* 0x000f240008000800 */
[----:B------:R-:W-:Y:S01]  /*5c320*/  ISETP.GE.AND P1, PT, R22, UR41, PT ;  /* 0x0000002916007c0c */ /* 0x000fe2000bf26270 */
[----:B------:R-:W-:Y:S01]  /*5c330*/  IMAD.WIDE R22, R0, 0x2, R20 ;  /* 0x0000000200167825 */ /* 0x000fe200078e0214 */
[----:B------:R-:W2:Y:S01]  /*5c340*/  LDL.LU R25, [R1+0x120] ;  /* 0x0001200001197983 */ /* 0x000ea20000300800 */
[----:B------:R-:W1:Y:S03]  /*5c350*/  LDCU UR41, c[0x0][0x398] ;  /* 0x00007300ff2977ac */ /* 0x000e660008000800 */
[----:B------:R4:W-:Y:S01]  /*5c360*/  @P6 STG.E.U16 desc[UR12][R22.64], R9 ;  /* 0x0000000916006986 */ /* 0x0009e2000c10150c */
[----:B------:R-:W-:Y:S01]  /*5c370*/  ISETP.LT.AND P6, PT, R28, UR44, !P4 ;  /* 0x0000002c1c007c0c */ /* 0x000fe2000e7c1270 */
[----:B0-----:R-:W-:Y:S01]  /*5c380*/  IMAD.WIDE R6, R0, 0x2, R4 ;  /* 0x0000000200067825 */ /* 0x001fe200078e0204 */
[----:B------:R-:W-:Y:S01]  /*5c390*/  ISETP.LT.AND P4, PT, R29, UR42, !P4 ;  /* 0x0000002a1d007c0c */ /* 0x000fe2000e781270 */
[----:B------:R-:W2:Y:S01]  /*5c3a0*/  LDL.LU R26, [R1+0x124] ;  /* 0x00012400011a7983 */ /* 0x000ea20000300800 */
[----:B---3--:R-:W-:Y:S01]  /*5c3b0*/  PRMT R24, R8, 0x7632, R24 ;  /* 0x0000763208187816 */ /* 0x008fe20000000018 */
[----:B------:R-:W0:Y:S01]  /*5c3c0*/  LDCU UR42, c[0x0][0x398] ;  /* 0x00007300ff2a77ac */ /* 0x000e220008000800 */
[C---:B----4-:R-:W-:Y:S01]  /*5c3d0*/  VIADD R22, R27.reuse, 0x1a ;  /* 0x0000001a1b167836 */ /* 0x050fe20000000000 */
[----:B------:R3:W-:Y:S01]  /*5c3e0*/  @P0 STG.E.U16 desc[UR12][R6.64], R3 ;  /* 0x0000000306000986 */ /* 0x0007e2000c10150c */
[----:B------:R-:W4:Y:S03]  /*5c3f0*/  LDCU UR44, c[0x0][0x398] ;  /* 0x00007300ff2c77ac */ /* 0x000f260008000800 */
[----:B------:R-:W-:Y:S01]  /*5c400*/  ISETP.GE.AND P5, PT, R22, UR39, PT ;  /* 0x0000002716007c0c */ /* 0x000fe2000bfa6270 */
[----:B------:R-:W-:Y:S01]  /*5c410*/  VIADD R22, R0, UR30 ;  /* 0x0000001e00167c36 */ /* 0x000fe20008000000 */
[----:B------:R-:W2:Y:S01]  /*5c420*/  LDL.LU R11, [R1+0x148] ;  /* 0x00014800010b7983 */ /* 0x000ea20000300800 */
[----:B------:R-:W-:Y:S01]  /*5c430*/  ISETP.LT.AND P0, PT, R28, UR7, !P3 ;  /* 0x000000071c007c0c */ /* 0x000fe2000df01270 */
[----:B------:R-:W-:Y:S01]  /*5c440*/  VIADD R0, R27, 0x1b ;  /* 0x0000001b1b007836 */ /* 0x000fe20000000000 */
[----:B------:R-:W0:Y:S01]  /*5c450*/  LDCU UR39, c[0x0][0x398] ;  /* 0x00007300ff2777ac */ /* 0x000e220008000800 */
[----:B------:R-:W2:Y:S01]  /*5c460*/  LDL.LU R10, [R1+0x128] ;  /* 0x00012800010a7983 */ /* 0x000ea20000300800 */
[C---:B---3--:R-:W-:Y:S01]  /*5c470*/  IMAD.WIDE R6, R22.reuse, 0x2, R20 ;  /* 0x0000000216067825 */ /* 0x048fe200078e0214 */
[----:B------:R-:W3:Y:S02]  /*5c480*/  LDCU UR7, c[0x0][0x39c] ;  /* 0x00007380ff0777ac */ /* 0x000ee40008000800 */
[----:B------:R-:W2:Y:S01]  /*5c490*/  LDL.LU R9, [R1+0x14c] ;  /* 0x00014c0001097983 */ /* 0x000ea20000300800 */
[----:B------:R-:W-:-:S02]  /*5c4a0*/  VIADD R3, R22, UR30 ;  /* 0x0000001e16037c36 */ /* 0x000fc40008000000 */
[----:B------:R-:W-:Y:S01]  /*5c4b0*/  IMAD.WIDE R22, R22, 0x2, R4 ;  /* 0x0000000216167825 */ /* 0x000fe200078e0204 */
[----:B------:R0:W-:Y:S04]  /*5c4c0*/  @P6 STG.E.U16 desc[UR12][R6.64], R8 ;  /* 0x0000000806006986 */ /* 0x0001e8000c10150c */
[----:B------:R1:W-:Y:S04]  /*5c4d0*/  @P4 STG.E.U16 desc[UR12][R22.64], R24 ;  /* 0x0000001816004986 */ /* 0x0003e8000c10150c */
[----:B0-----:R-:W2:Y:S04]  /*5c4e0*/  LDL.LU R8, [R1+0x12c] ;  /* 0x00012c0001087983 */ /* 0x001ea80000300800 */
[----:B-1----:R-:W2:Y:S01]  /*5c4f0*/  LDL.LU R23, [R1+0x140] ;  /* 0x0001400001177983 */ /* 0x002ea20000300800 */
[----:B------:R-:W-:Y:S01]  /*5c500*/  ISETP.LT.AND P3, PT, R29, UR36, !P3 ;  /* 0x000000241d007c0c */ /* 0x000fe2000df61270 */
[----:B------:R-:W-:Y:S01]  /*5c510*/  IMAD.WIDE R6, R3, 0x2, R20 ;  /* 0x0000000203067825 */ /* 0x000fe200078e0214 */
[----:B------:R-:W-:Y:S01]  /*5c520*/  ISETP.LT.AND P4, PT, R28, UR18, !P1 ;  /* 0x000000121c007c0c */ /* 0x000fe2000cf81270 */
[----:B------:R-:W0:Y:S01]  /*5c530*/  LDCU UR18, c[0x0][0x39c] ;  /* 0x00007380ff1277ac */ /* 0x000e220008000800 */
[----:B------:R-:W-:Y:S01]  /*5c540*/  ISETP.GE.AND P6, PT, R0, UR40, PT ;  /* 0x0000002800007c0c */ /* 0x000fe2000bfc6270 */
[----:B------:R-:W-:-:S02]  /*5c550*/  VIADD R22, R27, 0x1c ;  /* 0x0000001c1b167836 */ /* 0x000fc40000000000 */
[----:B------:R-:W-:Y:S01]  /*5c560*/  VIADD R0, R3, UR30 ;  /* 0x0000001e03007c36 */ /* 0x000fe20008000000 */
[----:B------:R-:W1:Y:S01]  /*5c570*/  LDCU UR36, c[0x0][0x398] ;  /* 0x00007300ff2477ac */ /* 0x000e620008000800 */
[----:B--2---:R2:W-:Y:S01]  /*5c580*/  @P0 STG.E.U16 desc[UR12][R6.64], R23 ;  /* 0x0000001706000986 */ /* 0x0045e2000c10150c */
[----:B------:R-:W-:Y:S01]  /*5c590*/  PRMT R24, R23, 0x7632, R24 ;  /* 0x0000763217187816 */ /* 0x000fe20000000018 */
[----:B------:R-:W0:Y:S01]  /*5c5a0*/  LDCU UR40, c[0x0][0x398] ;  /* 0x00007300ff2877ac */ /* 0x000e220008000800 */
[----:B------:R-:W-:Y:S02]  /*5c5b0*/  ISETP.GE.AND P0, PT, R22, UR47, PT ;  /* 0x0000002f16007c0c */ /* 0x000fe4000bf06270 */
[----:B------:R-:W-:Y:S01]  /*5c5c0*/  ISETP.LT.AND P1, PT, R29, UR38, !P1 ;  /* 0x000000261d007c0c */ /* 0x000fe2000cf21270 */
[----:B------:R-:W0:Y:S01]  /*5c5d0*/  LDCU UR38, c[0x0][0x398] ;  /* 0x00007300ff2677ac */ /* 0x000e220008000800 */
[----:B------:R-:W0:Y:S01]  /*5c5e0*/  LDCU UR47, c[0x0][0x398] ;  /* 0x00007300ff2f77ac */ /* 0x000e220008000800 */
[----:B--2---:R-:W-:-:S04]  /*5c5f0*/  IMAD.WIDE R6, R3, 0x2, R4 ;  /* 0x0000000203067825 */ /* 0x004fc800078e0204 */
[----:B------:R-:W-:Y:S01]  /*5c600*/  IMAD.WIDE R22, R0, 0x2, R20 ;  /* 0x0000000200167825 */ /* 0x000fe200078e0214 */
[----:B------:R2:W-:Y:S04]  /*5c610*/  @P3 STG.E.U16 desc[UR12][R6.64], R24 ;  /* 0x0000001806003986 */ /* 0x0005e8000c10150c */
[----:B------:R0:W-:Y:S01]  /*5c620*/  @P4 STG.E.U16 desc[UR12][R22.64], R25 ;  /* 0x0000001916004986 */ /* 0x0001e2000c10150c */
[----:B--2---:R-:W-:Y:S01]  /*5c630*/  PRMT R24, R25, 0x7632, R24 ;  /* 0x0000763219187816 */ /* 0x004fe20000000018 */
[----:B0-----:R-:W-:-:S05]  /*5c640*/  VIADD R25, R27, 0x1d ;  /* 0x0000001d1b197836 */ /* 0x001fca0000000000 */
[----:B------:R-:W-:Y:S02]  /*5c650*/  ISETP.GE.AND P4, PT, R25, UR48, PT ;  /* 0x0000003019007c0c */ /* 0x000fe4000bf86270 */
[----:B------:R-:W-:Y:S01]  /*5c660*/  IADD3 R3, PT, PT, R0, UR30, RZ ;  /* 0x0000001e00037c10 */ /* 0x000fe2000fffe0ff */
[----:B------:R-:W2:Y:S01]  /*5c670*/  LDL.LU R25, [R1+0x144] ;  /* 0x0001440001197983 */ /* 0x000ea20000300800 */
[----:B------:R-:W-:Y:S01]  /*5c680*/  ISETP.LT.AND P3, PT, R28, UR37, !P5 ;  /* 0x000000251c007c0c */ /* 0x000fe2000ef61270 */
[----:B------:R-:W-:Y:S01]  /*5c690*/  IMAD.WIDE R6, R0, 0x2, R4 ;  /* 0x0000000200067825 */ /* 0x000fe200078e0204 */
[----:B------:R-:W-:Y:S01]  /*5c6a0*/  ISETP.LT.AND P5, PT, R29, UR24, !P5 ;  /* 0x000000181d007c0c */ /* 0x000fe2000efa1270 */
[----:B------:R-:W0:Y:S02]  /*5c6b0*/  LDCU UR37, c[0x0][0x398] ;  /* 0x00007300ff2577ac */ /* 0x000e240008000800 */
[C---:B------:R-:W-:Y:S01]  /*5c6c0*/  IMAD.WIDE R22, R3.reuse, 0x2, R20 ;  /* 0x0000000203167825 */ /* 0x040fe200078e0214 */
[----:B------:R1:W-:Y:S01]  /*5c6d0*/  @P1 STG.E.U16 desc[UR12][R6.64], R24 ;  /* 0x0000001806001986 */ /* 0x0003e2000c10150c */
[----:B------:R-:W0:Y:S01]  /*5c6e0*/  LDCU UR24, c[0x0][0x398] ;  /* 0x00007300ff1877ac */ /* 0x000e220008000800 */
[----:B------:R-:W0:Y:S01]  /*5c6f0*/  LDCU UR48, c[0x0][0x398] ;  /* 0x00007300ff3077ac */ /* 0x000e220008000800 */
[----:B-1----:R-:W-:-:S04]  /*5c700*/  IMAD.WIDE R6, R3, 0x2, R4 ;  /* 0x0000000203067825 */ /* 0x002fc800078e0204 */
[----:B------:R-:W-:Y:S01]  /*5c710*/  VIADD R24, R27, 0x1f ;  /* 0x0000001f1b187836 */ /* 0x000fe20000000000 */
[----:B--2---:R1:W-:Y:S01]  /*5c720*/  @P3 STG.E.U16 desc[UR12][R22.64], R25 ;  /* 0x0000001916003986 */ /* 0x0043e2000c10150c */
[----:B------:R-:W-:Y:S01]  /*5c730*/  ISETP.LT.AND P3, PT, R28, UR15, !P6 ;  /* 0x0000000f1c007c0c */ /* 0x000fe2000f761270 */
[----:B------:R-:W2:Y:S01]  /*5c740*/  LDCU UR15, c[0x0][0x39c] ;  /* 0x00007380ff0f77ac */ /* 0x000ea20008000800 */
[----:B------:R-:W-:Y:S02]  /*5c750*/  ISETP.LT.AND P6, PT, R29, UR5, !P6 ;  /* 0x000000051d007c0c */ /* 0x000fe4000f7c1270 */
[----:B------:R-:W-:Y:S01]  /*5c760*/  PRMT R0, R25, 0x7632, R0 ;  /* 0x0000763219007816 */ /* 0x000fe20000000000 */
[----:B------:R-:W0:Y:S01]  /*5c770*/  LDCU UR5, c[0x0][0x39c] ;  /* 0x00007380ff0577ac */ /* 0x000e220008000800 */
[----:B-1----:R-:W-:-:S03]  /*5c780*/  VIADD R22, R27, 0x1e ;  /* 0x0000001e1b167836 */ /* 0x002fc60000000000 */
[----:B------:R1:W-:Y:S02]  /*5c790*/  @P5 STG.E.U16 desc[UR12][R6.64], R0 ;  /* 0x0000000006005986 */ /* 0x0003e4000c10150c */
[----:B------:R-:W-:Y:S01]  /*5c7a0*/  ISETP.GE.AND P1, PT, R22, UR50, PT ;  /* 0x0000003216007c0c */ /* 0x000fe2000bf26270 */
[----:B------:R-:W-:Y:S01]  /*5c7b0*/  VIADD R22, R3, UR30 ;  /* 0x0000001e03167c36 */ /* 0x000fe20008000000 */
[----:B------:R-:W-:Y:S01]  /*5c7c0*/  ISETP.LT.AND P5, PT, R28, UR10, !P0 ;  /* 0x0000000a1c007c0c */ /* 0x000fe2000c7a1270 */
[----:B------:R-:W-:Y:S02]  /*5c7d0*/  VIADD R25, R27, 0x20 ;  /* 0x000000201b197836 */ /* 0x000fe40000000000 */
[C---:B------:R-:W-:Y:S02]  /*5c7e0*/  VIADD R3, R22.reuse, UR30 ;  /* 0x0000001e16037c36 */ /* 0x040fe40008000000 */
[----:B-1----:R-:W-:Y:S01]  /*5c7f0*/  IMAD.WIDE R6, R22, 0x2, R20 ;  /* 0x0000000216067825 */ /* 0x002fe200078e0214 */
[----:B------:R-:W-:Y:S01]  /*5c800*/  PRMT R0, R26, 0x7632, R0 ;  /* 0x000076321a007816 */ /* 0x000fe20000000000 */
[----:B------:R-:W1:Y:S02]  /*5c810*/  LDCU UR10, c[0x0][0x39c] ;  /* 0x00007380ff0a77ac */ /* 0x000e640008000800 */
[----:B------:R-:W-:Y:S01]  /*5c820*/  IMAD.WIDE R22, R22, 0x2, R4 ;  /* 0x0000000216167825 */ /* 0x000fe200078e0204 */
[----:B------:R0:W-:Y:S01]  /*5c830*/  @P3 STG.E.U16 desc[UR12][R6.64], R26 ;  /* 0x0000001a06003986 */ /* 0x0001e2000c10150c */
[----:B------:R-:W-:Y:S01]  /*5c840*/  ISETP.LT.AND P0, PT, R29, UR8, !P0 ;  /* 0x000000081d007c0c */ /* 0x000fe2000c701270 */
[----:B------:R-:W1:Y:S02]  /*5c850*/  LDCU UR8, c[0x0][0x39c] ;  /* 0x00007380ff0877ac */ /* 0x000e640008000800 */
[----:B------:R2:W-:Y:S01]  /*5c860*/  @P6 STG.E.U16 desc[UR12][R22.64], R0 ;  /* 0x0000000016006986 */ /* 0x0005e2000c10150c */
[----:B------:R-:W-:-:S02]  /*5c870*/  ISETP.LT.AND P6, PT, R28, UR51, !P4 ;  /* 0x000000331c007c0c */ /* 0x000fc4000e7c1270 */
[----:B------:R-:W-:Y:S01]  /*5c880*/  ISETP.GE.AND P3, PT, R24, UR49, PT ;  /* 0x0000003118007c0c */ /* 0x000fe2000bf66270 */
[----:B0-----:R-:W-:Y:S01]  /*5c890*/  IMAD.WIDE R6, R3, 0x2, R20 ;  /* 0x0000000203067825 */ /* 0x001fe200078e0214 */
[----:B------:R-:W-:-:S03]  /*5c8a0*/  PRMT R24, R11, 0x7632, R24 ;  /* 0x000076320b187816 */ /* 0x000fc60000000018 */
[----:B--2---:R-:W-:Y:S01]  /*5c8b0*/  VIADD R0, R3, UR30 ;  /* 0x0000001e03007c36 */ /* 0x004fe20008000000 */
[----:B------:R0:W-:Y:S03]  /*5c8c0*/  @P5 STG.E.U16 desc[UR12][R6.64], R11 ;  /* 0x0000000b06005986 */ /* 0x0001e6000c10150c */
[----:B------:R-:W-:Y:S01]  /*5c8d0*/  IMAD.WIDE R22, R0, 0x2, R20 ;  /* 0x0000000200167825 */ /* 0x000fe200078e0214 */
[----:B------:R-:W-:Y:S01]  /*5c8e0*/  ISETP.LT.AND P4, PT, R29, UR4, !P4 ;  /* 0x000000041d007c0c */ /* 0x000fe2000e781270 */
[----:B------:R-:W2:Y:S02]  /*5c8f0*/  LDCU UR4, c[0x0][0x39c] ;  /* 0x00007380ff0477ac */ /* 0x000ea40008000800 */
[----:B0-----:R-:W-:-:S05]  /*5c900*/  IMAD.WIDE R6, R3, 0x2, R4 ;  /* 0x0000000203067825 */ /* 0x001fca00078e0204 */
[----:B------:R0:W-:Y:S04]  /*5c910*/  @P0 STG.E.U16 desc[UR12][R6.64], R24 ;  /* 0x0000001806000986 */ /* 0x0001e8000c10150c */
[----:B------:R1:W-:Y:S01]  /*5c920*/  @P6 STG.E.U16 desc[UR12][R22.64], R10 ;  /* 0x0000000a16006986 */ /* 0x0003e2000c10150c */
[----:B------:R-:W-:Y:S01]  /*5c930*/  ISETP.LT.AND P6, PT, R28, UR16, !P1 ;  /* 0x000000101c007c0c */ /* 0x000fe2000cfc1270 */
[----:B------:R-:W-:Y:S01]  /*5c940*/  VIADD R3, R0, UR30 ;  /* 0x0000001e00037c36 */ /* 0x000fe20008000000 */
[----:B------:R-:W-:Y:S01]  /*5c950*/  ISETP.LT.AND P1, PT, R29, UR6, !P1 ;  /* 0x000000061d007c0c */ /* 0x000fe2000cf21270 */
[----:B------:R-:W2:Y:S01]  /*5c960*/  LDCU UR6, c[0x0][0x39c] ;  /* 0x00007380ff0677ac */ /* 0x000ea20008000800 */
[----:B0-----:R-:W-:Y:S01]  /*5c970*/  PRMT R24, R10, 0x7632, R24 ;  /* 0x000076320a187816 */ /* 0x001fe20000000018 */
[----:B------:R-:W-:Y:S01]  /*5c980*/  IMAD.WIDE R6, R0, 0x2, R4 ;  /* 0x0000000200067825 */ /* 0x000fe200078e0204 */
[----:B------:R-:W-:Y:S01]  /*5c990*/  ISETP.GE.AND P5, PT, R25, UR26, PT ;  /* 0x0000001a19007c0c */ /* 0x000fe2000bfa6270 */
[----:B------:R-:W0:Y:S02]  /*5c9a0*/  LDCU UR16, c[0x0][0x398] ;  /* 0x00007300ff1077ac */ /* 0x000e240008000800 */
[----:B-1----:R-:W-:Y:S01]  /*5c9b0*/  VIADD R22, R27, 0x21 ;  /* 0x000000211b167836 */ /* 0x002fe20000000000 */
[----:B------:R1:W-:Y:S01]  /*5c9c0*/  @P4 STG.E.U16 desc[UR12][R6.64], R24 ;  /* 0x0000001806004986 */ /* 0x0003e2000c10150c */
[----:B------:R-:W-:Y:S01]  /*5c9d0*/  PRMT R0, R9, 0x7632, R0 ;  /* 0x0000763209007816 */ /* 0x000fe20000000000 */
[----:B------:R-:W0:Y:S02]  /*5c9e0*/  LDCU UR26, c[0x0][0x398] ;  /* 0x00007300ff1a77ac */ /* 0x000e240008000800 */
[----:B------:R-:W-:Y:S01]  /*5c9f0*/  ISETP.GE.AND P0, PT, R22, UR28, PT ;  /* 0x0000001c16007c0c */ /* 0x000fe2000bf06270 */
[C---:B------:R-:W-:Y:S01]  /*5ca00*/  IMAD.WIDE R22, R3.reuse, 0x2, R20 ;  /* 0x0000000203167825 */ /* 0x040fe200078e0214 */
[----:B------:R-:W2:Y:S01]  /*5ca10*/  LDL.LU R25, [R1+0xd0] ;  /* 0x0000d00001197983 */ /* 0x000ea20000300800 */
[----:B------:R-:W0:Y:S03]  /*5ca20*/  LDCU UR28, c[0x0][0x398] ;  /* 0x00007300ff1c77ac */ /* 0x000e260008000800 */
[----:B------:R3:W-:Y:S01]  /*5ca30*/  @P6 STG.E.U16 desc[UR12][R22.64], R9 ;  /* 0x0000000916006986 */ /* 0x0007e2000c10150c */
[----:B------:R-:W-:Y:S01]  /*5ca40*/  ISETP.LT.AND P6, PT, R28, UR14, !P3 ;  /* 0x0000000e1c007c0c */ /* 0x000fe2000dfc1270 */
[----:B-1----:R-:W-:Y:S01]  /*5ca50*/  IMAD.WIDE R6, R3, 0x2, R4 ;  /* 0x0000000203067825 */ /* 0x002fe200078e0204 */
[----:B------:R-:W-:Y:S01]  /*5ca60*/  ISETP.LT.AND P3, PT, R29, UR20, !P3 ;  /* 0x000000141d007c0c */ /* 0x000fe2000df61270 */
[----:B------:R-:W2:Y:S01]  /*5ca70*/  LDL.LU R26, [R1+0xd4] ;  /* 0x0000d400011a7983 */ /* 0x000ea20000300800 */
[----:B------:R-:W-:Y:S01]  /*5ca80*/  PRMT R24, R8, 0x7632, R24 ;  /* 0x0000763208187816 */ /* 0x000fe20000000018 */
[----:B------:R-:W1:Y:S01]  /*5ca90*/  LDCU UR14, c[0x0][0x39c] ;  /* 0x00007380ff0e77ac */ /* 0x000e620008000800 */
[----:B---3--:R-:W-:Y:S01]  /*5caa0*/  VIADD R22, R27, 0x22 ;  /* 0x000000221b167836 */ /* 0x008fe20000000000 */
[----:B------:R3:W-:Y:S01]  /*5cab0*/  @P1 STG.E.U16 desc[UR12][R6.64], R0 ;  /* 0x0000000006001986 */ /* 0x0007e2000c10150c */
[----:B------:R-:W0:Y:S03]  /*5cac0*/  LDCU UR20, c[0x0][0x398] ;  /* 0x00007300ff1477ac */ /* 0x000e260008000800 */
[----:B------:R-:W-:Y:S01]  /*5cad0*/  ISETP.GE.AND P4, PT, R22, UR33, PT ;  /* 0x0000002116007c0c */ /* 0x000fe2000bf86270 */
[----:B------:R-:W-:Y:S01]  /*5cae0*/  VIADD R22, R3, UR30 ;  /* 0x0000001e03167c36 */ /* 0x000fe20008000000 */
[----:B------:R-:W2:Y:S01]  /*5caf0*/  LDL.LU R11, [R1+0xf8] ;  /* 0x0000f800010b7983 */ /* 0x000ea20000300800 */
[----:B------:R-:W-:Y:S01]  /*5cb00*/  ISETP.LT.AND P1, PT, R28, UR35, !P5 ;  /* 0x000000231c007c0c */ /* 0x000fe2000ef21270 */
[----:B------:R-:W0:Y:S01]  /*5cb10*/  LDCU UR33, c[0x0][0x398] ;  /* 0x00007300ff2177ac */ /* 0x000e220008000800 */
[C---:B------:R-:W-:Y:S01]  /*5cb20*/  VIADD R3, R22.reuse, UR30 ;  /* 0x0000001e16037c36 */ /* 0x040fe20008000000 */
[----:B------:R-:W2:Y:S01]  /*5cb30*/  LDL.LU R10, [R1+0xd8] ;  /* 0x0000d800010a7983 */ /* 0x000ea20000300800 */
[C---:B---3--:R-:W-:Y:S01]  /*5cb40*/  IMAD.WIDE R6, R22.reuse, 0x2, R20 ;  /* 0x0000000216067825 */ /* 0x048fe200078e0214 */
[----:B------:R-:W3:Y:S02]  /*5cb50*/  LDCU UR35, c[0x0][0x398] ;  /* 0x00007300ff2377ac */ /* 0x000ee40008000800 */
[----:B------:R-:W2:Y:S01]  /*5cb60*/  LDL.LU R9, [R1+0xfc] ;  /* 0x0000fc0001097983 */ /* 0x000ea20000300800 */
[----:B------:R-:W-:-:S03]  /*5cb70*/  IMAD.WIDE R22, R22, 0x2, R4 ;  /* 0x0000000216167825 */ /* 0x000fc600078e0204 */
[----:B------:R0:W-:Y:S04]  /*5cb80*/  @P6 STG.E.U16 desc[UR12][R6.64], R8 ;  /* 0x0000000806006986 */ /* 0x0001e8000c10150c */
[----:B------:R1:W-:Y:S04]  /*5cb90*/  @P3 STG.E.U16 desc[UR12][R22.64], R24 ;  /* 0x0000001816003986 */ /* 0x0003e8000c10150c */
[----:B0-----:R-:W2:Y:S04]  /*5cba0*/  LDL.LU R8, [R1+0xdc] ;  /* 0x0000dc0001087983 */ /* 0x001ea80000300800 */
[----:B-1----:R-:W2:Y:S01]  /*5cbb0*/  LDL.LU R23, [R1+0xf0] ;  /* 0x0000f00001177983 */ /* 0x002ea20000300800 */
[----:B------:R-:W-:Y:S01]  /*5cbc0*/  IMAD.WIDE R6, R3, 0x2, R20 ;  /* 0x0000000203067825 */ /* 0x000fe200078e0214 */
[----:B------:R-:W-:Y:S01]  /*5cbd0*/  ISETP.LT.AND P5, PT, R29, UR22, !P5 ;  /* 0x000000161d007c0c */ /* 0x000fe2000efa1270 */
[----:B------:R-:W0:Y:S02]  /*5cbe0*/  LDCU UR22, c[0x0][0x398] ;  /* 0x00007300ff1677ac */ /* 0x000e240008000800 */
[----:B------:R-:W-:-:S02]  /*5cbf0*/  VIADD R0, R27, 0x23 ;  /* 0x000000231b007836 */ /* 0x000fc40000000000 */
[----:B------:R-:W-:-:S03]  /*5cc00*/  VIADD R22, R27, 0x24 ;  /* 0x000000241b167836 */ /* 0x000fc60000000000 */
[----:B------:R-:W-:Y:S01]  /*5cc10*/  ISETP.GE.AND P6, PT, R0, UR7, PT ;  /* 0x0000000700007c0c */ /* 0x000fe2000bfc6270 */
[----:B------:R-:W-:Y:S01]  /*5cc20*/  VIADD R0, R3, UR30 ;  /* 0x0000001e03007c36 */ /* 0x000fe20008000000 */
[----:B------:R-:W-:Y:S01]  /*5cc30*/  ISETP.GE.AND P3, PT, R22, UR18, PT ;  /* 0x0000001216007c0c */ /* 0x000fe2000bf66270 */
[----:B------:R-:W1:Y:S01]  /*5cc40*/  LDCU UR7, c[0x0][0x39c] ;  /* 0x00007380ff0777ac */ /* 0x000e620008000800 */
[----:B------:R-:W0:Y:S01]  /*5cc50*/  LDCU UR18, c[0x0][0x398] ;  /* 0x00007300ff1277ac */ /* 0x000e220008000800 */
[----:B--2---:R2:W-:Y:S01]  /*5cc60*/  @P1 STG.E.U16 desc[UR12][R6.64], R23 ;  /* 0x0000001706001986 */ /* 0x0045e2000c10150c */
[----:B------:R-:W-:Y:S01]  /*5cc70*/  ISETP.LT.AND P1, PT, R28, UR41, !P0 ;  /* 0x000000291c007c0c */ /* 0x000fe2000c721270 */
[----:B------:R-:W0:Y:S01]  /*5cc80*/  LDCU UR41, c[0x0][0x398] ;  /* 0x00007300ff2977ac */ /* 0x000e220008000800 */
[----:B------:R-:W-:Y:S01]  /*5cc90*/  PRMT R24, R23, 0x7632, R24 ;  /* 0x0000763217187816 */ /* 0x000fe20000000018 */
[----:B--2---:R-:W-:-:S04]  /*5cca0*/  IMAD.WIDE R6, R3, 0x2, R4 ;  /* 0x0000000203067825 */ /* 0x004fc800078e0204 */
[----:B------:R-:W-:Y:S01]  /*5ccb0*/  IMAD.WIDE R22, R0, 0x2, R20 ;  /* 0x0000000200167825 */ /* 0x000fe200078e0214 */
[----:B------:R2:W-:Y:S05]  /*5ccc0*/  @P5 STG.E.U16 desc[UR12][R6.64], R24 ;  /* 0x0000001806005986 */ /* 0x0005ea000c10150c */
[----:B------:R0:W-:Y:S01]  /*5ccd0*/  @P1 STG.E.U16 desc[UR12][R22.64], R25 ;  /* 0x0000001916001986 */ /* 0x0001e2000c10150c */
[----:B--2---:R-:W-:Y:S01]  /*5cce0*/  PRMT R24, R25, 0x7632, R24 ;  /* 0x0000763219187816 */ /* 0x004fe20000000018 */
[----:B0-----:R-:W-:-:S05]  /*5ccf0*/  VIADD R25, R27, 0x25 ;  /* 0x000000251b197836 */ /* 0x001fca0000000000 */
[----:B------:R-:W-:Y:S02]  /*5cd00*/  ISETP.GE.AND P1, PT, R25, UR34, PT ;  /* 0x0000002219007c0c */ /* 0x000fe4000bf26270 */
[C---:B------:R-:W-:Y:S01]  /*5cd10*/  ISETP.LT.AND P0, PT, R29.reuse, UR43, !P0 ;  /* 0x0000002b1d007c0c */ /* 0x040fe2000c701270 */
[----:B------:R-:W2:Y:S01]  /*5cd20*/  LDL.LU R25, [R1+0xf4] ;  /* 0x0000f40001197983 */ /* 0x000ea20000300800 */
[----:B------:R-:W-:Y:S01]  /*5cd30*/  ISETP.LT.AND P5, PT, R28, UR39, !P4 ;  /* 0x000000271c007c0c */ /* 0x000fe2000e7a1270 */
[C---:B------:R-:W-:Y:S02]  /*5cd40*/  VIADD R3, R0.reuse, UR30 ;  /* 0x0000001e00037c36 */ /* 0x040fe40008000000 */
[----:B------:R-:W-:Y:S01]  /*5cd50*/  IMAD.WIDE R6, R0, 0x2, R4 ;  /* 0x0000000200067825 */ /* 0x000fe200078e0204 */
[----:B------:R-:W-:Y:S01]  /*5cd60*/  ISETP.LT.AND P4, PT, R29, UR42, !P4 ;  /* 0x0000002a1d007c0c */ /* 0x000fe2000e781270 */
[----:B------:R-:W0:Y:S02]  /*5cd70*/  LDCU UR39, c[0x0][0x398] ;  /* 0x00007300ff2777ac */ /* 0x000e240008000800 */
[C---:B------:R-:W-:Y:S01]  /*5cd80*/  IMAD.WIDE R22, R3.reuse, 0x2, R20 ;  /* 0x0000000203167825 */ /* 0x040fe200078e0214 */
[----:B------:R-:W0:Y:S03]  /*5cd90*/  LDCU UR34, c[0x0][0x398] ;  /* 0x00007300ff2277ac */ /* 0x000e260008000800 */
[----:B------:R1:W-:Y:S01]  /*5cda0*/  @P0 STG.E.U16 desc[UR12][R6.64], R24 ;  /* 0x0000001806000986 */ /* 0x0003e2000c10150c */
[----:B------:R-:W0:Y:S01]  /*5cdb0*/  LDCU UR42, c[0x0][0x398] ;  /* 0x00007300ff2a77ac */ /* 0x000e220008000800 */
[----:B------:R-:W0:Y:S01]  /*5cdc0*/  LDCU UR43, c[0x0][0x398] ;  /* 0x00007300ff2b77ac */ /* 0x000e220008000800 */
[----:B-1----:R-:W-:-:S04]  /*5cdd0*/  IMAD.WIDE R6, R3, 0x2, R4 ;  /* 0x0000000203067825 */ /* 0x002fc800078e0204 */
[----:B------:R-:W-:-:S04]  /*5cde0*/  VIADD R24, R3, UR30 ;  /* 0x0000001e03187c36 */ /* 0x000fc80008000000 */
[----:B------:R-:W-:Y:S01]  /*5cdf0*/  VIADD R3, R24, UR30 ;  /* 0x0000001e18037c36 */ /* 0x000fe20008000000 */
[----:B--2---:R1:W-:Y:S01]  /*5ce00*/  @P5 STG.E.U16 desc[UR12][R22.64], R25 ;  /* 0x0000001916005986 */ /* 0x0043e2000c10150c */
[----:B------:R-:W-:Y:S01]  /*5ce10*/  ISETP.LT.AND P5, PT, R28, UR40, !P6 ;  /* 0x000000281c007c0c */ /* 0x000fe2000f7a1270 */
[----:B------:R-:W2:Y:S01]  /*5ce20*/  LDCU UR40, c[0x0][0x398] ;  /* 0x00007300ff2877ac */ /* 0x000ea20008000800 */
[----:B------:R-:W-:Y:S02]  /*5ce30*/  ISETP.LT.AND P6, PT, R29, UR36, !P6 ;  /* 0x000000241d007c0c */ /* 0x000fe4000f7c1270 */
[----:B------:R-:W-:Y:S01]  /*5ce40*/  PRMT R0, R25, 0x7632, R0 ;  /* 0x0000763219007816 */ /* 0x000fe20000000000 */
[----:B------:R-:W0:Y:S01]  /*5ce50*/  LDCU UR36, c[0x0][0x398] ;  /* 0x00007300ff2477ac */ /* 0x000e220008000800 */
[----:B-1----:R-:W-:-:S03]  /*5ce60*/  VIADD R22, R27, 0x26 ;  /* 0x000000261b167836 */ /* 0x002fc60000000000 */
[----:B------:R1:W-:Y:S01]  /*5ce70*/  @P4 STG.E.U16 desc[UR12][R6.64], R0 ;  /* 0x0000000006004986 */ /* 0x0003e2000c10150c */
[----:B----4-:R-:W-:Y:S01]  /*5ce80*/  ISETP.LT.AND P4, PT, R28, UR44, !P3 ;  /* 0x0000002c1c007c0c */ /* 0x010fe2000df81270 */
[----:B------:R-:W4:Y:S01]  /*5ce90*/  LDCU UR44, c[0x0][0x398] ;  /* 0x00007300ff2c77ac */ /* 0x000f220008000800 */
[----:B------:R-:W-:Y:S01]  /*5cea0*/  ISETP.GE.AND P0, PT, R22, UR15, PT ;  /* 0x0000000f16007c0c */ /* 0x000fe2000bf06270 */
[----:B------:R-:W-:Y:S01]  /*5ceb0*/  IMAD.WIDE R22, R24, 0x2, R20 ;  /* 0x0000000218167825 */ /* 0x000fe200078e0214 */
[----:B------:R-:W-:Y:S01]  /*5cec0*/  ISETP.LT.AND P3, PT, R29, UR37, !P3 ;  /* 0x000000251d007c0c */ /* 0x000fe2000df61270 */
[----:B------:R-:W0:Y:S01]  /*5ced0*/  LDCU UR15, c[0x0][0x39c] ;  /* 0x00007380ff0f77ac */ /* 0x000e220008000800 */
[----:B-1----:R-:W-:Y:S01]  /*5cee0*/  PRMT R0, R26, 0x7632, R0 ;  /* 0x000076321a007816 */ /* 0x002fe20000000000 */
[----:B------:R-:W-:Y:S01]  /*5cef0*/  IMAD.WIDE R6, R24, 0x2, R4 ;  /* 0x0000000218067825 */ /* 0x000fe200078e0204 */
[----:B------:R1:W-:Y:S01]  /*5cf00*/  @P5 STG.E.U16 desc[UR12][R22.64], R26 ;  /* 0x0000001a16005986 */ /* 0x0003e2000c10150c */
[----:B------:R-:W-:Y:S01]  /*5cf10*/  IADD3 R25, PT, PT, R27, 0x27, RZ ;  /* 0x000000271b197810 */ /* 0x000fe20007ffe0ff */
[----:B------:R-:W0:Y:S02]  /*5cf20*/  LDCU UR37, c[0x0][0x398] ;  /* 0x00007300ff2577ac */ /* 0x000e240008000800 */
[----:B------:R2:W-:Y:S01]  /*5cf30*/  @P6 STG.E.U16 desc[UR12][R6.64], R0 ;  /* 0x0000000006006986 */ /* 0x0005e2000c10150c */
[----:B------:R-:W-:Y:S01]  /*5cf40*/  ISETP.LT.AND P6, PT, R28, UR24, !P1 ;  /* 0x000000181c007c0c */ /* 0x000fe2000cfc1270 */
[----:B------:R-:W0:Y:S01]  /*5cf50*/  LDCU UR24, c[0x0][0x398] ;  /* 0x00007300ff1877ac */ /* 0x000e220008000800 */
[----:B------:R-:W-:Y:S01]  /*5cf60*/  PRMT R24, R11, 0x7632, R24 ;  /* 0x000076320b187816 */ /* 0x000fe20000000018 */
[----:B-1----:R-:W-:-:S04]  /*5cf70*/  IMAD.WIDE R22, R3, 0x2, R20 ;  /* 0x0000000203167825 */ /* 0x002fc800078e0214 */
[C---:B--2---:R-:W-:Y:S01]  /*5cf80*/  VIADD R0, R3.reuse, UR30 ;  /* 0x0000001e03007c36 */ /* 0x044fe20008000000 */
[----:B------:R1:W-:Y:S01]  /*5cf90*/  @P4 STG.E.U16 desc[UR12][R22.64], R11 ;  /* 0x0000000b16004986 */ /* 0x0003e2000c10150c */
[----:B------:R-:W-:Y:S01]  /*5cfa0*/  IMAD.WIDE R6, R3, 0x2, R4 ;  /* 0x0000000203067825 */ /* 0x000fe200078e0204 */
[----:B------:R-:W-:Y:S01]  /*5cfb0*/  ISETP.LT.AND P1, PT, R29, UR38, !P1 ;  /* 0x000000261d007c0c */ /* 0x000fe2000cf21270 */
[----:B------:R-:W2:Y:S03]  /*5cfc0*/  LDCU UR38, c[0x0][0x398] ;  /* 0x00007300ff2677ac */ /* 0x000ea60008000800 */
[----:B------:R0:W-:Y:S01]  /*5cfd0*/  @P3 STG.E.U16 desc[UR12][R6.64], R24 ;  /* 0x0000001806003986 */ /* 0x0001e2000c10150c */
[----:B-1----:R-:W-:-:S05]  /*5cfe0*/  IMAD.WIDE R22, R0, 0x2, R20 ;  /* 0x0000000200167825 */ /* 0x002fca00078e0214 */
[----:B------:R1:W-:Y:S01]  /*5cff0*/  @P6 STG.E.U16 desc[UR12][R22.64], R10 ;  /* 0x0000000a16006986 */ /* 0x0003e2000c10150c */
[----:B------:R-:W-:Y:S01]  /*5d000*/  ISETP.LT.AND P6, PT, R28, UR45, !P0 ;  /* 0x0000002d1c007c0c */ /* 0x000fe2000c7c1270 */
[----:B------:R-:W-:Y:S01]  /*5d010*/  VIADD R3, R0, UR30 ;  /* 0x0000001e00037c36 */ /* 0x000fe20008000000 */
[----:B0-----:R-:W-:Y:S01]  /*5d020*/  PRMT R24, R10, 0x7632, R24 ;  /* 0x000076320a187816 */ /* 0x001fe20000000018 */
[----:B------:R-:W-:Y:S01]  /*5d030*/  IMAD.WIDE R6, R0, 0x2, R4 ;  /* 0x0000000200067825 */ /* 0x000fe200078e0204 */
[----:B------:R-:W-:-:S03]  /*5d040*/  ISETP.LT.AND P0, PT, R29, UR46, !P0 ;  /* 0x0000002e1d007c0c */ /* 0x000fc6000c701270 */
[----:B-1----:R-:W-:Y:S01]  /*5d050*/  VIADD R22, R27, 0x29 ;  /* 0x000000291b167836 */ /* 0x002fe20000000000 */
[----:B------:R-:W-:-:S04]  /*5d060*/  ISETP.GE.AND P5, PT, R25, UR5, PT ;  /* 0x0000000519007c0c */ /* 0x000fc8000bfa6270 */
[----:B------:R-:W-:Y:S01]  /*5d070*/  ISETP.GE.AND P3, PT, R22, UR4, PT ;  /* 0x0000000416007c0c */ /* 0x000fe2000bf66270 */
[----:B------:R-:W-:Y:S01]  /*5d080*/  IMAD.WIDE R22, R3, 0x2, R20 ;  /* 0x0000000203167825 */ /* 0x000fe200078e0214 */
[----:B------:R0:W-:Y:S01]  /*5d090*/  @P1 STG.E.U16 desc[UR12][R6.64], R24 ;  /* 0x0000001806001986 */ /* 0x0001e2000c10150c */
[----:B------:R-:W-:Y:S01]  /*5d0a0*/  PRMT R0, R9, 0x7632, R0 ;  /* 0x0000763209007816 */ /* 0x000fe20000000000 */
[----:B------:R-:W1:Y:S01]  /*5d0b0*/  LDCU UR5, c[0x0][0x39c] ;  /* 0x00007380ff0577ac */ /* 0x000e620008000800 */
[----:B------:R-:W-:Y:S01]  /*5d0c0*/  VIADD R25, R27, 0x28 ;  /* 0x000000281b197836 */ /* 0x000fe20000000000 */
[----:B------:R2:W-:Y:S01]  /*5d0d0*/  @P6 STG.E.U16 desc[UR12][R22.64], R9 ;  /* 0x0000000916006986 */ /* 0x0005e2000c10150c */
[----:B------:R-:W-:Y:S01]  /*5d0e0*/  ISETP.LT.AND P6, PT, R28, UR47, !P5 ;  /* 0x0000002f1c007c0c */ /* 0x000fe2000efc1270 */
[----:B------:R-:W1:Y:S01]  /*5d0f0*/  LDCU UR4, c[0x0][0x39c] ;  /* 0x00007380ff0477ac */ /* 0x000e620008000800 */
[----:B------:R-:W-:Y:S02]  /*5d100*/  ISETP.LT.AND P5, PT, R29, UR48, !P5 ;  /* 0x000000301d007c0c */ /* 0x000fe4000efa1270 */
[----:B------:R-:W-:Y:S01]  /*5d110*/  ISETP.GE.AND P4, PT, R25, UR8, PT ;  /* 0x0000000819007c0c */ /* 0x000fe2000bf86270 */
[C---:B------:R-:W-:Y:S01]  /*5d120*/  VIADD R25, R3.reuse, UR30 ;  /* 0x0000001e03197c36 */ /* 0x040fe20008000000 */
[----:B------:R-:W1:Y:S01]  /*5d130*/  LDCU UR8, c[0x0][0x39c] ;  /* 0x00007380ff0877ac */ /* 0x000e620008000800 */
[----:B0-----:R-:W-:-:S04]  /*5d140*/  IMAD.WIDE R6, R3, 0x2, R4 ;  /* 0x0000000203067825 */ /* 0x001fc800078e0204 */
[----:B--2---:R-:W-:Y:S01]  /*5d150*/  VIADD R22, R27, 0x2a ;  /* 0x0000002a1b167836 */ /* 0x004fe20000000000 */
[----:B------:R0:W-:Y:S01]  /*5d160*/  @P0 STG.E.U16 desc[UR12][R6.64], R0 ;  /* 0x0000000006000986 */ /* 0x0001e2000c10150c */
[C---:B------:R-:W-:Y:S01]  /*5d170*/  VIADD R3, R25.reuse, UR30 ;  /* 0x0000001e19037c36 */ /* 0x040fe20008000000 */
[----:B------:R-:W-:Y:S02]  /*5d180*/  PRMT R24, R8, 0x7632, R24 ;  /* 0x0000763208187816 */ /* 0x000fe40000000018 */
[----:B------:R-:W-:Y:S01]  /*5d190*/  ISETP.GE.AND P1, PT, R22, UR6, PT ;  /* 0x0000000616007c0c */ /* 0x000fe2000bf26270 */
[----:B------:R-:W-:-:S04]  /*5d1a0*/  IMAD.WIDE R22, R25, 0x2, R20 ;  /* 0x0000000219167825 */ /* 0x000fc800078e0214 */
[----:B0-----:R-:W-:Y:S01]  /*5d1b0*/  IMAD.WIDE R6, R25, 0x2, R4 ;  /* 0x0000000219067825 */ /* 0x001fe200078e0204 */
[C---:B------:R-:W-:Y:S01]  /*5d1c0*/  ISETP.LT.AND P0, PT, R28.reuse, UR16, !P4 ;  /* 0x000000101c007c0c */ /* 0x040fe2000e701270 */
[----:B------:R-:W2:Y:S01]  /*5d1d0*/  LDL.LU R25, [R1+0xe0] ;  /* 0x0000e00001197983 */ /* 0x000ea20000300800 */
[----:B------:R-:W0:Y:S03]  /*5d1e0*/  LDCU UR6, c[0x0][0x39c] ;  /* 0x00007380ff0677ac */ /* 0x000e260008000800 */
[----:B------:R-:W2:Y:S01]  /*5d1f0*/  LDL.LU R26, [R1+0xe4] ;  /* 0x0000e400011a7983 */ /* 0x000ea20000300800 */
[----:B------:R-:W-:Y:S01]  /*5d200*/  VIADD R0, R27, 0x2b ;  /* 0x0000002b1b007836 */ /* 0x000fe20000000000 */
[----:B------:R-:W0:Y:S02]  /*5d210*/  LDCU UR16, c[0x0][0x398] ;  /* 0x00007300ff1077ac */ /* 0x000e240008000800 */
[----:B------:R-:W2:Y:S04]  /*5d220*/  LDL.LU R11, [R1+0x108] ;  /* 0x00010800010b7983 */ /* 0x000ea80000300800 */
[----:B------:R-:W2:Y:S04]  /*5d230*/  LDL.LU R10, [R1+0xe8] ;  /* 0x0000e800010a7983 */ /* 0x000ea80000300800 */
[----:B------:R0:W-:Y:S04]  /*5d240*/  @P6 STG.E.U16 desc[UR12][R22.64], R8 ;  /* 0x0000000816006986 */ /* 0x0001e8000c10150c */
[----:B------:R-:W2:Y:S04]  /*5d250*/  LDL.LU R9, [R1+0x10c] ;  /* 0x00010c0001097983 */ /* 0x000ea80000300800 */
[----:B------:R1:W-:Y:S04]  /*5d260*/  @P5 STG.E.U16 desc[UR12][R6.64], R24 ;  /* 0x0000001806005986 */ /* 0x0003e8000c10150c */
[----:B0-----:R-:W2:Y:S04]  /*5d270*/  LDL.LU R8, [R1+0xec] ;  /* 0x0000ec0001087983 */ /* 0x001ea80000300800 */
[----:B-1----:R-:W2:Y:S01]  /*5d280*/  LDL.LU R7, [R1+0x100] ;  /* 0x0001000001077983 */ /* 0x002ea20000300800 */
[----:B------:R-:W-:Y:S01]  /*5d290*/  IMAD.WIDE R22, R3, 0x2, R20 ;  /* 0x0000000203167825 */ /* 0x000fe200078e0214 */
[----:B------:R-:W-:Y:S01]  /*5d2a0*/  ISETP.LT.AND P4, PT, R29, UR26, !P4 ;  /* 0x0000001a1d007c0c */ /* 0x000fe2000e781270 */
[----:B------:R-:W0:Y:S01]  /*5d2b0*/  LDCU UR26, c[0x0][0x398] ;  /* 0x00007300ff1a77ac */ /* 0x000e220008000800 */
[----:B------:R-:W-:-:S02]  /*5d2c0*/  ISETP.LT.AND P5, PT, R28, UR28, !P3 ;  /* 0x0000001c1c007c0c */ /* 0x000fc4000dfa1270 */
[----:B------:R-:W-:Y:S01]  /*5d2d0*/  ISETP.GE.AND P6, PT, R0, UR7, PT ;  /* 0x0000000700007c0c */ /* 0x000fe2000bfc6270 */
[----:B------:R-:W-:Y:S01]  /*5d2e0*/  VIADD R0, R3, UR30 ;  /* 0x0000001e03007c36 */ /* 0x000fe20008000000 */
[----:B--2---:R1:W-:Y:S01]  /*5d2f0*/  @P0 STG.E.U16 desc[UR12][R22.64], R7 ;  /* 0x0000000716000986 */ /* 0x0043e2000c10150c */
[----:B------:R-:W-:Y:S01]  /*5d300*/  PRMT R24, R7, 0x7632, R24 ;  /* 0x0000763207187816 */ /* 0x000fe20000000018 */
[----:B------:R-:W2:Y:S01]  /*5d310*/  LDCU UR7, c[0x0][0x39c] ;  /* 0x00007380ff0777ac */ /* 0x000ea20008000800 */
[----:B------:R-:W0:Y:S01]  /*5d320*/  LDCU UR28, c[0x0][0x398] ;  /* 0x00007300ff1c77ac */ /* 0x000e220008000800 */
[----:B-1----:R-:W-:Y:S02]  /*5d330*/  VIADD R22, R27, 0x2c ;  /* 0x0000002c1b167836 */ /* 0x002fe40000000000 */
[----:B------:R-:W-:-:S03]  /*5d340*/  IMAD.WIDE R6, R3, 0x2, R4 ;  /* 0x0000000203067825 */ /* 0x000fc600078e0204 */
[----:B------:R-:W-:Y:S01]  /*5d350*/  ISETP.GE.AND P0, PT, R22, UR10, PT ;  /* 0x0000000a16007c0c */ /* 0x000fe2000bf06270 */
[C---:B------:R-:W-:Y:S01]  /*5d360*/  IMAD.WIDE R22, R0.reuse, 0x2, R20 ;  /* 0x0000000200167825 */ /* 0x040fe200078e0214 */
[----:B------:R1:W-:Y:S01]  /*5d370*/  @P4 STG.E.U16 desc[UR12][R6.64], R24 ;  /* 0x0000001806004986 */ /* 0x0003e2000c10150c */
[----:B------:R-:W-:Y:S01]  /*5d380*/  ISETP.LT.AND P3, PT, R29, UR33, !P3 ;  /* 0x000000211d007c0c */ /* 0x000fe2000df61270 */
[----:B------:R-:W0:Y:S02]  /*5d390*/  LDCU UR10, c[0x0][0x39c] ;  /* 0x00007380ff0a77ac */ /* 0x000e240008000800 */
[----:B------:R2:W-:Y:S01]  /*5d3a0*/  @P5 STG.E.U16 desc[UR12][R22.64], R25 ;  /* 0x0000001916005986 */ /* 0x0005e2000c10150c */
[----:B-1----:R-:W-:Y:S01]  /*5d3b0*/  PRMT R24, R25, 0x7632, R24 ;  /* 0x0000763219187816 */ /* 0x002fe20000000018 */
[----:B------:R-:W-:Y:S01]  /*5d3c0*/  VIADD R3, R0, UR30 ;  /* 0x0000001e00037c36 */ /* 0x000fe20008000000 */
[----:B------:R-:W-:Y:S01]  /*5d3d0*/  ISETP.LT.AND P4, PT, R28, UR20, !P1 ;  /* 0x000000141c007c0c */ /* 0x000fe2000cf81270 */
[----:B------:R-:W-:Y:S01]  /*5d3e0*/  IMAD.WIDE R6, R0, 0x2, R4 ;  /* 0x0000000200067825 */ /* 0x000fe200078e0204 */
[----:B------:R-:W1:Y:S03]  /*5d3f0*/  LDCU UR33, c[0x0][0x398] ;  /* 0x00007300ff2177ac */ /* 0x000e660008000800 */
[----:B--2---:R-:W-:Y:S01]  /*5d400*/  VIADD R25, R27, 0x2d ;  /* 0x0000002d1b197836 */ /* 0x004fe20000000000 */
[----:B------:R-:W2:Y:S04]  /*5d410*/  LDCU UR20, c[0x0][0x398] ;  /* 0x00007300ff1477ac */ /* 0x000ea80008000800 */
[----:B------:R-:W-:Y:S01]  /*5d420*/  ISETP.GE.AND P5, PT, R25, UR14, PT ;  /* 0x0000000e19007c0c */ /* 0x000fe2000bfa6270 */
[----:B------:R-:W-:Y:S01]  /*5d430*/  IMAD.WIDE R22, R3, 0x2, R20 ;  /* 0x0000000203167825 */ /* 0x000fe200078e0214 */
[----:B------:R-:W2:Y:S01]  /*5d440*/  LDL.LU R25, [R1+0x104] ;  /* 0x0001040001197983 */ /* 0x000ea20000300800 */
[----:B---3--:R-:W-:Y:S01]  /*5d450*/  ISETP.LT.AND P1, PT, R29, UR35, !P1 ;  /* 0x000000231d007c0c */ /* 0x008fe2000cf21270 */
[----:B------:R-:W3:Y:S02]  /*5d460*/  LDCU UR14, c[0x0][0x39c] ;  /* 0x00007380ff0e77ac */ /* 0x000ee40008000800 */
[----:B------:R0:W-:Y:S01]  /*5d470*/  @P3 STG.E.U16 desc[UR12][R6.64], R24 ;  /* 0x0000001806003986 */ /* 0x0001e2000c10150c */
[----:B------:R-:W1:Y:S01]  /*5d480*/  LDCU UR35, c[0x0][0x398] ;  /* 0x00007300ff2377ac */ /* 0x000e620008000800 */
[----:B0-----:R-:W-:-:S04]  /*5d490*/  IMAD.WIDE R6, R3, 0x2, R4 ;  /* 0x0000000203067825 */ /* 0x001fc800078e0204 */
[----:B------:R-:W-:-:S04]  /*5d4a0*/  VIADD R24, R3, UR30 ;  /* 0x0000001e03187c36 */ /* 0x000fc80008000000 */
[----:B------:R-:W-:Y:S01]  /*5d4b0*/  VIADD R3, R24, UR30 ;  /* 0x0000001e18037c36 */ /* 0x000fe20008000000 */
[----:B--2---:R0:W-:Y:S01]  /*5d4c0*/  @P4 STG.E.U16 desc[UR12][R22.64], R25 ;  /* 0x0000001916004986 */ /* 0x0041e2000c10150c */
[----:B------:R-:W-:Y:S01]  /*5d4d0*/  ISETP.LT.AND P4, PT, R28, UR22, !P6 ;  /* 0x000000161c007c0c */ /* 0x000fe2000f781270 */
[----:B------:R-:W2:Y:S01]  /*5d4e0*/  LDCU UR22, c[0x0][0x398] ;  /* 0x00007300ff1677ac */ /* 0x000ea20008000800 */
[----:B------:R-:W-:Y:S02]  /*5d4f0*/  ISETP.LT.AND P6, PT, R29, UR18, !P6 ;  /* 0x000000121d007c0c */ /* 0x000fe4000f7c1270 */
[----:B------:R-:W-:Y:S01]  /*5d500*/  PRMT R0, R25, 0x7632, R0 ;  /* 0x0000763219007816 */ /* 0x000fe20000000000 */
[----:B------:R-:W1:Y:S01]  /*5d510*/  LDCU UR18, c[0x0][0x398] ;  /* 0x00007300ff1277ac */ /* 0x000e620008000800 */
[----:B0-----:R-:W-:-:S03]  /*5d520*/  VIADD R22, R27, 0x2e ;  /* 0x0000002e1b167836 */ /* 0x001fc60000000000 */
[----:B------:R0:W-:Y:S01]  /*5d530*/  @P1 STG.E.U16 desc[UR12][R6.64], R0 ;  /* 0x0000000006001986 */ /* 0x0001e2000c10150c */
[----:B------:R-:W-:Y:S01]  /*5d540*/  ISETP.LT.AND P1, PT, R28, UR39, !P0 ;  /* 0x000000271c007c0c */ /* 0x000fe2000c721270 */
[----:B------:R-:W-:Y:S01]  /*5d550*/  VIADD R25, R27, 0x2f ;  /* 0x0000002f1b197836 */ /* 0x000fe20000000000 */
[----:B------:R-:W-:Y:S01]  /*5d560*/  ISETP.GE.AND P3, PT, R22, UR15, PT ;  /* 0x0000000f16007c0c */ /* 0x000fe2000bf66270 */
[----:B------:R-:W-:Y:S01]  /*5d570*/  IMAD.WIDE R22, R24, 0x2, R20 ;  /* 0x0000000218167825 */ /* 0x000fe200078e0214 */
[----:B------:R-:W-:Y:S01]  /*5d580*/  ISETP.LT.AND P0, PT, R29, UR34, !P0 ;  /* 0x000000221d007c0c */ /* 0x000fe2000c701270 */
[----:B------:R-:W1:Y:S01]  /*5d590*/  LDCU UR15, c[0x0][0x398] ;  /* 0x00007300ff0f77ac */ /* 0x000e620008000800 */
[----:B0-----:R-:W-:Y:S01]  /*5d5a0*/  PRMT R0, R26, 0x7632, R0 ;  /* 0x000076321a007816 */ /* 0x001fe20000000000 */
[----:B------:R-:W-:Y:S01]  /*5d5b0*/  IMAD.WIDE R6, R24, 0x2, R4 ;  /* 0x0000000218067825 */ /* 0x000fe200078e0204 */
[----:B------:R0:W-:Y:S01]  /*5d5c0*/  @P4 STG.E.U16 desc[UR12][R22.64], R26 ;  /* 0x0000001a16004986 */ /* 0x0001e2000c10150c */
[----:B------:R-:W1:Y:S03]  /*5d5d0*/  LDCU UR34, c[0x0][0x398] ;  /* 0x00007300ff2277ac */ /* 0x000e660008000800 */
[----:B------:R2:W-:Y:S01]  /*5d5e0*/  @P6 STG.E.U16 desc[UR12][R6.64], R0 ;  /* 0x0000000006006986 */ /* 0x0005e2000c10150c */
[----:B------:R-:W-:Y:S01]  /*5d5f0*/  ISETP.LT.AND P6, PT, R28, UR40, !P5 ;  /* 0x000000281c007c0c */ /* 0x000fe2000efc1270 */
[----:B------:R-:W1:Y:S01]  /*5d600*/  LDCU UR39, c[0x0][0x398] ;  /* 0x00007300ff2777ac */ /* 0x000e620008000800 */
[----:B------:R-:W-:Y:S01]  /*5d610*/  PRMT R24, R11, 0x7632, R24 ;  /* 0x000076320b187816 */ /* 0x000fe20000000018 */
[----:B0-----:R-:W-:Y:S01]  /*5d620*/  IMAD.WIDE R22, R3, 0x2, R20 ;  /* 0x0000000203167825 */ /* 0x001fe200078e0214 */
[----:B------:R-:W-:Y:S01]  /*5d630*/  ISETP.GE.AND P4, PT, R25, UR5, PT ;  /* 0x0000000519007c0c */ /* 0x000fe2000bf86270 */
[----:B------:R-:W0:Y:S02]  /*5d640*/  LDCU UR5, c[0x0][0x39c] ;  /* 0x00007380ff0577ac */ /* 0x000e240008000800 */
[C---:B--2---:R-:W-:Y:S01]  /*5d650*/  VIADD R0, R3.reuse, UR30 ;  /* 0x0000001e03007c36 */ /* 0x044fe20008000000 */
[----:B------:R2:W-:Y:S01]  /*5d660*/  @P1 STG.E.U16 desc[UR12][R22.64], R11 ;  /* 0x0000000b16001986 */ /* 0x0005e2000c10150c */
[----:B------:R-:W-:Y:S01]  /*5d670*/  IMAD.WIDE R6, R3, 0x2, R4 ;  /* 0x0000000203067825 */ /* 0x000fe200078e0204 */
[----:B------:R-:W-:Y:S01]  /*5d680*/  ISETP.LT.AND P5, PT, R29, UR36, !P5 ;  /* 0x000000241d007c0c */ /* 0x000fe2000efa1270 */
[----:B------:R-:W0:Y:S03]  /*5d690*/  LDCU UR36, c[0x0][0x398] ;  /* 0x00007300ff2477ac */ /* 0x000e260008000800 */
[----:B------:R1:W-:Y:S01]  /*5d6a0*/  @P0 STG.E.U16 desc[UR12][R6.64], R24 ;  /* 0x0000001806000986 */ /* 0x0003e2000c10150c */
[----:B------:R-:W0:Y:S01]  /*5d6b0*/  LDCU UR40, c[0x0][0x398] ;  /* 0x00007300ff2877ac */ /* 0x000e220008000800 */
[----:B--2---:R-:W-:-:S05]  /*5d6c0*/  IMAD.WIDE R22, R0, 0x2, R20 ;  /* 0x0000000200167825 */ /* 0x004fca00078e0214 */
[----:B------:R2:W-:Y:S01]  /*5d6d0*/  @P6 STG.E.U16 desc[UR12][R22.64], R10 ;  /* 0x0000000a16006986 */ /* 0x0005e2000c10150c */
[----:B------:R-:W-:Y:S01]  /*5d6e0*/  ISETP.LT.AND P6, PT, R28, UR41, !P3 ;  /* 0x000000291c007c0c */ /* 0x000fe2000dfc1270 */
[----:B------:R-:W-:Y:S01]  /*5d6f0*/  VIADD R3, R0, UR30 ;  /* 0x0000001e00037c36 */ /* 0x000fe20008000000 */
[----:B-1----:R-:W-:Y:S01]  /*5d700*/  PRMT R24, R10, 0x7632, R24 ;  /* 0x000076320a187816 */ /* 0x002fe20000000018 */
[----:B------:R-:W-:Y:S01]  /*5d710*/  IMAD.WIDE R6, R0, 0x2, R4 ;  /* 0x0000000200067825 */ /* 0x000fe200078e0204 */
[----:B------:R-:W-:Y:S01]  /*5d720*/  ISETP.LT.AND P3, PT, R29, UR24, !P3 ;  /* 0x000000181d007c0c */ /* 0x000fe2000df61270 */
[----:B------:R-:W1:Y:S01]  /*5d730*/  LDCU UR24, c[0x0][0x398] ;  /* 0x00007300ff1877ac */ /* 0x000e620008000800 */
[C---:B--2---:R-:W-:Y:S01]  /*5d740*/  IADD3 R22, PT, PT, R27.reuse, 0x31, RZ ;  /* 0x000000311b167810 */ /* 0x044fe20007ffe0ff */
[----:B------:R-:W-:Y:S01]  /*5d750*/  VIADD R25, R27, 0x30 ;  /* 0x000000301b197836 */ /* 0x000fe20000000000 */
[----:B------:R-:W2:Y:S02]  /*5d760*/  LDCU UR41, c[0x0][0x398] ;  /* 0x00007300ff2977ac */ /* 0x000ea40008000800 */
[----:B------:R-:W-:Y:S01]  /*5d770*/  ISETP.GE.AND P0, PT, R22, UR6, PT ;  /* 0x0000000616007c0c */ /* 0x000fe2000bf06270 */
[----:B------:R-:W-:Y:S01]  /*5d780*/  IMAD.WIDE R22, R3, 0x2, R20 ;  /* 0x0000000203167825 */ /* 0x000fe200078e0214 */
[----:B------:R0:W-:Y:S01]  /*5d790*/  @P5 STG.E.U16 desc[UR12][R6.64], R24 ;  /* 0x0000001806005986 */ /* 0x0001e2000c10150c */
[----:B------:R-:W-:Y:S01]  /*5d7a0*/  ISETP.LT.AND P5, PT, R28, UR37, !P4 ;  /* 0x000000251c007c0c */ /* 0x000fe2000e7a1270 */
[----:B------:R-:W1:Y:S01]  /*5d7b0*/  LDCU UR6, c[0x0][0x39c] ;  /* 0x00007380ff0677ac */ /* 0x000e620008000800 */
[----:B------:R-:W-:Y:S01]  /*5d7c0*/  ISETP.LT.AND P4, PT, R29, UR38, !P4 ;  /* 0x000000261d007c0c */ /* 0x000fe2000e781270 */
[----:B------:R2:W-:Y:S01]  /*5d7d0*/  @P6 STG.E.U16 desc[UR12][R22.64], R9 ;  /* 0x0000000916006986 */ /* 0x0005e2000c10150c */
[----:B------:R-:W-:Y:S01]  /*5d7e0*/  ISETP.GE.AND P1, PT, R25, UR4, PT ;  /* 0x0000000419007c0c */ /* 0x000fe2000bf26270 */
[----:B------:R-:W-:Y:S01]  /*5d7f0*/  VIADD R25, R3, UR30 ;  /* 0x0000001e03197c36 */ /* 0x000fe20008000000 */
[----:B------:R-:W-:Y:S01]  /*5d800*/  PRMT R0, R9, 0x7632, R0 ;  /* 0x0000763209007816 */ /* 0x000fe20000000000 */
[----:B------:R-:W1:Y:S01]  /*5d810*/  LDCU UR4, c[0x0][0x39c] ;  /* 0x00007380ff0477ac */ /* 0x000e620008000800 */
[----:B0-----:R-:W-:Y:S01]  /*5d820*/  IMAD.WIDE R6, R3, 0x2, R4 ;  /* 0x0000000203067825 */ /* 0x001fe200078e0204 */
[----:B------:R-:W-:Y:S01]  /*5d830*/  PRMT R24, R8, 0x7632, R24 ;  /* 0x0000763208187816 */ /* 0x000fe20000000018 */
[----:B------:R-:W0:Y:S02]  /*5d840*/  LDCU UR37, c[0x0][0x398] ;  /* 0x00007300ff2577ac */ /* 0x000e240008000800 */
[----:B--2---:R-:W-:Y:S01]  /*5d850*/  VIADD R22, R27, 0x32 ;  /* 0x000000321b167836 */ /* 0x004fe20000000000 */
[----:B------:R2:W-:Y:S01]  /*5d860*/  @P3 STG.E.U16 desc[UR12][R6.64], R0 ;  /* 0x0000000006003986 */ /* 0x0005e2000c10150c */
[C---:B------:R-:W-:Y:S01]  /*5d870*/  VIADD R3, R25.reuse, UR30 ;  /* 0x0000001e19037c36 */ /* 0x040fe20008000000 */
[----:B------:R-:W0:Y:S02]  /*5d880*/  LDCU UR38, c[0x0][0x398] ;  /* 0x00007300ff2677ac */ /* 0x000e240008000800 */
[----:B------:R-:W-:Y:S01]  /*5d890*/  ISETP.GE.AND P6, PT, R22, UR7, PT ;  /* 0x0000000716007c0c */ /* 0x000fe2000bfc6270 */
[----:B------:R-:W-:-:S04]  /*5d8a0*/  IMAD.WIDE R22, R25, 0x2, R20 ;  /* 0x0000000219167825 */ /* 0x000fc800078e0214 */
[----:B--2---:R-:W-:Y:S01]  /*5d8b0*/  IMAD.WIDE R6, R25, 0x2, R4 ;  /* 0x0000000219067825 */ /* 0x004fe200078e0204 */
[----:B------:R-:W-:Y:S01]  /*5d8c0*/  ISETP.LT.AND P3, PT, R28, UR42, !P1 ;  /* 0x0000002a1c007c0c */ /* 0x000fe2000cf61270 */
        /* <DEDUP_REMOVED lines=13> */
[----:B------:R-:W-:-:S02]  /*5d9a0*/  ISETP.LT.AND P1, PT, R29, UR43, !P1 ;  /* 0x0000002b1d007c0c */ /* 0x000fc4000cf21270 */
[----:B------:R-:W-:Y:S01]  /*5d9b0*/  ISETP.GE.AND P5, PT, R0, UR8, PT ;  /* 0x0000000800007c0c */ /* 0x000fe2000bfa6270 */
[----:B------:R-:W-:Y:S01]  /*5d9c0*/  VIADD R0, R3, UR30 ;  /* 0x0000001e03007c36 */ /* 0x000fe20008000000 */
[----:B------:R-:W0:Y:S01]  /*5d9d0*/  LDCU UR8, c[0x0][0x39c] ;  /* 0x00007380ff0877ac */ /* 0x000e220008000800 */
[----:B--2---:R1:W-:Y:S01]  /*5d9e0*/  @P3 STG.E.U16 desc[UR12][R22.64], R7 ;  /* 0x0000000716003986 */ /* 0x0043e2000c10150c */
[----:B----4-:R-:W-:Y:S02]  /*5d9f0*/  ISETP.LT.AND P3, PT, R28, UR44, !P0 ;  /* 0x0000002c1c007c0c */ /* 0x010fe4000c761270 */
[----:B------:R-:W-:Y:S01]  /*5da00*/  PRMT R24, R7, 0x7632, R24 ;  /* 0x0000763207187816 */ /* 0x000fe20000000018 */
[----:B-1----:R-:W-:Y:S02]  /*5da10*/  VIADD R22, R27, 0x34 ;  /* 0x000000341b167836 */ /* 0x002fe40000000000 */
[----:B------:R-:W-:-:S03]  /*5da20*/  IMAD.WIDE R6, R3, 0x2, R4 ;  /* 0x0000000203067825 */ /* 0x000fc600078e0204 */
[----:B------:R-:W-:Y:S01]  /*5da30*/  ISETP.GE.AND P4, PT, R22, UR10, PT ;  /* 0x0000000a16007c0c */ /* 0x000fe2000bf86270 */
[C---:B------:R-:W-:Y:S01]  /*5da40*/  IMAD.WIDE R22, R0.reuse, 0x2, R20 ;  /* 0x0000000200167825 */ /* 0x040fe200078e0214 */
[----:B------:R1:W-:Y:S01]  /*5da50*/  @P1 STG.E.U16 desc[UR12][R6.64], R24 ;  /* 0x0000001806001986 */ /* 0x0003e2000c10150c */
[----:B------:R-:W-:Y:S01]  /*5da60*/  ISETP.LT.AND P0, PT, R29, UR16, !P0 ;  /* 0x000000101d007c0c */ /* 0x000fe2000c701270 */
[----:B------:R-:W2:Y:S02]  /*5da70*/  LDCU UR10, c[0x0][0x39c] ;  /* 0x00007380ff0a77ac */ /* 0x000ea40008000800 */
[----:B------:R4:W-:Y:S01]  /*5da80*/  @P3 STG.E.U16 desc[UR12][R22.64], R25 ;  /* 0x0000001916003986 */ /* 0x0009e2000c10150c */
[----:B-1----:R-:W-:Y:S01]  /*5da90*/  PRMT R24, R25, 0x7632, R24 ;  /* 0x0000763219187816 */ /* 0x002fe20000000018 */
[----:B------:R-:W-:Y:S01]  /*5daa0*/  VIADD R3, R0, UR30 ;  /* 0x0000001e00037c36 */ /* 0x000fe20008000000 */
[----:B------:R-:W-:Y:S01]  /*5dab0*/  ISETP.LT.AND P1, PT, R28, UR26, !P6 ;  /* 0x0000001a1c007c0c */ /* 0x000fe2000f721270 */
[----:B------:R-:W-:Y:S01]  /*5dac0*/  IMAD.WIDE R6, R0, 0x2, R4 ;  /* 0x0000000200067825 */ /* 0x000fe200078e0204 */
[----:B------:R-:W1:Y:S03]  /*5dad0*/  LDCU UR16, c[0x0][0x398] ;  /* 0x00007300ff1077ac */ /* 0x000e660008000800 */
[----:B----4-:R-:W-:Y:S01]  /*5dae0*/  VIADD R25, R27, 0x35 ;  /* 0x000000351b197836 */ /* 0x010fe20000000000 */
[----:B------:R-:W4:Y:S04]  /*5daf0*/  LDCU UR26, c[0x0][0x398] ;  /* 0x00007300ff1a77ac */ /* 0x000f280008000800 */
[----:B---3--:R-:W-:Y:S01]  /*5db00*/  ISETP.GE.AND P3, PT, R25, UR14, PT ;  /* 0x0000000e19007c0c */ /* 0x008fe2000bf66270 */
[----:B------:R-:W-:Y:S01]  /*5db10*/  IMAD.WIDE R22, R3, 0x2, R20 ;  /* 0x0000000203167825 */ /* 0x000fe200078e0214 */
[----:B------:R-:W3:Y:S01]  /*5db20*/  LDL.LU R25, [R1+0xb4] ;  /* 0x0000b40001197983 */ /* 0x000ee20000300800 */
[----:B------:R-:W-:Y:S01]  /*5db30*/  ISETP.LT.AND P6, PT, R29, UR28, !P6 ;  /* 0x0000001c1d007c0c */ /* 0x000fe2000f7c1270 */
[----:B------:R-:W0:Y:S02]  /*5db40*/  LDCU UR14, c[0x0][0x398] ;  /* 0x00007300ff0e77ac */ /* 0x000e240008000800 */
[----:B------:R1:W-:Y:S01]  /*5db50*/  @P0 STG.E.U16 desc[UR12][R6.64], R24 ;  /* 0x0000001806000986 */ /* 0x0003e2000c10150c */
[----:B------:R-:W0:Y:S01]  /*5db60*/  LDCU UR28, c[0x0][0x398] ;  /* 0x00007300ff1c77ac */ /* 0x000e220008000800 */
[----:B-1----:R-:W-:-:S04]  /*5db70*/  IMAD.WIDE R6, R3, 0x2, R4 ;  /* 0x0000000203067825 */ /* 0x002fc800078e0204 */
[----:B------:R-:W-:-:S04]  /*5db80*/  VIADD R24, R3, UR30 ;  /* 0x0000001e03187c36 */ /* 0x000fc80008000000 */
[----:B------:R-:W-:Y:S01]  /*5db90*/  VIADD R3, R24, UR30 ;  /* 0x0000001e18037c36 */ /* 0x000fe20008000000 */
[----:B---3--:R1:W-:Y:S01]  /*5dba0*/  @P1 STG.E.U16 desc[UR12][R22.64], R25 ;  /* 0x0000001916001986 */ /* 0x0083e2000c10150c */
[----:B------:R-:W-:Y:S01]  /*5dbb0*/  ISETP.LT.AND P1, PT, R28, UR20, !P5 ;  /* 0x000000141c007c0c */ /* 0x000fe2000ef21270 */
[----:B------:R-:W3:Y:S01]  /*5dbc0*/  LDCU UR20, c[0x0][0x398] ;  /* 0x00007300ff1477ac */ /* 0x000ee20008000800 */
[----:B------:R-:W-:Y:S02]  /*5dbd0*/  ISETP.LT.AND P5, PT, R29, UR33, !P5 ;  /* 0x000000211d007c0c */ /* 0x000fe4000efa1270 */
[----:B------:R-:W-:Y:S01]  /*5dbe0*/  PRMT R0, R25, 0x7632, R0 ;  /* 0x0000763219007816 */ /* 0x000fe20000000000 */
[----:B------:R-:W0:Y:S01]  /*5dbf0*/  LDCU UR33, c[0x0][0x398] ;  /* 0x00007300ff2177ac */ /* 0x000e220008000800 */
[----:B-1----:R-:W-:-:S03]  /*5dc00*/  VIADD R22, R27, 0x36 ;  /* 0x000000361b167836 */ /* 0x002fc60000000000 */
[----:B------:R1:W-:Y:S01]  /*5dc10*/  @P6 STG.E.U16 desc[UR12][R6.64], R0 ;  /* 0x0000000006006986 */ /* 0x0003e2000c10150c */
[----:B------:R-:W-:Y:S01]  /*5dc20*/  ISETP.LT.AND P6, PT, R28, UR35, !P4 ;  /* 0x000000231c007c0c */ /* 0x000fe2000e7c1270 */
[----:B------:R-:W-:Y:S01]  /*5dc30*/  VIADD R25, R27, 0x37 ;  /* 0x000000371b197836 */ /* 0x000fe20000000000 */
[----:B------:R-:W-:Y:S01]  /*5dc40*/  ISETP.GE.AND P0, PT, R22, UR5, PT ;  /* 0x0000000516007c0c */ /* 0x000fe2000bf06270 */
[----:B------:R-:W-:Y:S01]  /*5dc50*/  IMAD.WIDE R22, R24, 0x2, R20 ;  /* 0x0000000218167825 */ /* 0x000fe200078e0214 */
[----:B------:R-:W-:Y:S01]  /*5dc60*/  ISETP.LT.AND P4, PT, R29, UR15, !P4 ;  /* 0x0000000f1d007c0c */ /* 0x000fe2000e781270 */
[----:B------:R-:W0:Y:S01]  /*5dc70*/  LDCU UR5, c[0x0][0x39c] ;  /* 0x00007380ff0577ac */ /* 0x000e220008000800 */
[----:B-1----:R-:W-:Y:S01]  /*5dc80*/  PRMT R0, R26, 0x7632, R0 ;  /* 0x000076321a007816 */ /* 0x002fe20000000000 */
[----:B------:R-:W-:Y:S01]  /*5dc90*/  IMAD.WIDE R6, R24, 0x2, R4 ;  /* 0x0000000218067825 */ /* 0x000fe200078e0204 */
[----:B------:R1:W-:Y:S01]  /*5dca0*/  @P1 STG.E.U16 desc[UR12][R22.64], R26 ;  /* 0x0000001a16001986 */ /* 0x0003e2000c10150c */
[----:B------:R-:W0:Y:S03]  /*5dcb0*/  LDCU UR15, c[0x0][0x398] ;  /* 0x00007300ff0f77ac */ /* 0x000e260008000800 */
[----:B------:R2:W-:Y:S01]  /*5dcc0*/  @P5 STG.E.U16 desc[UR12][R6.64], R0 ;  /* 0x0000000006005986 */ /* 0x0005e2000c10150c */
[----:B------:R-:W-:Y:S01]  /*5dcd0*/  ISETP.LT.AND P5, PT, R28, UR18, !P3 ;  /* 0x000000121c007c0c */ /* 0x000fe2000dfa1270 */
[----:B------:R-:W0:Y:S01]  /*5dce0*/  LDCU UR18, c[0x0][0x398] ;  /* 0x00007300ff1277ac */ /* 0x000e220008000800 */
[----:B------:R-:W-:Y:S01]  /*5dcf0*/  PRMT R24, R11, 0x7632, R24 ;  /* 0x000076320b187816 */ /* 0x000fe20000000018 */
[----:B------:R-:W0:Y:S01]  /*5dd00*/  LDCU UR35, c[0x0][0x398] ;  /* 0x00007300ff2377ac */ /* 0x000e220008000800 */
[----:B-1----:R-:W-:-:S04]  /*5dd10*/  IMAD.WIDE R22, R3, 0x2, R20 ;  /* 0x0000000203167825 */ /* 0x002fc800078e0214 */
[C---:B--2---:R-:W-:Y:S01]  /*5dd20*/  VIADD R0, R3.reuse, UR30 ;  /* 0x0000001e03007c36 */ /* 0x044fe20008000000 */
[----:B------:R1:W-:Y:S01]  /*5dd30*/  @P6 STG.E.U16 desc[UR12][R22.64], R11 ;  /* 0x0000000b16006986 */ /* 0x0003e2000c10150c */
[----:B------:R-:W-:Y:S01]  /*5dd40*/  IMAD.WIDE R6, R3, 0x2, R4 ;  /* 0x0000000203067825 */ /* 0x000fe200078e0204 */
[----:B------:R-:W-:Y:S01]  /*5dd50*/  ISETP.LT.AND P3, PT, R29, UR22, !P3 ;  /* 0x000000161d007c0c */ /* 0x000fe2000df61270 */
[----:B------:R-:W2:Y:S03]  /*5dd60*/  LDCU UR22, c[0x0][0x398] ;  /* 0x00007300ff1677ac */ /* 0x000ea60008000800 */
[----:B------:R0:W-:Y:S01]  /*5dd70*/  @P4 STG.E.U16 desc[UR12][R6.64], R24 ;  /* 0x0000001806004986 */ /* 0x0001e2000c10150c */
[----:B------:R-:W-:Y:S01]  /*5dd80*/  ISETP.LT.AND P4, PT, R28, UR34, !P0 ;  /* 0x000000221c007c0c */ /* 0x000fe2000c781270 */
[C---:B-1----:R-:W-:Y:S01]  /*5dd90*/  IMAD.WIDE R22, R0.reuse, 0x2, R20 ;  /* 0x0000000200167825 */ /* 0x042fe200078e0214 */
[----:B------:R-:W-:Y:S01]  /*5dda0*/  ISETP.GE.AND P1, PT, R25, UR4, PT ;  /* 0x0000000419007c0c */ /* 0x000fe2000bf26270 */
[----:B------:R-:W1:Y:S03]  /*5ddb0*/  LDCU UR4, c[0x0][0x39c] ;  /* 0x00007380ff0477ac */ /* 0x000e660008000800 */
[----:B------:R2:W-:Y:S01]  /*5ddc0*/  @P5 STG.E.U16 desc[UR12][R22.64], R10 ;  /* 0x0000000a16005986 */ /* 0x0005e2000c10150c */
[----:B------:R-:W-:Y:S01]  /*5ddd0*/  VIADD R3, R0, UR30 ;  /* 0x0000001e00037c36 */ /* 0x000fe20008000000 */
[----:B0-----:R-:W-:Y:S01]  /*5dde0*/  PRMT R24, R10, 0x7632, R24 ;  /* 0x000076320a187816 */ /* 0x001fe20000000018 */
[----:B------:R-:W-:Y:S01]  /*5ddf0*/  IMAD.WIDE R6, R0, 0x2, R4 ;  /* 0x0000000200067825 */ /* 0x000fe200078e0204 */
[----:B------:R-:W-:Y:S01]  /*5de00*/  ISETP.LT.AND P0, PT, R29, UR39, !P0 ;  /* 0x000000271d007c0c */ /* 0x000fe2000c701270 */
[----:B------:R-:W0:Y:S02]  /*5de10*/  LDCU UR34, c[0x0][0x398] ;  /* 0x00007300ff2277ac */ /* 0x000e240008000800 */
[----:B--2---:R-:W-:-:S02]  /*5de20*/  VIADD R22, R27, 0x39 ;  /* 0x000000391b167836 */ /* 0x004fc40000000000 */
[----:B------:R-:W-:Y:S01]  /*5de30*/  VIADD R25, R27, 0x38 ;  /* 0x000000381b197836 */ /* 0x000fe20000000000 */
[----:B------:R2:W-:Y:S01]  /*5de40*/  @P3 STG.E.U16 desc[UR12][R6.64], R24 ;  /* 0x0000001806003986 */ /* 0x0005e2000c10150c */
[----:B------:R-:W-:Y:S01]  /*5de50*/  PRMT R0, R9, 0x7632, R0 ;  /* 0x0000763209007816 */ /* 0x000fe20000000000 */
[----:B------:R-:W0:Y:S01]  /*5de60*/  LDCU UR39, c[0x0][0x398] ;  /* 0x00007300ff2777ac */ /* 0x000e220008000800 */
[----:B------:R-:W-:Y:S01]  /*5de70*/  ISETP.GE.AND P5, PT, R22, UR7, PT ;  /* 0x0000000716007c0c */ /* 0x000fe2000bfa6270 */
[----:B------:R-:W-:Y:S01]  /*5de80*/  IMAD.WIDE R22, R3, 0x2, R20 ;  /* 0x0000000203167825 */ /* 0x000fe200078e0214 */
[----:B------:R-:W-:Y:S01]  /*5de90*/  ISETP.LT.AND P3, PT, R28, UR36, !P1 ;  /* 0x000000241c007c0c */ /* 0x000fe2000cf61270 */
[----:B------:R-:W0:Y:S01]  /*5dea0*/  LDCU UR7, c[0x0][0x39c] ;  /* 0x00007380ff0777ac */ /* 0x000e220008000800 */
[----:B------:R-:W-:Y:S02]  /*5deb0*/  ISETP.LT.AND P1, PT, R29, UR24, !P1 ;  /* 0x000000181d007c0c */ /* 0x000fe4000cf21270 */
[----:B------:R1:W-:Y:S01]  /*5dec0*/  @P4 STG.E.U16 desc[UR12][R22.64], R9 ;  /* 0x0000000916004986 */ /* 0x0003e2000c10150c */
[----:B------:R-:W-:Y:S01]  /*5ded0*/  ISETP.GE.AND P6, PT, R25, UR6, PT ;  /* 0x0000000619007c0c */ /* 0x000fe2000bfc6270 */
[C---:B------:R-:W-:Y:S01]  /*5dee0*/  VIADD R25, R3.reuse, UR30 ;  /* 0x0000001e03197c36 */ /* 0x040fe20008000000 */
[----:B--2---:R-:W-:Y:S01]  /*5def0*/  PRMT R24, R8, 0x7632, R24 ;  /* 0x0000763208187816 */ /* 0x004fe20000000018 */
[----:B------:R-:W-:Y:S01]  /*5df00*/  IMAD.WIDE R6, R3, 0x2, R4 ;  /* 0x0000000203067825 */ /* 0x000fe200078e0204 */
[----:B------:R-:W2:Y:S01]  /*5df10*/  LDCU UR6, c[0x0][0x39c] ;  /* 0x00007380ff0677ac */ /* 0x000ea20008000800 */
[----:B------:R-:W0:Y:S02]  /*5df20*/  LDCU UR24, c[0x0][0x398] ;  /* 0x00007300ff1877ac */ /* 0x000e240008000800 */
[----:B-1----:R-:W-:Y:S01]  /*5df30*/  VIADD R22, R27, 0x3a ;  /* 0x0000003a1b167836 */ /* 0x002fe20000000000 */
[----:B------:R1:W-:Y:S01]  /*5df40*/  @P0 STG.E.U16 desc[UR12][R6.64], R0 ;  /* 0x0000000006000986 */ /* 0x0003e2000c10150c */
[C---:B------:R-:W-:Y:S01]  /*5df50*/  VIADD R3, R25.reuse, UR30 ;  /* 0x0000001e19037c36 */ /* 0x040fe20008000000 */
[----:B------:R-:W0:Y:S02]  /*5df60*/  LDCU UR36, c[0x0][0x398] ;  /* 0x00007300ff2477ac */ /* 0x000e240008000800 */
[----:B------:R-:W-:Y:S01]  /*5df70*/  ISETP.GE.AND P4, PT, R22, UR8, PT ;  /* 0x0000000816007c0c */ /* 0x000fe2000bf86270 */
[----:B------:R-:W-:-:S04]  /*5df80*/  IMAD.WIDE R22, R25, 0x2, R20 ;  /* 0x0000000219167825 */ /* 0x000fc800078e0214 */
[----:B-1----:R-:W-:Y:S01]  /*5df90*/  IMAD.WIDE R6, R25, 0x2, R4 ;  /* 0x0000000219067825 */ /* 0x002fe200078e0204 */
[----:B------:R-:W-:Y:S01]  /*5dfa0*/  ISETP.LT.AND P0, PT, R28, UR37, !P6 ;  /* 0x000000251c007c0c */ /* 0x000fe2000f701270 */
[----:B------:R-:W2:Y:S01]  /*5dfb0*/  LDL.LU R25, [R1+0xa0] ;  /* 0x0000a00001197983 */ /* 0x000ea20000300800 */
[----:B------:R-:W-:Y:S01]  /*5dfc0*/  IADD3 R0, PT, PT, R27, 0x3b, RZ ;  /* 0x0000003b1b007810 */ /* 0x000fe20007ffe0ff */
[----:B------:R-:W1:Y:S02]  /*5dfd0*/  LDCU UR8, c[0x0][0x39c] ;  /* 0x00007380ff0877ac */ /* 0x000e640008000800 */
[----:B------:R-:W2:Y:S01]  /*5dfe0*/  LDL.LU R26, [R1+0xa4] ;  /* 0x0000a400011a7983 */ /* 0x000ea20000300800 */
[----:B------:R-:W0:Y:S03]  /*5dff0*/  LDCU UR37, c[0x0][0x398] ;  /* 0x00007300ff2577ac */ /* 0x000e260008000800 */
        /* <DEDUP_REMOVED lines=10> */
[----:B------:R-:W-:Y:S01]  /*5e0a0*/  ISETP.GE.AND P3, PT, R0, UR10, PT ;  /* 0x0000000a00007c0c */ /* 0x000fe2000bf66270 */
[----:B------:R-:W-:Y:S01]  /*5e0b0*/  VIADD R0, R3, UR30 ;  /* 0x0000001e03007c36 */ /* 0x000fe20008000000 */
[----:B------:R-:W1:Y:S01]  /*5e0c0*/  LDCU UR10, c[0x0][0x39c] ;  /* 0x00007380ff0a77ac */ /* 0x000e620008000800 */
[----:B--2---:R2:W-:Y:S01]  /*5e0d0*/  @P0 STG.E.U16 desc[UR12][R22.64], R7 ;  /* 0x0000000716000986 */ /* 0x0045e2000c10150c */
[----:B------:R-:W-:-:S02]  /*5e0e0*/  ISETP.LT.AND P0, PT, R28, UR40, !P5 ;  /* 0x000000281c007c0c */ /* 0x000fc4000ef01270 */
[----:B------:R-:W-:Y:S01]  /*5e0f0*/  PRMT R24, R7, 0x7632, R24 ;  /* 0x0000763207187816 */ /* 0x000fe20000000018 */
[----:B--2---:R-:W-:Y:S02]  /*5e100*/  VIADD R22, R27, 0x3c ;  /* 0x0000003c1b167836 */ /* 0x004fe40000000000 */
[----:B------:R-:W-:-:S03]  /*5e110*/  IMAD.WIDE R6, R3, 0x2, R4 ;  /* 0x0000000203067825 */ /* 0x000fc600078e0204 */
[----:B------:R-:W-:Y:S01]  /*5e120*/  ISETP.GE.AND P1, PT, R22, UR5, PT ;  /* 0x0000000516007c0c */ /* 0x000fe2000bf26270 */
[----:B------:R-:W-:Y:S01]  /*5e130*/  IMAD.WIDE R22, R0, 0x2, R20 ;  /* 0x0000000200167825 */ /* 0x000fe200078e0214 */
[----:B------:R2:W-:Y:S01]  /*5e140*/  @P6 STG.E.U16 desc[UR12][R6.64], R24 ;  /* 0x0000001806006986 */ /* 0x0005e2000c10150c */
[----:B------:R-:W-:Y:S01]  /*5e150*/  ISETP.LT.AND P5, PT, R29, UR41, !P5 ;  /* 0x000000291d007c0c */ /* 0x000fe2000efa1270 */
[----:B------:R-:W0:Y:S02]  /*5e160*/  LDCU UR5, c[0x0][0x39c] ;  /* 0x00007380ff0577ac */ /* 0x000e240008000800 */
[----:B------:R1:W-:Y:S01]  /*5e170*/  @P0 STG.E.U16 desc[UR12][R22.64], R25 ;  /* 0x0000001916000986 */ /* 0x0003e2000c10150c */
[----:B--2---:R-:W-:Y:S01]  /*5e180*/  PRMT R24, R25, 0x7632, R24 ;  /* 0x0000763219187816 */ /* 0x004fe20000000018 */
[----:B-1----:R-:W-:-:S05]  /*5e190*/  VIADD R25, R27, 0x3d ;  /* 0x0000003d1b197836 */ /* 0x002fca0000000000 */
[----:B------:R-:W-:Y:S01]  /*5e1a0*/  ISETP.GE.AND P0, PT, R25, UR4, PT ;  /* 0x0000000419007c0c */ /* 0x000fe2000bf06270 */
[----:B------:R-:W-:Y:S01]  /*5e1b0*/  VIADD R3, R0, UR30 ;  /* 0x0000001e00037c36 */ /* 0x000fe20008000000 */
[----:B------:R-:W2:Y:S01]  /*5e1c0*/  LDL.LU R25, [R1+0xc4] ;  /* 0x0000c40001197983 */ /* 0x000ea20000300800 */
[----:B------:R-:W-:Y:S01]  /*5e1d0*/  ISETP.LT.AND P6, PT, R28, UR42, !P4 ;  /* 0x0000002a1c007c0c */ /* 0x000fe2000e7c1270 */
[----:B------:R-:W-:Y:S01]  /*5e1e0*/  IMAD.WIDE R6, R0, 0x2, R4 ;  /* 0x0000000200067825 */ /* 0x000fe200078e0204 */
[----:B------:R-:W-:Y:S01]  /*5e1f0*/  ISETP.LT.AND P4, PT, R29, UR16, !P4 ;  /* 0x000000101d007c0c */ /* 0x000fe2000e781270 */
[----:B------:R-:W1:Y:S02]  /*5e200*/  LDCU UR4, c[0x0][0x39c] ;  /* 0x00007380ff0477ac */ /* 0x000e640008000800 */
[----:B------:R-:W-:Y:S01]  /*5e210*/  IMAD.WIDE R22, R3, 0x2, R20 ;  /* 0x0000000203167825 */ /* 0x000fe200078e0214 */
[----:B------:R0:W-:Y:S01]  /*5e220*/  @P5 STG.E.U16 desc[UR12][R6.64], R24 ;  /* 0x0000001806005986 */ /* 0x0001e2000c10150c */
[----:B------:R-:W-:Y:S01]  /*5e230*/  ISETP.LT.AND P5, PT, R28, UR14, !P3 ;  /* 0x0000000e1c007c0c */ /* 0x000fe2000dfa1270 */
[----:B------:R-:W1:Y:S01]  /*5e240*/  LDCU UR16, c[0x0][0x398] ;  /* 0x00007300ff1077ac */ /* 0x000e620008000800 */
[----:B----4-:R-:W-:Y:S01]  /*5e250*/  ISETP.LT.AND P3, PT, R29, UR26, !P3 ;  /* 0x0000001a1d007c0c */ /* 0x010fe2000df61270 */
[----:B------:R-:W4:Y:S01]  /*5e260*/  LDCU UR14, c[0x0][0x398] ;  /* 0x00007300ff0e77ac */ /* 0x000f220008000800 */
[----:B------:R-:W1:Y:S01]  /*5e270*/  LDCU UR26, c[0x0][0x398] ;  /* 0x00007300ff1a77ac */ /* 0x000e620008000800 */
[----:B0-----:R-:W-:-:S04]  /*5e280*/  IMAD.WIDE R6, R3, 0x2, R4 ;  /* 0x0000000203067825 */ /* 0x001fc800078e0204 */
[----:B------:R-:W-:-:S04]  /*5e290*/  VIADD R24, R3, UR30 ;  /* 0x0000001e03187c36 */ /* 0x000fc80008000000 */
[----:B------:R-:W-:Y:S01]  /*5e2a0*/  VIADD R3, R24, UR30 ;  /* 0x0000001e18037c36 */ /* 0x000fe20008000000 */
[----:B--2---:R0:W-:Y:S01]  /*5e2b0*/  @P6 STG.E.U16 desc[UR12][R22.64], R25 ;  /* 0x0000001916006986 */ /* 0x0041e2000c10150c */
[----:B------:R-:W-:-:S05]  /*5e2c0*/  PRMT R0, R25, 0x7632, R0 ;  /* 0x0000763219007816 */ /* 0x000fca0000000000 */
[----:B------:R2:W-:Y:S01]  /*5e2d0*/  @P4 STG.E.U16 desc[UR12][R6.64], R0 ;  /* 0x0000000006004986 */ /* 0x0005e2000c10150c */
[C---:B0-----:R-:W-:Y:S01]  /*5e2e0*/  VIADD R22, R27.reuse, 0x3e ;  /* 0x0000003e1b167836 */ /* 0x041fe20000000000 */
[----:B---3--:R-:W-:Y:S01]  /*5e2f0*/  ISETP.LT.AND P4, PT, R28, UR20, !P1 ;  /* 0x000000141c007c0c */ /* 0x008fe2000cf81270 */
[----:B------:R-:W-:-:S03]  /*5e300*/  VIADD R25, R27, 0x3f ;  /* 0x0000003f1b197836 */ /* 0x000fc60000000000 */
[----:B------:R-:W-:Y:S01]  /*5e310*/  ISETP.GE.AND P6, PT, R22, UR6, PT ;  /* 0x0000000616007c0c */ /* 0x000fe2000bfc6270 */
[----:B------:R-:W-:Y:S01]  /*5e320*/  IMAD.WIDE R22, R24, 0x2, R20 ;  /* 0x0000000218167825 */ /* 0x000fe200078e0214 */
[----:B--2---:R-:W-:Y:S01]  /*5e330*/  PRMT R0, R26, 0x7632, R0 ;  /* 0x000076321a007816 */ /* 0x004fe20000000000 */
[----:B------:R-:W0:Y:S02]  /*5e340*/  LDCU UR6, c[0x0][0x39c] ;  /* 0x00007380ff0677ac */ /* 0x000e240008000800 */
[----:B------:R-:W-:Y:S01]  /*5e350*/  IMAD.WIDE R6, R24, 0x2, R4 ;  /* 0x0000000218067825 */ /* 0x000fe200078e0204 */
[----:B------:R2:W-:Y:S01]  /*5e360*/  @P5 STG.E.U16 desc[UR12][R22.64], R26 ;  /* 0x0000001a16005986 */ /* 0x0005e2000c10150c */
[----:B------:R-:W-:Y:S01]  /*5e370*/  ISETP.LT.AND P1, PT, R29, UR28, !P1 ;  /* 0x0000001c1d007c0c */ /* 0x000fe2000cf21270 */
[----:B------:R-:W3:Y:S02]  /*5e380*/  LDCU UR20, c[0x0][0x398] ;  /* 0x00007300ff1477ac */ /* 0x000ee40008000800 */
[----:B------:R0:W-:Y:S01]  /*5e390*/  @P3 STG.E.U16 desc[UR12][R6.64], R0 ;  /* 0x0000000006003986 */ /* 0x0001e2000c10150c */
[C---:B------:R-:W-:Y:S01]  /*5e3a0*/  ISETP.LT.AND P3, PT, R28.reuse, UR15, !P0 ;  /* 0x0000000f1c007c0c */ /* 0x040fe2000c761270 */
[----:B------:R-:W1:Y:S01]  /*5e3b0*/  LDCU UR15, c[0x0][0x398] ;  /* 0x00007300ff0f77ac */ /* 0x000e620008000800 */
[----:B------:R-:W-:Y:S01]  /*5e3c0*/  PRMT R24, R11, 0x7632, R24 ;  /* 0x000076320b187816 */ /* 0x000fe20000000018 */
[----:B--2---:R-:W-:Y:S01]  /*5e3d0*/  IMAD.WIDE R22, R3, 0x2, R20 ;  /* 0x0000000203167825 */ /* 0x004fe200078e0214 */
[----:B------:R-:W-:Y:S01]  /*5e3e0*/  ISETP.GE.AND P5, PT, R25, UR7, PT ;  /* 0x0000000719007c0c */ /* 0x000fe2000bfa6270 */
[----:B------:R-:W2:Y:S02]  /*5e3f0*/  LDCU UR7, c[0x0][0x39c] ;  /* 0x00007380ff0777ac */ /* 0x000ea40008000800 */
[C---:B0-----:R-:W-:Y:S01]  /*5e400*/  VIADD R0, R3.reuse, UR30 ;  /* 0x0000001e03007c36 */ /* 0x041fe20008000000 */
[----:B------:R0:W-:Y:S01]  /*5e410*/  @P4 STG.E.U16 desc[UR12][R22.64], R11 ;  /* 0x0000000b16004986 */ /* 0x0001e2000c10150c */
[----:B------:R-:W-:Y:S01]  /*5e420*/  IMAD.WIDE R6, R3, 0x2, R4 ;  /* 0x0000000203067825 */ /* 0x000fe200078e0204 */
[C---:B------:R-:W-:Y:S01]  /*5e430*/  ISETP.LT.AND P0, PT, R29.reuse, UR18, !P0 ;  /* 0x000000121d007c0c */ /* 0x040fe2000c701270 */
[----:B------:R-:W1:Y:S03]  /*5e440*/  LDCU UR28, c[0x0][0x398] ;  /* 0x00007300ff1c77ac */ /* 0x000e660008000800 */
[----:B------:R2:W-:Y:S01]  /*5e450*/  @P1 STG.E.U16 desc[UR12][R6.64], R24 ;  /* 0x0000001806001986 */ /* 0x0005e2000c10150c */
[----:B------:R-:W-:Y:S01]  /*5e460*/  ISETP.LT.AND P1, PT, R28, UR22, !P6 ;  /* 0x000000161c007c0c */ /* 0x000fe2000f721270 */
[C---:B0-----:R-:W-:Y:S01]  /*5e470*/  IMAD.WIDE R22, R0.reuse, 0x2, R20 ;  /* 0x0000000200167825 */ /* 0x041fe200078e0214 */
[----:B------:R-:W0:Y:S04]  /*5e480*/  LDCU UR18, c[0x0][0x398] ;  /* 0x00007300ff1277ac */ /* 0x000e280008000800 */
[----:B------:R1:W-:Y:S01]  /*5e490*/  @P3 STG.E.U16 desc[UR12][R22.64], R10 ;  /* 0x0000000a16003986 */ /* 0x0003e2000c10150c */
[----:B------:R-:W-:Y:S01]  /*5e4a0*/  VIADD R3, R0, UR30 ;  /* 0x0000001e00037c36 */ /* 0x000fe20008000000 */
[----:B--2---:R-:W-:Y:S01]  /*5e4b0*/  PRMT R24, R10, 0x7632, R24 ;  /* 0x000076320a187816 */ /* 0x004fe20000000018 */
[----:B------:R-:W-:Y:S01]  /*5e4c0*/  IMAD.WIDE R6, R0, 0x2, R4 ;  /* 0x0000000200067825 */ /* 0x000fe200078e0204 */
[----:B------:R-:W-:Y:S01]  /*5e4d0*/  ISETP.LT.AND P6, PT, R29, UR33, !P6 ;  /* 0x000000211d007c0c */ /* 0x000fe2000f7c1270 */
[----:B------:R-:W2:Y:S02]  /*5e4e0*/  LDCU UR22, c[0x0][0x398] ;  /* 0x00007300ff1677ac */ /* 0x000ea40008000800 */
[C---:B-1----:R-:W-:Y:S01]  /*5e4f0*/  VIADD R22, R27.reuse, 0x41 ;  /* 0x000000411b167836 */ /* 0x042fe20000000000 */
[----:B------:R1:W-:Y:S01]  /*5e500*/  @P0 STG.E.U16 desc[UR12][R6.64], R24 ;  /* 0x0000001806000986 */ /* 0x0003e2000c10150c */
[----:B------:R-:W-:Y:S01]  /*5e510*/  VIADD R25, R27, 0x40 ;  /* 0x000000401b197836 */ /* 0x000fe20000000000 */
[----:B------:R-:W-:Y:S01]  /*5e520*/  PRMT R0, R9, 0x7632, R0 ;  /* 0x0000763209007816 */ /* 0x000fe20000000000 */
[----:B------:R-:W0:Y:S01]  /*5e530*/  LDCU UR33, c[0x0][0x398] ;  /* 0x00007300ff2177ac */ /* 0x000e220008000800 */
[----:B------:R-:W-:Y:S01]  /*5e540*/  ISETP.GE.AND P3, PT, R22, UR10, PT ;  /* 0x0000000a16007c0c */ /* 0x000fe2000bf66270 */
[----:B------:R-:W-:Y:S01]  /*5e550*/  IMAD.WIDE R22, R3, 0x2, R20 ;  /* 0x0000000203167825 */ /* 0x000fe200078e0214 */
[----:B------:R-:W-:Y:S01]  /*5e560*/  ISETP.GE.AND P4, PT, R25, UR8, PT ;  /* 0x0000000819007c0c */ /* 0x000fe2000bf86270 */
[----:B------:R-:W0:Y:S03]  /*5e570*/  LDCU UR8, c[0x0][0x39c] ;  /* 0x00007380ff0877ac */ /* 0x000e260008000800 */
[----:B------:R2:W-:Y:S01]  /*5e580*/  @P1 STG.E.U16 desc[UR12][R22.64], R9 ;  /* 0x0000000916001986 */ /* 0x0005e2000c10150c */
[----:B------:R-:W-:Y:S01]  /*5e590*/  ISETP.LT.AND P1, PT, R28, UR34, !P5 ;  /* 0x000000221c007c0c */ /* 0x000fe2000ef21270 */
[----:B-1----:R-:W-:Y:S01]  /*5e5a0*/  IMAD.WIDE R6, R3, 0x2, R4 ;  /* 0x0000000203067825 */ /* 0x002fe200078e0204 */
[----:B------:R-:W-:Y:S01]  /*5e5b0*/  ISETP.LT.AND P5, PT, R29, UR35, !P5 ;  /* 0x000000231d007c0c */ /* 0x000fe2000efa1270 */
[----:B------:R-:W1:Y:S02]  /*5e5c0*/  LDCU UR10, c[0x0][0x398] ;  /* 0x00007300ff0a77ac */ /* 0x000e640008000800 */
[----:B------:R-:W-:Y:S01]  /*5e5d0*/  VIADD R25, R3, UR30 ;  /* 0x0000001e03197c36 */ /* 0x000fe20008000000 */
[----:B------:R0:W-:Y:S01]  /*5e5e0*/  @P6 STG.E.U16 desc[UR12][R6.64], R0 ;  /* 0x0000000006006986 */ /* 0x0001e2000c10150c */
[----:B------:R-:W-:Y:S01]  /*5e5f0*/  PRMT R24, R8, 0x7632, R24 ;  /* 0x0000763208187816 */ /* 0x000fe20000000018 */
[----:B------:R-:W1:Y:S01]  /*5e600*/  LDCU UR34, c[0x0][0x398] ;  /* 0x00007300ff2277ac */ /* 0x000e620008000800 */
[----:B--2---:R-:W-:Y:S01]  /*5e610*/  VIADD R22, R27, 0x42 ;  /* 0x000000421b167836 */ /* 0x004fe20000000000 */
[----:B------:R-:W2:Y:S01]  /*5e620*/  LDCU UR35, c[0x0][0x398] ;  /* 0x00007300ff2377ac */ /* 0x000ea20008000800 */
[----:B------:R-:W-:-:S03]  /*5e630*/  VIADD R3, R25, UR30 ;  /* 0x0000001e19037c36 */ /* 0x000fc60008000000 */
[----:B------:R-:W-:Y:S01]  /*5e640*/  ISETP.GE.AND P0, PT, R22, UR5, PT ;  /* 0x0000000516007c0c */ /* 0x000fe2000bf06270 */
[----:B------:R-:W-:-:S04]  /*5e650*/  IMAD.WIDE R22, R25, 0x2, R20 ;  /* 0x0000000219167825 */ /* 0x000fc800078e0214 */
[----:B0-----:R-:W-:Y:S01]  /*5e660*/  IMAD.WIDE R6, R25, 0x2, R4 ;  /* 0x0000000219067825 */ /* 0x001fe200078e0204 */
        /* <DEDUP_REMOVED lines=20> */
[----:B------:R-:W-:Y:S01]  /*5e7b0*/  ISETP.LT.AND P6, PT, R28, UR37, !P3 ;  /* 0x000000251c007c0c */ /* 0x000fe2000dfc1270 */
[----:B------:R-:W0:Y:S01]  /*5e7c0*/  LDCU UR37, c[0x0][0x398] ;  /* 0x00007300ff2577ac */ /* 0x000e220008000800 */
[----:B------:R-:W-:Y:S01]  /*5e7d0*/  PRMT R24, R7, 0x7632, R24 ;  /* 0x0000763207187816 */ /* 0x000fe20000000018 */
[----:B--2---:R-:W-:-:S02]  /*5e7e0*/  VIADD R22, R27, 0x44 ;  /* 0x000000441b167836 */ /* 0x004fc40000000000 */
        /* <DEDUP_REMOVED lines=9> */
[----:B------:R-:W-:Y:S02]  /*5e880*/  ISETP.GE.AND P6, PT, R25, UR7, PT ;  /* 0x0000000719007c0c */ /* 0x000fe4000bfc6270 */
[----:B------:R-:W-:Y:S01]  /*5e890*/  IADD3 R3, PT, PT, R0, UR30, RZ ;  /* 0x0000001e00037c10 */ /* 0x000fe2000fffe0ff */
[----:B------:R-:W2:Y:S01]  /*5e8a0*/  LDL.LU R25, [R1+0x74] ;  /* 0x0000740001197983 */ /* 0x000ea20000300800 */
[----:B------:R-:W-:Y:S01]  /*5e8b0*/  ISETP.LT.AND P4, PT, R28, UR39, !P0 ;  /* 0x000000271c007c0c */ /* 0x000fe2000c781270 */
[----:B------:R-:W-:Y:S01]  /*5e8c0*/  IMAD.WIDE R6, R0, 0x2, R4 ;  /* 0x0000000200067825 */ /* 0x000fe200078e0204 */
[----:B------:R-:W-:Y:S01]  /*5e8d0*/  ISETP.LT.AND P0, PT, R29, UR16, !P0 ;  /* 0x000000101d007c0c */ /* 0x000fe2000c701270 */
[----:B------:R-:W1:Y:S02]  /*5e8e0*/  LDCU UR7, c[0x0][0x39c] ;  /* 0x00007380ff0777ac */ /* 0x000e640008000800 */
[C---:B------:R-:W-:Y:S01]  /*5e8f0*/  IMAD.WIDE R22, R3.reuse, 0x2, R20 ;  /* 0x0000000203167825 */ /* 0x040fe200078e0214 */
[----:B------:R0:W-:Y:S01]  /*5e900*/  @P3 STG.E.U16 desc[UR12][R6.64], R24 ;  /* 0x0000001806003986 */ /* 0x0001e2000c10150c */
[----:B------:R-:W1:Y:S02]  /*5e910*/  LDCU UR16, c[0x0][0x398] ;  /* 0x00007300ff1077ac */ /* 0x000e640008000800 */
[----:B0-----:R-:W-:-:S04]  /*5e920*/  IMAD.WIDE R6, R3, 0x2, R4 ;  /* 0x0000000203067825 */ /* 0x001fc800078e0204 */
[----:B------:R-:W-:-:S04]  /*5e930*/  VIADD R24, R3, UR30 ;  /* 0x0000001e03187c36 */ /* 0x000fc80008000000 */
[----:B------:R-:W-:Y:S01]  /*5e940*/  VIADD R3, R24, UR30 ;  /* 0x0000001e18037c36 */ /* 0x000fe20008000000 */
[----:B--2---:R0:W-:Y:S01]  /*5e950*/  @P4 STG.E.U16 desc[UR12][R22.64], R25 ;  /* 0x0000001916004986 */ /* 0x0041e2000c10150c */
[----:B----4-:R-:W-:Y:S01]  /*5e960*/  ISETP.LT.AND P4, PT, R28, UR14, !P1 ;  /* 0x0000000e1c007c0c */ /* 0x010fe2000cf81270 */
[----:B------:R-:W2:Y:S01]  /*5e970*/  LDCU UR14, c[0x0][0x398] ;  /* 0x00007300ff0e77ac */ /* 0x000ea20008000800 */
[----:B------:R-:W-:Y:S02]  /*5e980*/  ISETP.LT.AND P1, PT, R29, UR26, !P1 ;  /* 0x0000001a1d007c0c */ /* 0x000fe4000cf21270 */
[----:B------:R-:W-:Y:S01]  /*5e990*/  PRMT R0, R25, 0x7632, R0 ;  /* 0x0000763219007816 */ /* 0x000fe20000000000 */
[----:B------:R-:W4:Y:S01]  /*5e9a0*/  LDCU UR26, c[0x0][0x398] ;  /* 0x00007300ff1a77ac */ /* 0x000f220008000800 */
[----:B0-----:R-:W-:-:S03]  /*5e9b0*/  VIADD R22, R27, 0x46 ;  /* 0x000000461b167836 */ /* 0x001fc60000000000 */
[----:B------:R0:W-:Y:S01]  /*5e9c0*/  @P0 STG.E.U16 desc[UR12][R6.64], R0 ;  /* 0x0000000006000986 */ /* 0x0001e2000c10150c */
[----:B---3--:R-:W-:Y:S01]  /*5e9d0*/  ISETP.LT.AND P0, PT, R28, UR20, !P5 ;  /* 0x000000141c007c0c */ /* 0x008fe2000ef01270 */
[----:B------:R-:W-:Y:S01]  /*5e9e0*/  VIADD R25, R27, 0x47 ;  /* 0x000000471b197836 */ /* 0x000fe20000000000 */
[----:B------:R-:W-:Y:S01]  /*5e9f0*/  ISETP.GE.AND P3, PT, R22, UR8, PT ;  /* 0x0000000816007c0c */ /* 0x000fe2000bf66270 */
[----:B------:R-:W-:Y:S01]  /*5ea00*/  IMAD.WIDE R22, R24, 0x2, R20 ;  /* 0x0000000218167825 */ /* 0x000fe200078e0214 */
[----:B------:R-:W-:Y:S01]  /*5ea10*/  ISETP.LT.AND P5, PT, R29, UR15, !P5 ;  /* 0x0000000f1d007c0c */ /* 0x000fe2000efa1270 */
[----:B------:R-:W3:Y:S01]  /*5ea20*/  LDCU UR8, c[0x0][0x39c] ;  /* 0x00007380ff0877ac */ /* 0x000ee20008000800 */
[----:B0-----:R-:W-:Y:S01]  /*5ea30*/  PRMT R0, R26, 0x7632, R0 ;  /* 0x000076321a007816 */ /* 0x001fe20000000000 */
[----:B------:R-:W-:Y:S01]  /*5ea40*/  IMAD.WIDE R6, R24, 0x2, R4 ;  /* 0x0000000218067825 */ /* 0x000fe200078e0204 */
[----:B------:R0:W-:Y:S01]  /*5ea50*/  @P4 STG.E.U16 desc[UR12][R22.64], R26 ;  /* 0x0000001a16004986 */ /* 0x0001e2000c10150c */
[----:B------:R-:W1:Y:S03]  /*5ea60*/  LDCU UR20, c[0x0][0x398] ;  /* 0x00007300ff1477ac */ /* 0x000e660008000800 */
[----:B------:R2:W-:Y:S01]  /*5ea70*/  @P1 STG.E.U16 desc[UR12][R6.64], R0 ;  /* 0x0000000006001986 */ /* 0x0005e2000c10150c */
[C---:B------:R-:W-:Y:S01]  /*5ea80*/  ISETP.LT.AND P1, PT, R28.reuse, UR28, !P6 ;  /* 0x0000001c1c007c0c */ /* 0x040fe2000f721270 */
[----:B------:R-:W1:Y:S01]  /*5ea90*/  LDCU UR15, c[0x0][0x398] ;  /* 0x00007300ff0f77ac */ /* 0x000e620008000800 */
[----:B------:R-:W-:Y:S01]  /*5eaa0*/  PRMT R24, R11, 0x7632, R24 ;  /* 0x000076320b187816 */ /* 0x000fe20000000018 */
[C---:B0-----:R-:W-:Y:S01]  /*5eab0*/  IMAD.WIDE R22, R3.reuse, 0x2, R20 ;  /* 0x0000000203167825 */ /* 0x041fe200078e0214 */
[----:B------:R-:W4:Y:S03]  /*5eac0*/  LDL.LU R26, [R1+0x1814] ;  /* 0x00181400011a7983 */ /* 0x000f260000300800 */
[C---:B--2---:R-:W-:Y:S01]  /*5ead0*/  VIADD R0, R3.reuse, UR30 ;  /* 0x0000001e03007c36 */ /* 0x044fe20008000000 */
[----:B------:R0:W-:Y:S01]  /*5eae0*/  @P0 STG.E.U16 desc[UR12][R22.64], R11 ;  /* 0x0000000b16000986 */ /* 0x0001e2000c10150c */
[----:B------:R-:W-:Y:S01]  /*5eaf0*/  IMAD.WIDE R6, R3, 0x2, R4 ;  /* 0x0000000203067825 */ /* 0x000fe200078e0204 */
[----:B------:R-:W-:Y:S01]  /*5eb00*/  ISETP.LT.AND P6, PT, R29, UR18, !P6 ;  /* 0x000000121d007c0c */ /* 0x000fe2000f7c1270 */
[----:B------:R-:W2:Y:S03]  /*5eb10*/  LDCU UR28, c[0x0][0x398] ;  /* 0x00007300ff1c77ac */ /* 0x000ea60008000800 */
[----:B------:R1:W-:Y:S01]  /*5eb20*/  @P5 STG.E.U16 desc[UR12][R6.64], R24 ;  /* 0x0000001806005986 */ /* 0x0003e2000c10150c */
[----:B------:R-:W-:Y:S01]  /*5eb30*/  ISETP.LT.AND P5, PT, R28, UR10, !P3 ;  /* 0x0000000a1c007c0c */ /* 0x000fe2000dfa1270 */
[C---:B0-----:R-:W-:Y:S01]  /*5eb40*/  IMAD.WIDE R22, R0.reuse, 0x2, R20 ;  /* 0x0000000200167825 */ /* 0x041fe200078e0214 */
[----:B------:R-:W-:Y:S01]  /*5eb50*/  ISETP.GE.AND P4, PT, R25, UR5, PT ;  /* 0x0000000519007c0c */ /* 0x000fe2000bf86270 */
[----:B------:R-:W0:Y:S03]  /*5eb60*/  LDCU UR5, c[0x0][0x39c] ;  /* 0x00007380ff0577ac */ /* 0x000e260008000800 */
[----:B------:R2:W-:Y:S01]  /*5eb70*/  @P1 STG.E.U16 desc[UR12][R22.64], R10 ;  /* 0x0000000a16001986 */ /* 0x0005e2000c10150c */
[----:B------:R-:W-:Y:S01]  /*5eb80*/  VIADD R3, R0, UR30 ;  /* 0x0000001e00037c36 */ /* 0x000fe20008000000 */
[----:B-1----:R-:W-:Y:S01]  /*5eb90*/  PRMT R24, R10, 0x7632, R24 ;  /* 0x000076320a187816 */ /* 0x002fe20000000018 */
[----:B------:R-:W-:Y:S01]  /*5eba0*/  IMAD.WIDE R6, R0, 0x2, R4 ;  /* 0x0000000200067825 */ /* 0x000fe200078e0204 */
[----:B------:R-:W-:Y:S01]  /*5ebb0*/  ISETP.LT.AND P3, PT, R29, UR22, !P3 ;  /* 0x000000161d007c0c */ /* 0x000fe2000df61270 */
[----:B------:R-:W1:Y:S01]  /*5ebc0*/  LDCU UR10, c[0x0][0x398] ;  /* 0x00007300ff0a77ac */ /* 0x000e620008000800 */
[----:B------:R-:W0:Y:S01]  /*5ebd0*/  LDCU UR18, c[0x0][0x398] ;  /* 0x00007300ff1277ac */ /* 0x000e220008000800 */
[C---:B--2---:R-:W-:Y:S01]  /*5ebe0*/  VIADD R22, R27.reuse, 0x49 ;  /* 0x000000491b167836 */ /* 0x044fe20000000000 */
[----:B------:R2:W-:Y:S01]  /*5ebf0*/  @P6 STG.E.U16 desc[UR12][R6.64], R24 ;  /* 0x0000001806006986 */ /* 0x0005e2000c10150c */
[----:B------:R-:W-:Y:S01]  /*5ec00*/  VIADD R25, R27, 0x48 ;  /* 0x000000481b197836 */ /* 0x000fe20000000000 */
[----:B------:R-:W-:Y:S01]  /*5ec10*/  PRMT R0, R9, 0x7632, R0 ;  /* 0x0000763209007816 */ /* 0x000fe20000000000 */
[----:B------:R-:W0:Y:S01]  /*5ec20*/  LDCU UR22, c[0x0][0x398] ;  /* 0x00007300ff1677ac */ /* 0x000e220008000800 */
[----:B------:R-:W-:Y:S01]  /*5ec30*/  ISETP.GE.AND P1, PT, R22, UR6, PT ;  /* 0x0000000616007c0c */ /* 0x000fe2000bf26270 */
[----:B------:R-:W-:Y:S01]  /*5ec40*/  IMAD.WIDE R22, R3, 0x2, R20 ;  /* 0x0000000203167825 */ /* 0x000fe200078e0214 */
[----:B------:R-:W-:Y:S01]  /*5ec50*/  ISETP.LT.AND P6, PT, R28, UR33, !P4 ;  /* 0x000000211c007c0c */ /* 0x000fe2000e7c1270 */
[----:B------:R-:W0:Y:S01]  /*5ec60*/  LDCU UR6, c[0x0][0x39c] ;  /* 0x00007380ff0677ac */ /* 0x000e220008000800 */
[----:B------:R-:W-:-:S02]  /*5ec70*/  ISETP.GE.AND P0, PT, R25, UR4, PT ;  /* 0x0000000419007c0c */ /* 0x000fc4000bf06270 */
[----:B------:R1:W-:Y:S01]  /*5ec80*/  @P5 STG.E.U16 desc[UR12][R22.64], R9 ;  /* 0x0000000916005986 */ /* 0x0003e2000c10150c */
[----:B------:R-:W-:Y:S01]  /*5ec90*/  VIADD R25, R3, UR30 ;  /* 0x0000001e03197c36 */ /* 0x000fe20008000000 */
[----:B------:R-:W-:Y:S01]  /*5eca0*/  ISETP.LT.AND P4, PT, R29, UR24, !P4 ;  /* 0x000000181d007c0c */ /* 0x000fe2000e781270 */
[----:B--2---:R-:W-:Y:S01]  /*5ecb0*/  IMAD.WIDE R6, R3, 0x2, R4 ;  /* 0x0000000203067825 */ /* 0x004fe200078e0204 */
[----:B------:R-:W-:Y:S01]  /*5ecc0*/  PRMT R24, R8, 0x7632, R24 ;  /* 0x0000763208187816 */ /* 0x000fe20000000018 */
[----:B------:R-:W2:Y:S01]  /*5ecd0*/  LDCU UR4, c[0x0][0x39c] ;  /* 0x00007380ff0477ac */ /* 0x000ea20008000800 */
[----:B------:R-:W0:Y:S01]  /*5ece0*/  LDCU UR33, c[0x0][0x398] ;  /* 0x00007300ff2177ac */ /* 0x000e220008000800 */
[----:B-1----:R-:W-:Y:S01]  /*5ecf0*/  VIADD R22, R27, 0x4a ;  /* 0x0000004a1b167836 */ /* 0x002fe20000000000 */
[----:B------:R1:W-:Y:S01]  /*5ed00*/  @P3 STG.E.U16 desc[UR12][R6.64], R0 ;  /* 0x0000000006003986 */ /* 0x0003e2000c10150c */
[----:B------:R-:W0:Y:S03]  /*5ed10*/  LDCU UR24, c[0x0][0x398] ;  /* 0x00007300ff1877ac */ /* 0x000e260008000800 */
[----:B------:R-:W-:Y:S01]  /*5ed20*/  ISETP.GE.AND P5, PT, R22, UR7, PT ;  /* 0x0000000716007c0c */ /* 0x000fe2000bfa6270 */
[----:B------:R-:W-:-:S04]  /*5ed30*/  IMAD.WIDE R22, R25, 0x2, R20 ;  /* 0x0000000219167825 */ /* 0x000fc800078e0214 */
[C---:B------:R-:W-:Y:S01]  /*5ed40*/  VIADD R3, R25.reuse, UR30 ;  /* 0x0000001e19037c36 */ /* 0x040fe20008000000 */
[----:B------:R0:W-:Y:S01]  /*5ed50*/  @P6 STG.E.U16 desc[UR12][R22.64], R8 ;  /* 0x0000000816006986 */ /* 0x0001e2000c10150c */
[----:B-1----:R-:W-:Y:S01]  /*5ed60*/  IMAD.WIDE R6, R25, 0x2, R4 ;  /* 0x0000000219067825 */ /* 0x002fe200078e0204 */
[C---:B------:R-:W-:Y:S02]  /*5ed70*/  ISETP.LT.AND P3, PT, R28.reuse, UR34, !P0 ;  /* 0x000000221c007c0c */ /* 0x040fe4000c761270 */
[----:B------:R-:W2:Y:S01]  /*5ed80*/  LDL.LU R25, [R1+0x60] ;  /* 0x0000600001197983 */ /* 0x000ea20000300800 */
[----:B------:R-:W1:Y:S03]  /*5ed90*/  LDCU UR7, c[0x0][0x39c] ;  /* 0x00007380ff0777ac */ /* 0x000e660008000800 */
[----:B------:R1:W-:Y:S01]  /*5eda0*/  @P4 STG.E.U16 desc[UR12][R6.64], R24 ;  /* 0x0000001806004986 */ /* 0x0003e2000c10150c */
[----:B------:R-:W-:Y:S01]  /*5edb0*/  VIADD R0, R27, 0x4b ;  /* 0x0000004b1b007836 */ /* 0x000fe20000000000 */
[----:B------:R-:W1:Y:S02]  /*5edc0*/  LDCU UR34, c[0x0][0x398] ;  /* 0x00007300ff2277ac */ /* 0x000e640008000800 */
[----:B0-----:R-:W2:Y:S04]  /*5edd0*/  LDL.LU R8, [R1+0x64] ;  /* 0x0000640001087983 */ /* 0x001ea80000300800 */
[----:B------:R-:W2:Y:S04]  /*5ede0*/  LDL.LU R11, [R1+0x68] ;  /* 0x00006800010b7983 */ /* 0x000ea80000300800 */
[----:B------:R-:W2:Y:S04]  /*5edf0*/  LDL.LU R10, [R1+0x8c] ;  /* 0x00008c00010a7983 */ /* 0x000ea80000300800 */
[----:B------:R-:W2:Y:S04]  /*5ee00*/  LDL.LU R9, [R1+0x6c] ;  /* 0x00006c0001097983 */ /* 0x000ea80000300800 */
[----:B-1----:R-:W2:Y:S01]  /*5ee10*/  LDL.LU R7, [R1+0x80] ;  /* 0x0000800001077983 */ /* 0x002ea20000300800 */
[----:B------:R-:W-:Y:S01]  /*5ee20*/  IMAD.WIDE R22, R3, 0x2, R20 ;  /* 0x0000000203167825 */ /* 0x000fe200078e0214 */
[----:B------:R-:W-:Y:S01]  /*5ee30*/  ISETP.LT.AND P0, PT, R29, UR35, !P0 ;  /* 0x000000231d007c0c */ /* 0x000fe2000c701270 */
[----:B------:R-:W0:Y:S01]  /*5ee40*/  LDCU UR35, c[0x0][0x398] ;  /* 0x00007300ff2377ac */ /* 0x000e220008000800 */
[----:B------:R-:W-:-:S02]  /*5ee50*/  ISETP.LT.AND P4, PT, R28, UR36, !P1 ;  /* 0x000000241c007c0c */ /* 0x000fc4000cf81270 */
[----:B---3--:R-:W-:Y:S01]  /*5ee60*/  ISETP.GE.AND P6, PT, R0, UR8, PT ;  /* 0x0000000800007c0c */ /* 0x008fe2000bfc6270 */
[----:B------:R-:W-:Y:S01]  /*5ee70*/  VIADD R0, R3, UR30 ;  /* 0x0000001e03007c36 */ /* 0x000fe20008000000 */
[----:B--2---:R1:W-:Y:S01]  /*5ee80*/  @P3 STG.E.U16 desc[UR12][R22.64], R7 ;  /* 0x0000000716003986 */ /* 0x0043e2000c10150c */
[----:B------:R-:W-:Y:S01]  /*5ee90*/  PRMT R24, R7, 0x7632, R24 ;  /* 0x0000763207187816 */ /* 0x000fe20000000018 */
[----:B------:R-:W2:Y:S01]  /*5eea0*/  LDCU UR8, c[0x0][0x39c] ;  /* 0x00007380ff0877ac */ /* 0x000ea20008000800 */
[----:B------:R-:W3:Y:S01]  /*5eeb0*/  LDCU UR36, c[0x0][0x398] ;  /* 0x00007300ff2477ac */ /* 0x000ee20008000800 */
[----:B-1----:R-:W-:Y:S02]  /*5eec0*/  VIADD R22, R27, 0x4c ;  /* 0x0000004c1b167836 */ /* 0x002fe40000000000 */
[----:B------:R-:W-:-:S03]  /*5eed0*/  IMAD.WIDE R6, R3, 0x2, R4 ;  /* 0x0000000203067825 */ /* 0x000fc600078e0204 */
[----:B------:R-:W-:Y:S01]  /*5eee0*/  ISETP.GE.AND P3, PT, R22, UR5, PT ;  /* 0x0000000516007c0c */ /* 0x000fe2000bf66270 */
[----:B------:R-:W-:Y:S01]  /*5eef0*/  IMAD.WIDE R22, R0, 0x2, R20 ;  /* 0x0000000200167825 */ /* 0x000fe200078e0214 */
[----:B------:R1:W-:Y:S01]  /*5ef00*/  @P0 STG.E.U16 desc[UR12][R6.64], R24 ;  /* 0x0000001806000986 */ /* 0x0003e2000c10150c */
[----:B------:R-:W-:Y:S01]  /*5ef10*/  ISETP.LT.AND P1, PT, R29, UR37, !P1 ;  /* 0x000000251d007c0c */ /* 0x000fe2000cf21270 */
[----:B------:R-:W0:Y:S02]  /*5ef20*/  LDCU UR5, c[0x0][0x39c] ;  /* 0x00007380ff0577ac */ /* 0x000e240008000800 */
[----:B------:R2:W-:Y:S01]  /*5ef30*/  @P4 STG.E.U16 desc[UR12][R22.64], R25 ;  /* 0x0000001916004986 */ /* 0x0005e2000c10150c */
[----:B-1----:R-:W-:Y:S01]  /*5ef40*/  PRMT R24, R25, 0x7632, R24 ;  /* 0x0000763219187816 */ /* 0x002fe20000000018 */
[----:B--2---:R-:W-:-:S05]  /*5ef50*/  VIADD R25, R27, 0x4d ;  /* 0x0000004d1b197836 */ /* 0x004fca0000000000 */
[----:B------:R-:W-:Y:S01]  /*5ef60*/  ISETP.GE.AND P4, PT, R25, UR4, PT ;  /* 0x0000000419007c0c */ /* 0x000fe2000bf86270 */
[----:B------:R-:W-:Y:S01]  /*5ef70*/  VIADD R3, R0, UR30 ;  /* 0x0000001e00037c36 */ /* 0x000fe20008000000 */
[----:B------:R-:W2:Y:S01]  /*5ef80*/  LDL.LU R25, [R1+0x84] ;  /* 0x0000840001197983 */ /* 0x000ea20000300800 */
[----:B------:R-:W-:Y:S01]  /*5ef90*/  ISETP.LT.AND P0, PT, R28, UR16, !P5 ;  /* 0x000000101c007c0c */ /* 0x000fe2000ef01270 */
[----:B------:R-:W-:Y:S01]  /*5efa0*/  IMAD.WIDE R6, R0, 0x2, R4 ;  /* 0x0000000200067825 */ /* 0x000fe200078e0204 */
[----:B------:R-:W-:Y:S01]  /*5efb0*/  ISETP.LT.AND P5, PT, R29, UR14, !P5 ;  /* 0x0000000e1d007c0c */ /* 0x000fe2000efa1270 */
[----:B------:R-:W1:Y:S02]  /*5efc0*/  LDCU UR4, c[0x0][0x39c] ;  /* 0x00007380ff0477ac */ /* 0x000e640008000800 */
[C---:B------:R-:W-:Y:S01]  /*5efd0*/  IMAD.WIDE R22, R3.reuse, 0x2, R20 ;  /* 0x0000000203167825 */ /* 0x040fe200078e0214 */
[----:B------:R0:W-:Y:S01]  /*5efe0*/  @P1 STG.E.U16 desc[UR12][R6.64], R24 ;  /* 0x0000001806001986 */ /* 0x0001e2000c10150c */
[----:B------:R-:W-:Y:S01]  /*5eff0*/  ISETP.LT.AND P1, PT, R28, UR20, !P6 ;  /* 0x000000141c007c0c */ /* 0x000fe2000f721270 */
[----:B------:R-:W1:Y:S01]  /*5f000*/  LDCU UR16, c[0x0][0x398] ;  /* 0x00007300ff1077ac */ /* 0x000e620008000800 */
[----:B------:R-:W1:Y:S01]  /*5f010*/  LDCU UR14, c[0x0][0x398] ;  /* 0x00007300ff0e77ac */ /* 0x000e620008000800 */
[C---:B0-----:R-:W-:Y:S01]  /*5f020*/  IADD3 R24, PT, PT, R3.reuse, UR30, RZ ;  /* 0x0000001e03187c10 */ /* 0x041fe2000fffe0ff */
[----:B------:R-:W-:-:S02]  /*5f030*/  IMAD.WIDE R6, R3, 0x2, R4 ;  /* 0x0000000203067825 */ /* 0x000fc400078e0204 */
[----:B--2---:R0:W-:Y:S01]  /*5f040*/  @P0 STG.E.U16 desc[UR12][R22.64], R25 ;  /* 0x0000001916000986 */ /* 0x0041e2000c10150c */
[----:B------:R-:W-:Y:S01]  /*5f050*/  PRMT R0, R25, 0x7632, R0 ;  /* 0x0000763219007816 */ /* 0x000fe20000000000 */
[----:B------:R-:W2:Y:S01]  /*5f060*/  LDCU UR20, c[0x0][0x398] ;  /* 0x00007300ff1477ac */ /* 0x000ea20008000800 */
[C---:B0-----:R-:W-:Y:S02]  /*5f070*/  VIADD R22, R27.reuse, 0x4e ;  /* 0x0000004e1b167836 */ /* 0x041fe40000000000 */
[----:B------:R-:W-:-:S03]  /*5f080*/  VIADD R25, R27, 0x4f ;  /* 0x0000004f1b197836 */ /* 0x000fc60000000000 */
[----:B------:R-:W-:Y:S01]  /*5f090*/  ISETP.GE.AND P0, PT, R22, UR6, PT ;  /* 0x0000000616007c0c */ /* 0x000fe2000bf06270 */
[C---:B------:R-:W-:Y:S01]  /*5f0a0*/  IMAD.WIDE R22, R24.reuse, 0x2, R20 ;  /* 0x0000000218167825 */ /* 0x040fe200078e0214 */
[----:B------:R0:W-:Y:S01]  /*5f0b0*/  @P5 STG.E.U16 desc[UR12][R6.64], R0 ;  /* 0x0000000006005986 */ /* 0x0001e2000c10150c */
[----:B----4-:R-:W-:Y:S01]  /*5f0c0*/  ISETP.LT.AND P6, PT, R29, UR26, !P6 ;  /* 0x0000001a1d007c0c */ /* 0x010fe2000f7c1270 */
[----:B------:R-:W4:Y:S02]  /*5f0d0*/  LDCU UR6, c[0x0][0x39c] ;  /* 0x00007380ff0677ac */ /* 0x000f240008000800 */
[----:B------:R1:W-:Y:S01]  /*5f0e0*/  @P1 STG.E.U16 desc[UR12][R22.64], R8 ;  /* 0x0000000816001986 */ /* 0x0003e2000c10150c */
[----:B------:R-:W-:Y:S01]  /*5f0f0*/  ISETP.GE.AND P1, PT, R25, UR7, PT ;  /* 0x0000000719007c0c */ /* 0x000fe2000bf26270 */
[----:B------:R-:W-:Y:S01]  /*5f100*/  VIADD R3, R24, UR30 ;  /* 0x0000001e18037c36 */ /* 0x000fe20008000000 */
[----:B0-----:R-:W-:Y:S01]  /*5f110*/  PRMT R0, R8, 0x7632, R0 ;  /* 0x0000763208007816 */ /* 0x001fe20000000000 */
[----:B------:R-:W-:Y:S01]  /*5f120*/  IMAD.WIDE R6, R24, 0x2, R4 ;  /* 0x0000000218067825 */ /* 0x000fe200078e0204 */
[C---:B------:R-:W-:Y:S01]  /*5f130*/  ISETP.LT.AND P5, PT, R28.reuse, UR15, !P3 ;  /* 0x0000000f1c007c0c */ /* 0x040fe2000dfa1270 */
[----:B------:R-:W0:Y:S01]  /*5f140*/  LDCU UR7, c[0x0][0x39c] ;  /* 0x00007380ff0777ac */ /* 0x000e220008000800 */
[----:B-1----:R-:W2:Y:S01]  /*5f150*/  LDL.LU R8, [R1+0x1810] ;  /* 0x0018100001087983 */ /* 0x002ea20000300800 */
[----:B------:R-:W-:Y:S01]  /*5f160*/  IMAD.WIDE R22, R3, 0x2, R20 ;  /* 0x0000000203167825 */ /* 0x000fe200078e0214 */
[----:B------:R-:W1:Y:S02]  /*5f170*/  LDCU UR15, c[0x0][0x398] ;  /* 0x00007300ff0f77ac */ /* 0x000e640008000800 */
[----:B------:R-:W2:Y:S01]  /*5f180*/  LDL.LU R25, [R1+0x88] ;  /* 0x0000880001197983 */ /* 0x000ea20000300800 */
[----:B------:R-:W-:Y:S01]  /*5f190*/  ISETP.LT.AND P3, PT, R29, UR28, !P3 ;  /* 0x0000001c1d007c0c */ /* 0x000fe2000df61270 */
[----:B------:R-:W0:Y:S02]  /*5f1a0*/  LDCU UR26, c[0x0][0x398] ;  /* 0x00007300ff1a77ac */ /* 0x000e240008000800 */
[----:B------:R1:W-:Y:S01]  /*5f1b0*/  @P6 STG.E.U16 desc[UR12][R6.64], R0 ;  /* 0x0000000006006986 */ /* 0x0003e2000c10150c */
[----:B------:R-:W-:-:S02]  /*5f1c0*/  ISETP.LT.AND P6, PT, R28, UR10, !P4 ;  /* 0x0000000a1c007c0c */ /* 0x000fc4000e7c1270 */
[----:B------:R-:W-:Y:S01]  /*5f1d0*/  ISETP.LT.AND P4, PT, R29, UR18, !P4 ;  /* 0x000000121d007c0c */ /* 0x000fe2000e781270 */
[----:B------:R-:W0:Y:S01]  /*5f1e0*/  LDCU UR10, c[0x0][0x398] ;  /* 0x00007300ff0a77ac */ /* 0x000e220008000800 */
[----:B------:R-:W0:Y:S01]  /*5f1f0*/  LDCU UR18, c[0x0][0x398] ;  /* 0x00007300ff1277ac */ /* 0x000e220008000800 */
[C---:B-1----:R-:W-:Y:S01]  /*5f200*/  VIADD R0, R3.reuse, UR30 ;  /* 0x0000001e03007c36 */ /* 0x042fe20008000000 */
[----:B------:R-:W1:Y:S01]  /*5f210*/  LDCU UR28, c[0x0][0x398] ;  /* 0x00007300ff1c77ac */ /* 0x000e620008000800 */
[----:B------:R-:W-:-:S04]  /*5f220*/  IMAD.WIDE R6, R3, 0x2, R4 ;  /* 0x0000000203067825 */ /* 0x000fc800078e0204 */
[----:B------:R-:W-:Y:S01]  /*5f230*/  VIADD R3, R0, UR30 ;  /* 0x0000001e00037c36 */ /* 0x000fe20008000000 */
[----:B--2---:R2:W-:Y:S01]  /*5f240*/  @P5 STG.E.U16 desc[UR12][R22.64], R25 ;  /* 0x0000001916005986 */ /* 0x0045e2000c10150c */
[----:B------:R-:W-:-:S05]  /*5f250*/  PRMT R24, R25, 0x7632, R24 ;  /* 0x0000763219187816 */ /* 0x000fca0000000018 */
[----:B------:R0:W-:Y:S01]  /*5f260*/  @P3 STG.E.U16 desc[UR12][R6.64], R24 ;  /* 0x0000001806003986 */ /* 0x0001e2000c10150c */
[----:B--2---:R-:W-:-:S05]  /*5f270*/  IMAD.WIDE R22, R0, 0x2, R20 ;  /* 0x0000000200167825 */ /* 0x004fca00078e0214 */
[----:B------:R2:W-:Y:S01]  /*5f280*/  @P6 STG.E.U16 desc[UR12][R22.64], R11 ;  /* 0x0000000b16006986 */ /* 0x0005e2000c10150c */
[----:B------:R-:W-:Y:S01]  /*5f290*/  ISETP.LT.AND P6, PT, R28, UR22, !P0 ;  /* 0x000000161c007c0c */ /* 0x000fe2000c7c1270 */
[----:B0-----:R-:W-:Y:S01]  /*5f2a0*/  IMAD.WIDE R6, R0, 0x2, R4 ;  /* 0x0000000200067825 */ /* 0x001fe200078e0204 */
[----:B------:R-:W-:Y:S01]  /*5f2b0*/  PRMT R24, R11, 0x7632, R24 ;  /* 0x000076320b187816 */ /* 0x000fe20000000018 */
[----:B------:R-:W0:Y:S02]  /*5f2c0*/  LDCU UR22, c[0x0][0x398] ;  /* 0x00007300ff1677ac */ /* 0x000e240008000800 */
[----:B--2---:R-:W-:Y:S01]  /*5f2d0*/  VIADD R22, R27, 0x51 ;  /* 0x000000511b167836 */ /* 0x004fe20000000000 */
[----:B------:R-:W-:Y:S01]  /*5f2e0*/  ISETP.LT.AND P0, PT, R29, UR24, !P0 ;  /* 0x000000181d007c0c */ /* 0x000fe2000c701270 */
[----:B------:R-:W-:Y:S01]  /*5f2f0*/  VIADD R25, R27, 0x50 ;  /* 0x000000501b197836 */ /* 0x000fe20000000000 */
[----:B------:R2:W-:Y:S01]  /*5f300*/  @P4 STG.E.U16 desc[UR12][R6.64], R24 ;  /* 0x0000001806004986 */ /* 0x0005e2000c10150c */
        /* <DEDUP_REMOVED lines=8> */
[----:B------:R-:W-:Y:S01]  /*5f390*/  VIADD R25, R3, UR30 ;  /* 0x0000001e03197c36 */ /* 0x000fe20008000000 */
[----:B------:R-:W-:Y:S01]  /*5f3a0*/  ISETP.LT.AND P1, PT, R29, UR34, !P1 ;  /* 0x000000221d007c0c */ /* 0x000fe2000cf21270 */
[----:B--2---:R-:W-:Y:S01]  /*5f3b0*/  IMAD.WIDE R6, R3, 0x2, R4 ;  /* 0x0000000203067825 */ /* 0x004fe200078e0204 */
[----:B------:R-:W-:Y:S01]  /*5f3c0*/  PRMT R24, R9, 0x7632, R24 ;  /* 0x0000763209187816 */ /* 0x000fe20000000018 */
[----:B------:R-:W2:Y:S02]  /*5f3d0*/  LDCU UR8, c[0x0][0x398] ;  /* 0x00007300ff0877ac */ /* 0x000ea40008000800 */
        /* <DEDUP_REMOVED lines=11> */
[----:B------:R1:W-:Y:S04]  /*5f490*/  @P1 STG.E.U16 desc[UR12][R6.64], R24 ;  /* 0x0000001806001986 */ /* 0x0003e8000c10150c */
[----:B0-----:R-:W2:Y:S04]  /*5f4a0*/  LDL.LU R9, [R1+0x14] ;  /* 0x0000140001097983 */ /* 0x001ea80000300800 */
[----:B------:R-:W2:Y:S04]  /*5f4b0*/  LDL.LU R11, [R1+0x3c] ;  /* 0x00003c00010b7983 */ /* 0x000ea80000300800 */
[----:B------:R-:W2:Y:S04]  /*5f4c0*/  LDL.LU R10, [R1+0x1c] ;  /* 0x00001c00010a7983 */ /* 0x000ea80000300800 */
[----:B-1----:R-:W2:Y:S01]  /*5f4d0*/  LDL.LU R7, [R1+0x30] ;  /* 0x0000300001077983 */ /* 0x002ea20000300800 */
[----:B------:R-:W-:Y:S01]  /*5f4e0*/  IMAD.WIDE R22, R3, 0x2, R20 ;  /* 0x0000000203167825 */ /* 0x000fe200078e0214 */
[----:B------:R-:W-:Y:S01]  /*5f4f0*/  ISETP.LT.AND P5, PT, R29, UR16, !P5 ;  /* 0x000000101d007c0c */ /* 0x000fe2000efa1270 */
[----:B------:R-:W0:Y:S02]  /*5f500*/  LDCU UR16, c[0x0][0x398] ;  /* 0x00007300ff1077ac */ /* 0x000e240008000800 */
[----:B------:R-:W-:Y:S01]  /*5f510*/  VIADD R0, R27, 0x53 ;  /* 0x000000531b007836 */ /* 0x000fe20000000000 */
[----:B------:R-:W-:Y:S01]  /*5f520*/  ISETP.LT.AND P1, PT, R28, UR14, !P3 ;  /* 0x0000000e1c007c0c */ /* 0x000fe2000df21270 */
[----:B------:R-:W1:Y:S03]  /*5f530*/  LDCU UR14, c[0x0][0x398] ;  /* 0x00007300ff0e77ac */ /* 0x000e660008000800 */
[----:B----4-:R-:W-:Y:S01]  /*5f540*/  ISETP.GE.AND P6, PT, R0, UR6, PT ;  /* 0x0000000600007c0c */ /* 0x010fe2000bfc6270 */
[----:B------:R-:W-:Y:S01]  /*5f550*/  VIADD R0, R3, UR30 ;  /* 0x0000001e03007c36 */ /* 0x000fe20008000000 */
[----:B--2---:R2:W-:Y:S01]  /*5f560*/  @P0 STG.E.U16 desc[UR12][R22.64], R7 ;  /* 0x0000000716000986 */ /* 0x0045e2000c10150c */
[----:B------:R-:W-:Y:S01]  /*5f570*/  PRMT R24, R7, 0x7632, R24 ;  /* 0x0000763207187816 */ /* 0x000fe20000000018 */
[----:B------:R-:W4:Y:S01]  /*5f580*/  LDCU UR6, c[0x0][0x39c] ;  /* 0x00007380ff0677ac */ /* 0x000f220008000800 */
[----:B--2---:R-:W-:-:S02]  /*5f590*/  VIADD R22, R27, 0x54 ;  /* 0x000000541b167836 */ /* 0x004fc40000000000 */
[----:B------:R-:W-:-:S03]  /*5f5a0*/  IMAD.WIDE R6, R3, 0x2, R4 ;  /* 0x0000000203067825 */ /* 0x000fc600078e0204 */
[----:B------:R-:W-:Y:S01]  /*5f5b0*/  ISETP.GE.AND P0, PT, R22, UR7, PT ;  /* 0x0000000716007c0c */ /* 0x000fe2000bf06270 */
[----:B------:R-:W-:Y:S01]  /*5f5c0*/  IMAD.WIDE R22, R0, 0x2, R20 ;  /* 0x0000000200167825 */ /* 0x000fe200078e0214 */
[----:B------:R2:W-:Y:S01]  /*5f5d0*/  @P5 STG.E.U16 desc[UR12][R6.64], R24 ;  /* 0x0000001806005986 */ /* 0x0005e2000c10150c */
[----:B---3--:R-:W-:Y:S01]  /*5f5e0*/  ISETP.LT.AND P3, PT, R29, UR36, !P3 ;  /* 0x000000241d007c0c */ /* 0x008fe2000df61270 */
[----:B------:R-:W3:Y:S02]  /*5f5f0*/  LDCU UR7, c[0x0][0x39c] ;  /* 0x00007380ff0777ac */ /* 0x000ee40008000800 */
[----:B------:R0:W-:Y:S01]  /*5f600*/  @P1 STG.E.U16 desc[UR12][R22.64], R25 ;  /* 0x0000001916001986 */ /* 0x0001e2000c10150c */
[----:B--2---:R-:W-:Y:S01]  /*5f610*/  PRMT R24, R25, 0x7632, R24 ;  /* 0x0000763219187816 */ /* 0x004fe20000000018 */
[----:B0-----:R-:W-:-:S05]  /*5f620*/  VIADD R25, R27, 0x55 ;  /* 0x000000551b197836 */ /* 0x001fca0000000000 */
[----:B------:R-:W-:Y:S01]  /*5f630*/  ISETP.GE.AND P1, PT, R25, UR5, PT ;  /* 0x0000000519007c0c */ /* 0x000fe2000bf26270 */
[----:B------:R-:W-:Y:S01]  /*5f640*/  VIADD R3, R0, UR30 ;  /* 0x0000001e00037c36 */ /* 0x000fe20008000000 */
[----:B------:R-:W2:Y:S01]  /*5f650*/  LDL.LU R25, [R1+0x34] ;  /* 0x0000340001197983 */ /* 0x000ea20000300800 */
[----:B------:R-:W-:Y:S01]  /*5f660*/  ISETP.LT.AND P5, PT, R28, UR20, !P4 ;  /* 0x000000141c007c0c */ /* 0x000fe2000e7a1270 */
[----:B------:R-:W-:Y:S01]  /*5f670*/  IMAD.WIDE R6, R0, 0x2, R4 ;  /* 0x0000000200067825 */ /* 0x000fe200078e0204 */
[----:B------:R-:W0:Y:S03]  /*5f680*/  LDCU UR5, c[0x0][0x39c] ;  /* 0x00007380ff0577ac */ /* 0x000e260008000800 */
[----:B------:R-:W-:Y:S01]  /*5f690*/  IMAD.WIDE R22, R3, 0x2, R20 ;  /* 0x0000000203167825 */ /* 0x000fe200078e0214 */
[----:B------:R1:W-:Y:S01]  /*5f6a0*/  @P3 STG.E.U16 desc[UR12][R6.64], R24 ;  /* 0x0000001806003986 */ /* 0x0003e2000c10150c */
[----:B------:R-:W-:Y:S01]  /*5f6b0*/  ISETP.LT.AND P4, PT, R29, UR15, !P4 ;  /* 0x0000000f1d007c0c */ /* 0x000fe2000e781270 */
[----:B------:R-:W0:Y:S01]  /*5f6c0*/  LDCU UR20, c[0x0][0x398] ;  /* 0x00007300ff1477ac */ /* 0x000e220008000800 */
[----:B------:R-:W0:Y:S01]  /*5f6d0*/  LDCU UR15, c[0x0][0x398] ;  /* 0x00007300ff0f77ac */ /* 0x000e220008000800 */
[----:B-1----:R-:W-:-:S02]  /*5f6e0*/  VIADD R24, R3, UR30 ;  /* 0x0000001e03187c36 */ /* 0x002fc40008000000 */
[----:B------:R-:W-:Y:S01]  /*5f6f0*/  IMAD.WIDE R6, R3, 0x2, R4 ;  /* 0x0000000203067825 */ /* 0x000fe200078e0204 */
[----:B--2---:R1:W-:Y:S01]  /*5f700*/  @P5 STG.E.U16 desc[UR12][R22.64], R25 ;  /* 0x0000001916005986 */ /* 0x0043e2000c10150c */
[----:B------:R-:W-:Y:S02]  /*5f710*/  ISETP.LT.AND P5, PT, R28, UR10, !P6 ;  /* 0x0000000a1c007c0c */ /* 0x000fe4000f7a1270 */
[----:B------:R-:W-:Y:S01]  /*5f720*/  PRMT R0, R25, 0x7632, R0 ;  /* 0x0000763219007816 */ /* 0x000fe20000000000 */
[----:B------:R-:W-:Y:S01]  /*5f730*/  VIADD R3, R24, UR30 ;  /* 0x0000001e18037c36 */ /* 0x000fe20008000000 */
[----:B------:R-:W2:Y:S01]  /*5f740*/  LDCU UR10, c[0x0][0x398] ;  /* 0x00007300ff0a77ac */ /* 0x000ea20008000800 */
[C---:B-1----:R-:W-:Y:S02]  /*5f750*/  VIADD R22, R27.reuse, 0x56 ;  /* 0x000000561b167836 */ /* 0x042fe40000000000 */
[----:B------:R-:W-:-:S03]  /*5f760*/  VIADD R25, R27, 0x57 ;  /* 0x000000571b197836 */ /* 0x000fc60000000000 */
[----:B------:R-:W-:Y:S01]  /*5f770*/  ISETP.GE.AND P3, PT, R22, UR4, PT ;  /* 0x0000000416007c0c */ /* 0x000fe2000bf66270 */
[C---:B------:R-:W-:Y:S01]  /*5f780*/  IMAD.WIDE R22, R24.reuse, 0x2, R20 ;  /* 0x0000000218167825 */ /* 0x040fe200078e0214 */
[----:B------:R1:W-:Y:S01]  /*5f790*/  @P4 STG.E.U16 desc[UR12][R6.64], R0 ;  /* 0x0000000006004986 */ /* 0x0003e2000c10150c */
[----:B------:R-:W-:Y:S01]  /*5f7a0*/  ISETP.LT.AND P6, PT, R29, UR26, !P6 ;  /* 0x0000001a1d007c0c */ /* 0x000fe2000f7c1270 */
[----:B------:R-:W0:Y:S02]  /*5f7b0*/  LDCU UR4, c[0x0][0x39c] ;  /* 0x00007380ff0477ac */ /* 0x000e240008000800 */
[----:B------:R2:W-:Y:S01]  /*5f7c0*/  @P5 STG.E.U16 desc[UR12][R22.64], R9 ;  /* 0x0000000916005986 */ /* 0x0005e2000c10150c */
[----:B----4-:R-:W-:Y:S01]  /*5f7d0*/  ISETP.GE.AND P5, PT, R25, UR6, PT ;  /* 0x0000000619007c0c */ /* 0x010fe2000bfa6270 */
[----:B------:R-:W4:Y:S01]  /*5f7e0*/  LDCU UR6, c[0x0][0x39c] ;  /* 0x00007380ff0677ac */ /* 0x000f220008000800 */
[----:B-1----:R-:W-:Y:S01]  /*5f7f0*/  PRMT R0, R9, 0x7632, R0 ;  /* 0x0000763209007816 */ /* 0x002fe20000000000 */
[----:B------:R-:W-:Y:S01]  /*5f800*/  IMAD.WIDE R6, R24, 0x2, R4 ;  /* 0x0000000218067825 */ /* 0x000fe200078e0204 */
[----:B------:R-:W-:Y:S01]  /*5f810*/  ISETP.LT.AND P4, PT, R28, UR8, !P0 ;  /* 0x000000081c007c0c */ /* 0x000fe2000c781270 */
[----:B------:R-:W1:Y:S01]  /*5f820*/  LDCU UR26, c[0x0][0x398] ;  /* 0x00007300ff1a77ac */ /* 0x000e620008000800 */
[----:B--2---:R-:W2:Y:S01]  /*5f830*/  LDL.LU R9, [R1+0x180c] ;  /* 0x00180c0001097983 */ /* 0x004ea20000300800 */
[----:B------:R-:W-:Y:S01]  /*5f840*/  IMAD.WIDE R22, R3, 0x2, R20 ;  /* 0x0000000203167825 */ /* 0x000fe200078e0214 */
[----:B------:R-:W0:Y:S02]  /*5f850*/  LDCU UR8, c[0x0][0x398] ;  /* 0x00007300ff0877ac */ /* 0x000e240008000800 */
[----:B------:R-:W2:Y:S04]  /*5f860*/  LDL.LU R25, [R1+0x38] ;  /* 0x0000380001197983 */ /* 0x000ea80000300800 */
[----:B------:R-:W-:Y:S01]  /*5f870*/  @P6 STG.E.U16 desc[UR12][R6.64], R0 ;  /* 0x0000000006006986 */ /* 0x000fe2000c10150c */
[----:B------:R-:W-:Y:S01]  /*5f880*/  ISETP.LT.AND P0, PT, R29, UR18, !P0 ;  /* 0x000000121d007c0c */ /* 0x000fe2000c701270 */
[----:B------:R-:W0:Y:S02]  /*5f890*/  LDCU UR18, c[0x0][0x398] ;  /* 0x00007300ff1277ac */ /* 0x000e240008000800 */
[----:B--2---:R2:W-:Y:S01]  /*5f8a0*/  @P4 STG.E.U16 desc[UR12][R22.64], R25 ;  /* 0x0000001916004986 */ /* 0x0045e2000c10150c */
[----:B------:R-:W-:Y:S01]  /*5f8b0*/  PRMT R24, R25, 0x7632, R24 ;  /* 0x0000763219187816 */ /* 0x000fe20000000018 */
[----:B--2---:R-:W-:-:S05]  /*5f8c0*/  VIADD R25, R27, 0x58 ;  /* 0x000000581b197836 */ /* 0x004fca0000000000 */
[----:B---3--:R-:W-:Y:S02]  /*5f8d0*/  ISETP.GE.AND P4, PT, R25, UR7, PT ;  /* 0x0000000719007c0c */ /* 0x008fe4000bf86270 */
[C---:B------:R-:W-:Y:S01]  /*5f8e0*/  IADD3 R0, PT, PT, R3.reuse, UR30, RZ ;  /* 0x0000001e03007c10 */ /* 0x040fe2000fffe0ff */
[----:B------:R-:W2:Y:S01]  /*5f8f0*/  LDL.LU R25, [R1+0x18] ;  /* 0x0000180001197983 */ /* 0x000ea20000300800 */
[----:B------:R-:W-:Y:S01]  /*5f900*/  ISETP.LT.AND P6, PT, R28, UR22, !P1 ;  /* 0x000000161c007c0c */ /* 0x000fe2000cfc1270 */
[----:B------:R-:W-:Y:S01]  /*5f910*/  IMAD.WIDE R6, R3, 0x2, R4 ;  /* 0x0000000203067825 */ /* 0x000fe200078e0204 */
[----:B------:R-:W3:Y:S03]  /*5f920*/  LDCU UR7, c[0x0][0x398] ;  /* 0x00007300ff0777ac */ /* 0x000ee60008000800 */
[C---:B------:R-:W-:Y:S01]  /*5f930*/  IMAD.WIDE R22, R0.reuse, 0x2, R20 ;  /* 0x0000000200167825 */ /* 0x040fe200078e0214 */
[----:B------:R0:W-:Y:S01]  /*5f940*/  @P0 STG.E.U16 desc[UR12][R6.64], R24 ;  /* 0x0000001806000986 */ /* 0x0001e2000c10150c */
[----:B------:R-:W-:Y:S01]  /*5f950*/  ISETP.LT.AND P1, PT, R29, UR24, !P1 ;  /* 0x000000181d007c0c */ /* 0x000fe2000cf21270 */
[----:B------:R-:W1:Y:S01]  /*5f960*/  LDCU UR22, c[0x0][0x398] ;  /* 0x00007300ff1677ac */ /* 0x000e620008000800 */
[C---:B------:R-:W-:Y:S01]  /*5f970*/  VIADD R3, R0.reuse, UR30 ;  /* 0x0000001e00037c36 */ /* 0x040fe20008000000 */
[----:B------:R-:W1:Y:S01]  /*5f980*/  LDCU UR24, c[0x0][0x398] ;  /* 0x00007300ff1877ac */ /* 0x000e620008000800 */
[----:B0-----:R-:W-:Y:S01]  /*5f990*/  IMAD.WIDE R6, R0, 0x2, R4 ;  /* 0x0000000200067825 */ /* 0x001fe200078e0204 */
[----:B------:R-:W-:Y:S01]  /*5f9a0*/  PRMT R0, R11, 0x7632, R0 ;  /* 0x000076320b007816 */ /* 0x000fe20000000000 */
[----:B--2---:R0:W-:Y:S01]  /*5f9b0*/  @P6 STG.E.U16 desc[UR12][R22.64], R25 ;  /* 0x0000001916006986 */ /* 0x0041e2000c10150c */
[----:B------:R-:W-:Y:S01]  /*5f9c0*/  ISETP.LT.AND P6, PT, R28, UR28, !P3 ;  /* 0x0000001c1c007c0c */ /* 0x000fe2000dfc1270 */
[----:B------:R-:W2:Y:S01]  /*5f9d0*/  LDCU UR28, c[0x0][0x398] ;  /* 0x00007300ff1c77ac */ /* 0x000ea20008000800 */
[----:B------:R-:W-:Y:S01]  /*5f9e0*/  PRMT R24, R25, 0x7632, R24 ;  /* 0x0000763219187816 */ /* 0x000fe20000000018 */
[----:B0-----:R-:W-:Y:S01]  /*5f9f0*/  VIADD R22, R27, 0x59 ;  /* 0x000000591b167836 */ /* 0x001fe20000000000 */
[----:B------:R-:W-:-:S04]  /*5fa00*/  ISETP.LT.AND P3, PT, R29, UR33, !P3 ;  /* 0x000000211d007c0c */ /* 0x000fc8000df61270 */
[----:B------:R-:W-:Y:S01]  /*5fa10*/  ISETP.GE.AND P0, PT, R22, UR5, PT ;  /* 0x0000000516007c0c */ /* 0x000fe2000bf06270 */
[C---:B------:R-:W-:Y:S01]  /*5fa20*/  IMAD.WIDE R22, R3.reuse, 0x2, R20 ;  /* 0x0000000203167825 */ /* 0x040fe200078e0214 */
[----:B------:R0:W-:Y:S01]  /*5fa30*/  @P1 STG.E.U16 desc[UR12][R6.64], R24 ;  /* 0x0000001806001986 */ /* 0x0001e2000c10150c */
[----:B------:R-:W1:Y:S03]  /*5fa40*/  LDCU UR5, c[0x0][0x39c] ;  /* 0x00007380ff0577ac */ /* 0x000e660008000800 */
[----:B------:R2:W-:Y:S01]  /*5fa50*/  @P6 STG.E.U16 desc[UR12][R22.64], R11 ;  /* 0x0000000b16006986 */ /* 0x0005e2000c10150c */
[----:B------:R-:W-:Y:S01]  /*5fa60*/  ISETP.LT.AND P6, PT, R28, UR14, !P5 ;  /* 0x0000000e1c007c0c */ /* 0x000fe2000efc1270 */
[----:B------:R-:W-:Y:S01]  /*5fa70*/  VIADD R25, R3, UR30 ;  /* 0x0000001e03197c36 */ /* 0x000fe20008000000 */
[----:B------:R-:W-:Y:S01]  /*5fa80*/  ISETP.LT.AND P5, PT, R29, UR16, !P5 ;  /* 0x000000101d007c0c */ /* 0x000fe2000efa1270 */
[----:B------:R-:W1:Y:S01]  /*5fa90*/  LDCU UR14, c[0x0][0x398] ;  /* 0x00007300ff0e77ac */ /* 0x000e620008000800 */
[----:B0-----:R-:W-:Y:S01]  /*5faa0*/  IMAD.WIDE R6, R3, 0x2, R4 ;  /* 0x0000000203067825 */ /* 0x001fe200078e0204 */
[----:B------:R-:W-:Y:S01]  /*5fab0*/  PRMT R24, R10, 0x7632, R24 ;  /* 0x000076320a187816 */ /* 0x000fe20000000018 */
[----:B------:R-:W0:Y:S02]  /*5fac0*/  LDCU UR16, c[0x0][0x398] ;  /* 0x00007300ff1077ac */ /* 0x000e240008000800 */
[----:B--2---:R-:W-:Y:S01]  /*5fad0*/  VIADD R22, R27, 0x5a ;  /* 0x0000005a1b167836 */ /* 0x004fe20000000000 */
[----:B------:R2:W-:Y:S04]  /*5fae0*/  @P3 STG.E.U16 desc[UR12][R6.64], R0 ;  /* 0x0000000006003986 */ /* 0x0005e8000c10150c */
[----:B------:R-:W-:Y:S01]  /*5faf0*/  ISETP.GE.AND P1, PT, R22, UR4, PT ;  /* 0x0000000416007c0c */ /* 0x000fe2000bf26270 */
[----:B------:R-:W-:-:S04]  /*5fb00*/  IMAD.WIDE R22, R25, 0x2, R20 ;  /* 0x0000000219167825 */ /* 0x000fc800078e0214 */
[C---:B------:R-:W-:Y:S02]  /*5fb10*/  VIADD R3, R25.reuse, UR30 ;  /* 0x0000001e19037c36 */ /* 0x040fe40008000000 */
[----:B--2---:R-:W-:Y:S01]  /*5fb20*/  IMAD.WIDE R6, R25, 0x2, R4 ;  /* 0x0000000219067825 */ /* 0x004fe200078e0204 */
[----:B------:R2:W-:Y:S01]  /*5fb30*/  @P6 STG.E.U16 desc[UR12][R22.64], R10 ;  /* 0x0000000a16006986 */ /* 0x0005e2000c10150c */
[C---:B------:R-:W-:Y:S01]  /*5fb40*/  ISETP.LT.AND P3, PT, R28.reuse, UR20, !P4 ;  /* 0x000000141c007c0c */ /* 0x040fe2000e761270 */
[----:B------:R-:W0:Y:S02]  /*5fb50*/  LDCU UR4, c[0x0][0x39c] ;  /* 0x00007380ff0477ac */ /* 0x000e240008000800 */
[----:B------:R-:W3:Y:S01]  /*5fb60*/  LDL.LU R25, [R1+0x20] ;  /* 0x0000200001197983 */ /* 0x000ee20000300800 */
[----:B------:R-:W-:Y:S01]  /*5fb70*/  VIADD R0, R27, 0x5b ;  /* 0x0000005b1b007836 */ /* 0x000fe20000000000 */
[----:B------:R-:W0:Y:S02]  /*5fb80*/  LDCU UR20, c[0x0][0x398] ;  /* 0x00007300ff1477ac */ /* 0x000e240008000800 */
[----:B------:R1:W-:Y:S04]  /*5fb90*/  @P5 STG.E.U16 desc[UR12][R6.64], R24 ;  /* 0x0000001806005986 */ /* 0x0003e8000c10150c */
[----:B--2---:R-:W2:Y:S04]  /*5fba0*/  LDL.LU R10, [R1+0x24] ;  /* 0x00002400010a7983 */ /* 0x004ea80000300800 */
[----:B------:R-:W2:Y:S04]  /*5fbb0*/  LDL.LU R11, [R1+0x2c] ;  /* 0x00002c00010b7983 */ /* 0x000ea80000300800 */
[----:B-1----:R-:W2:Y:S01]  /*5fbc0*/  LDL.LU R7, [R1+0x40] ;  /* 0x0000400001077983 */ /* 0x002ea20000300800 */
[----:B------:R-:W-:Y:S01]  /*5fbd0*/  IMAD.WIDE R22, R3, 0x2, R20 ;  /* 0x0000000203167825 */ /* 0x000fe200078e0214 */
[----:B------:R-:W-:Y:S01]  /*5fbe0*/  ISETP.LT.AND P4, PT, R29, UR15, !P4 ;  /* 0x0000000f1d007c0c */ /* 0x000fe2000e781270 */
[----:B------:R-:W1:Y:S01]  /*5fbf0*/  LDCU UR15, c[0x0][0x398] ;  /* 0x00007300ff0f77ac */ /* 0x000e620008000800 */
[----:B------:R-:W-:-:S02]  /*5fc00*/  ISETP.LT.AND P5, PT, R28, UR10, !P0 ;  /* 0x0000000a1c007c0c */ /* 0x000fc4000c7a1270 */
[----:B----4-:R-:W-:Y:S01]  /*5fc10*/  ISETP.GE.AND P6, PT, R0, UR6, PT ;  /* 0x0000000600007c0c */ /* 0x010fe2000bfc6270 */
[----:B------:R-:W-:Y:S01]  /*5fc20*/  VIADD R0, R3, UR30 ;  /* 0x0000001e03007c36 */ /* 0x000fe20008000000 */
[----:B--2---:R2:W-:Y:S01]  /*5fc30*/  @P3 STG.E.U16 desc[UR12][R22.64], R7 ;  /* 0x0000000716003986 */ /* 0x0045e2000c10150c */
[----:B------:R-:W-:Y:S01]  /*5fc40*/  PRMT R24, R7, 0x7632, R24 ;  /* 0x0000763207187816 */ /* 0x000fe20000000018 */
[----:B------:R-:W4:Y:S01]  /*5fc50*/  LDCU UR6, c[0x0][0x39c] ;  /* 0x00007380ff0677ac */ /* 0x000f220008000800 */
[----:B------:R-:W0:Y:S01]  /*5fc60*/  LDCU UR10, c[0x0][0x398] ;  /* 0x00007300ff0a77ac */ /* 0x000e220008000800 */
[----:B--2---:R-:W-:Y:S02]  /*5fc70*/  VIADD R22, R27, 0x5c ;  /* 0x0000005c1b167836 */ /* 0x004fe40000000000 */
[----:B------:R-:W-:-:S03]  /*5fc80*/  IMAD.WIDE R6, R3, 0x2, R4 ;  /* 0x0000000203067825 */ /* 0x000fc600078e0204 */
[----:B------:R-:W-:Y:S01]  /*5fc90*/  ISETP.GE.AND P3, PT, R22, UR5, PT ;  /* 0x0000000516007c0c */ /* 0x000fe2000bf66270 */
[C---:B------:R-:W-:Y:S01]  /*5fca0*/  IMAD.WIDE R22, R0.reuse, 0x2, R20 ;  /* 0x0000000200167825 */ /* 0x040fe200078e0214 */
[----:B------:R2:W-:Y:S01]  /*5fcb0*/  @P4 STG.E.U16 desc[UR12][R6.64], R24 ;  /* 0x0000001806004986 */ /* 0x0005e2000c10150c */
[----:B------:R-:W-:Y:S01]  /*5fcc0*/  ISETP.LT.AND P0, PT, R29, UR26, !P0 ;  /* 0x0000001a1d007c0c */ /* 0x000fe2000c701270 */
[----:B------:R-:W0:Y:S02]  /*5fcd0*/  LDCU UR5, c[0x0][0x39c] ;  /* 0x00007380ff0577ac */ /* 0x000e240008000800 */
[----:B---3--:R3:W-:Y:S01]  /*5fce0*/  @P5 STG.E.U16 desc[UR12][R22.64], R25 ;  /* 0x0000001916005986 */ /* 0x0087e2000c10150c */
[----:B--2---:R-:W-:Y:S01]  /*5fcf0*/  PRMT R24, R25, 0x7632, R24 ;  /* 0x0000763219187816 */ /* 0x004fe20000000018 */
[----:B------:R-:W-:Y:S01]  /*5fd00*/  VIADD R3, R0, UR30 ;  /* 0x0000001e00037c36 */ /* 0x000fe20008000000 */
[----:B------:R-:W-:Y:S01]  /*5fd10*/  ISETP.LT.AND P4, PT, R28, UR8, !P1 ;  /* 0x000000081c007c0c */ /* 0x000fe2000cf81270 */
[----:B------:R-:W-:Y:S01]  /*5fd20*/  IMAD.WIDE R6, R0, 0x2, R4 ;  /* 0x0000000200067825 */ /* 0x000fe200078e0204 */
[----:B------:R-:W2:Y:S03]  /*5fd30*/  LDCU UR26, c[0x0][0x398] ;  /* 0x00007300ff1a77ac */ /* 0x000ea60008000800 */
[----:B---3--:R-:W-:Y:S01]  /*5fd40*/  VIADD R25, R27, 0x5d ;  /* 0x0000005d1b197836 */ /* 0x008fe20000000000 */
[----:B------:R-:W3:Y:S04]  /*5fd50*/  LDCU UR8, c[0x0][0x398] ;  /* 0x00007300ff0877ac */ /* 0x000ee80008000800 */
[----:B0-----:R-:W-:Y:S01]  /*5fd60*/  ISETP.GE.AND P5, PT, R25, UR4, PT ;  /* 0x0000000419007c0c */ /* 0x001fe2000bfa6270 */
[----:B------:R-:W-:Y:S01]  /*5fd70*/  IMAD.WIDE R22, R3, 0x2, R20 ;  /* 0x0000000203167825 */ /* 0x000fe200078e0214 */
[----:B------:R-:W2:Y:S01]  /*5fd80*/  LDL.LU R25, [R1+0x44] ;  /* 0x0000440001197983 */ /* 0x000ea20000300800 */
[----:B------:R-:W-:Y:S01]  /*5fd90*/  ISETP.LT.AND P1, PT, R29, UR18, !P1 ;  /* 0x000000121d007c0c */ /* 0x000fe2000cf21270 */
[----:B------:R-:W0:Y:S02]  /*5fda0*/  LDCU UR4, c[0x0][0x39c] ;  /* 0x00007380ff0477ac */ /* 0x000e240008000800 */
[----:B------:R1:W-:Y:S01]  /*5fdb0*/  @P0 STG.E.U16 desc[UR12][R6.64], R24 ;  /* 0x0000001806000986 */ /* 0x0003e2000c10150c */
        /* <DEDUP_REMOVED lines=10> */
[----:B----4-:R-:W-:Y:S01]  /*5fe60*/  ISETP.GE.AND P0, PT, R22, UR6, PT ;  /* 0x0000000616007c0c */ /* 0x010fe2000bf06270 */
[----:B------:R-:W-:Y:S01]  /*5fe70*/  IMAD.WIDE R22, R24, 0x2, R20 ;  /* 0x0000000218167825 */ /* 0x000fe200078e0214 */
[----:B------:R1:W-:Y:S01]  /*5fe80*/  @P1 STG.E.U16 desc[UR12][R6.64], R0 ;  /* 0x0000000006001986 */ /* 0x0003e2000c10150c */
[----:B------:R-:W-:Y:S01]  /*5fe90*/  ISETP.LT.AND P6, PT, R29, UR22, !P6 ;  /* 0x000000161d007c0c */ /* 0x000fe2000f7c1270 */
[----:B------:R-:W4:Y:S02]  /*5fea0*/  LDCU UR6, c[0x0][0x39c] ;  /* 0x00007380ff0677ac */ /* 0x000f240008000800 */
[----:B------:R0:W-:Y:S01]  /*5feb0*/  @P4 STG.E.U16 desc[UR12][R22.64], R10 ;  /* 0x0000000a16004986 */ /* 0x0001e2000c10150c */
[----:B------:R-:W-:Y:S01]  /*5fec0*/  ISETP.GE.AND P4, PT, R25, UR5, PT ;  /* 0x0000000519007c0c */ /* 0x000fe2000bf86270 */
[----:B------:R-:W2:Y:S01]  /*5fed0*/  LDCU UR5, c[0x0][0x39c] ;  /* 0x00007380ff0577ac */ /* 0x000ea20008000800 */
[----:B-1----:R-:W-:Y:S01]  /*5fee0*/  PRMT R0, R10, 0x7632, R0 ;  /* 0x000076320a007816 */ /* 0x002fe20000000000 */
[----:B------:R-:W-:Y:S01]  /*5fef0*/  IMAD.WIDE R6, R24, 0x2, R4 ;  /* 0x0000000218067825 */ /* 0x000fe200078e0204 */
[----:B------:R-:W-:Y:S01]  /*5ff00*/  ISETP.LT.AND P1, PT, R28, UR24, !P3 ;  /* 0x000000181c007c0c */ /* 0x000fe2000df21270 */
[----:B------:R-:W1:Y:S01]  /*5ff10*/  LDCU UR22, c[0x0][0x398] ;  /* 0x00007300ff1677ac */ /* 0x000e620008000800 */
[----:B0-----:R-:W2:Y:S01]  /*5ff20*/  LDL.LU R10, [R1+0x1808] ;  /* 0x00180800010a7983 */ /* 0x001ea20000300800 */
[----:B------:R-:W-:Y:S01]  /*5ff30*/  IMAD.WIDE R22, R3, 0x2, R20 ;  /* 0x0000000203167825 */ /* 0x000fe200078e0214 */
[----:B------:R-:W0:Y:S02]  /*5ff40*/  LDCU UR24, c[0x0][0x398] ;  /* 0x00007300ff1877ac */ /* 0x000e240008000800 */
[----:B------:R-:W2:Y:S01]  /*5ff50*/  LDL.LU R25, [R1+0x48] ;  /* 0x0000480001197983 */ /* 0x000ea20000300800 */
[----:B------:R-:W-:-:S03]  /*5ff60*/  ISETP.LT.AND P3, PT, R29, UR28, !P3 ;  /* 0x0000001c1d007c0c */ /* 0x000fc6000df61270 */
[----:B------:R0:W-:Y:S02]  /*5ff70*/  @P6 STG.E.U16 desc[UR12][R6.64], R0 ;  /* 0x0000000006006986 */ /* 0x0001e4000c10150c */
[----:B0-----:R-:W-:Y:S02]  /*5ff80*/  IMAD.WIDE R6, R3, 0x2, R4 ;  /* 0x0000000203067825 */ /* 0x001fe400078e0204 */
[----:B--2---:R0:W-:Y:S01]  /*5ff90*/  @P1 STG.E.U16 desc[UR12][R22.64], R25 ;  /* 0x0000001916001986 */ /* 0x0041e2000c10150c */
[----:B------:R-:W-:-:S05]  /*5ffa0*/  PRMT R24, R25, 0x7632, R24 ;  /* 0x0000763219187816 */ /* 0x000fca0000000018 */
[----:B------:R2:W-:Y:S01]  /*5ffb0*/  @P3 STG.E.U16 desc[UR12][R6.64], R24 ;  /* 0x0000001806003986 */ /* 0x0005e2000c10150c */
[----:B0-----:R-:W-:-:S05]  /*5ffc0*/  VIADD R25, R27, 0x60 ;  /* 0x000000601b197836 */ /* 0x001fca0000000000 */
[----:B------:R-:W-:Y:S01]  /*5ffd0*/  ISETP.GE.AND P1, PT, R25, UR4, PT ;  /* 0x0000000419007c0c */ /* 0x000fe2000bf26270 */
[----:B------:R-:W-:Y:S01]  /*5ffe0*/  VIADD R0, R3, UR30 ;  /* 0x0000001e03007c36 */ /* 0x000fe20008000000 */
[----:B------:R-:W3:Y:S01]  /*5fff0*/  LDL.LU R25, [R1+0x4c] ;  /* 0x00004c0001197983 */ /* 0x000ee20000300800 */
[----:B------:R-:W-:Y:S01]  /*60000*/  ISETP.LT.AND P6, PT, R28, UR14, !P5 ;  /* 0x0000000e1c007c0c */ /* 0x000fe2000efc1270 */
[----:B------:R-:W0:Y:S02]  /*60010*/  LDCU UR4, c[0x0][0x39c] ;  /* 0x00007380ff0477ac */ /* 0x000e240008000800 */
[----:B--2---:R-:W2:Y:S01]  /*60020*/  LDL.LU R7, [R1+0x28] ;  /* 0x0000280001077983 */ /* 0x004ea20000300800 */
[C---:B------:R-:W-:Y:S01]  /*60030*/  IMAD.WIDE R22, R0.reuse, 0x2, R20 ;  /* 0x0000000200167825 */ /* 0x040fe200078e0214 */
[----:B------:R-:W-:Y:S01]  /*60040*/  ISETP.LT.AND P5, PT, R29, UR16, !P5 ;  /* 0x000000101d007c0c */ /* 0x000fe2000efa1270 */
[----:B------:R-:W0:Y:S01]  /*60050*/  LDCU UR14, c[0x0][0x398] ;  /* 0x00007300ff0e77ac */ /* 0x000e220008000800 */
[----:B------:R-:W-:Y:S01]  /*60060*/  IADD3 R3, PT, PT, R0, UR30, RZ ;  /* 0x0000001e00037c10 */ /* 0x000fe2000fffe0ff */
[----:B------:R-:W0:Y:S05]  /*60070*/  LDCU UR16, c[0x0][0x398] ;  /* 0x00007300ff1077ac */ /* 0x000e2a0008000800 */
[----:B--2---:R2:W-:Y:S01]  /*60080*/  @P6 STG.E.U16 desc[UR12][R22.64], R7 ;  /* 0x0000000716006986 */ /* 0x0045e2000c10150c */
[----:B------:R-:W-:Y:S01]  /*60090*/  ISETP.LT.AND P6, PT, R28, UR10, !P0 ;  /* 0x0000000a1c007c0c */ /* 0x000fe2000c7c1270 */
[----:B------:R-:W0:Y:S01]  /*600a0*/  LDCU UR10, c[0x0][0x398] ;  /* 0x00007300ff0a77ac */ /* 0x000e220008000800 */
[----:B------:R-:W-:-:S02]  /*600b0*/  PRMT R24, R7, 0x7632, R24 ;  /* 0x0000763207187816 */ /* 0x000fc40000000018 */
[----:B------:R-:W-:Y:S01]  /*600c0*/  ISETP.LT.AND P0, PT, R29, UR15, !P0 ;  /* 0x0000000f1d007c0c */ /* 0x000fe2000c701270 */
[----:B------:R-:W0:Y:S01]  /*600d0*/  LDCU UR15, c[0x0][0x398] ;  /* 0x00007300ff0f77ac */ /* 0x000e220008000800 */
[----:B--2---:R-:W-:Y:S02]  /*600e0*/  VIADD R22, R27, 0x61 ;  /* 0x000000611b167836 */ /* 0x004fe40000000000 */
[----:B------:R-:W-:-:S03]  /*600f0*/  IMAD.WIDE R6, R0, 0x2, R4 ;  /* 0x0000000200067825 */ /* 0x000fc600078e0204 */
[----:B----4-:R-:W-:Y:S01]  /*60100*/  ISETP.GE.AND P3, PT, R22, UR6, PT ;  /* 0x0000000616007c0c */ /* 0x010fe2000bf66270 */
[----:B------:R-:W-:Y:S01]  /*60110*/  IMAD.WIDE R22, R3, 0x2, R20 ;  /* 0x0000000203167825 */ /* 0x000fe200078e0214 */
[----:B------:R2:W-:Y:S01]  /*60120*/  @P5 STG.E.U16 desc[UR12][R6.64], R24 ;  /* 0x0000001806005986 */ /* 0x0005e2000c10150c */
[----:B---3--:R-:W-:Y:S01]  /*60130*/  PRMT R0, R25, 0x7632, R0 ;  /* 0x0000763219007816 */ /* 0x008fe20000000000 */
[----:B------:R-:W3:Y:S02]  /*60140*/  LDCU UR6, c[0x0][0x39c] ;  /* 0x00007380ff0677ac */ /* 0x000ee40008000800 */
[----:B------:R4:W-:Y:S01]  /*60150*/  @P6 STG.E.U16 desc[UR12][R22.64], R25 ;  /* 0x0000001916006986 */ /* 0x0009e2000c10150c */
[----:B------:R-:W-:Y:S01]  /*60160*/  ISETP.LT.AND P6, PT, R28, UR8, !P4 ;  /* 0x000000081c007c0c */ /* 0x000fe2000e7c1270 */
[----:B------:R-:W0:Y:S01]  /*60170*/  LDCU UR8, c[0x0][0x398] ;  /* 0x00007300ff0877ac */ /* 0x000e220008000800 */
[----:B------:R-:W-:Y:S01]  /*60180*/  ISETP.LT.AND P4, PT, R29, UR20, !P4 ;  /* 0x000000141d007c0c */ /* 0x000fe2000e781270 */
[----:B------:R-:W0:Y:S01]  /*60190*/  LDCU UR20, c[0x0][0x398] ;  /* 0x00007300ff1477ac */ /* 0x000e220008000800 */
[----:B--2---:R-:W-:-:S04]  /*601a0*/  IMAD.WIDE R6, R3, 0x2, R4 ;  /* 0x0000000203067825 */ /* 0x004fc800078e0204 */
[----:B----4-:R-:W-:Y:S02]  /*601b0*/  VIADD R22, R27, 0x62 ;  /* 0x000000621b167836 */ /* 0x010fe40000000000 */
[----:B------:R-:W-:Y:S01]  /*601c0*/  VIADD R25, R3, UR30 ;  /* 0x0000001e03197c36 */ /* 0x000fe20008000000 */
[----:B------:R2:W-:Y:S02]  /*601d0*/  @P0 STG.E.U16 desc[UR12][R6.64], R0 ;  /* 0x0000000006000986 */ /* 0x0005e4000c10150c */
[----:B------:R-:W-:Y:S01]  /*601e0*/  ISETP.GE.AND P5, PT, R22, UR5, PT ;  /* 0x0000000516007c0c */ /* 0x000fe2000bfa6270 */
[----:B------:R-:W-:Y:S01]  /*601f0*/  IMAD.WIDE R22, R25, 0x2, R20 ;  /* 0x0000000219167825 */ /* 0x000fe200078e0214 */
[----:B------:R-:W-:Y:S01]  /*60200*/  PRMT R24, R11, 0x7632, R24 ;  /* 0x000076320b187816 */ /* 0x000fe20000000018 */
[----:B------:R-:W4:Y:S03]  /*60210*/  LDCU UR5, c[0x0][0x39c] ;  /* 0x00007380ff0577ac */ /* 0x000f260008000800 */
[----:B------:R0:W-:Y:S01]  /*60220*/  @P6 STG.E.U16 desc[UR12][R22.64], R11 ;  /* 0x0000000b16006986 */ /* 0x0001e2000c10150c */
[----:B--2---:R-:W-:-:S05]  /*60230*/  IMAD.WIDE R6, R25, 0x2, R4 ;  /* 0x0000000219067825 */ /* 0x004fca00078e0204 */
[----:B------:R2:W-:Y:S04]  /*60240*/  @P4 STG.E.U16 desc[UR12][R6.64], R24 ;  /* 0x0000001806004986 */ /* 0x0005e8000c10150c */
[----:B0-----:R-:W3:Y:S04]  /*60250*/  LDL.LU R11, [R1+0x1804] ;  /* 0x00180400010b7983 */ /* 0x001ee80000300800 */
[----:B--2---:R-:W2:Y:S01]  /*60260*/  LDL.LU R7, [R1] ;  /* 0x0000000001077983 */ /* 0x004ea20000300800 */
[C---:B------:R-:W-:Y:S01]  /*60270*/  ISETP.LT.AND P0, PT, R28.reuse, UR18, !P1 ;  /* 0x000000121c007c0c */ /* 0x040fe2000cf01270 */
[----:B------:R-:W-:Y:S01]  /*60280*/  VIADD R3, R25, UR30 ;  /* 0x0000001e19037c36 */ /* 0x000fe20008000000 */
[----:B------:R-:W-:Y:S01]  /*60290*/  ISETP.LT.AND P1, PT, R29, UR7, !P1 ;  /* 0x000000071d007c0c */ /* 0x000fe2000cf21270 */
[----:B------:R-:W-:Y:S01]  /*602a0*/  VIADD R0, R27, 0x63 ;  /* 0x000000631b007836 */ /* 0x000fe20000000000 */
[----:B-1----:R-:W-:Y:S01]  /*602b0*/  ISETP.LT.AND P4, PT, R28, UR22, !P3 ;  /* 0x000000161c007c0c */ /* 0x002fe2000df81270 */
[C---:B------:R-:W-:Y:S01]  /*602c0*/  IMAD.WIDE R22, R3.reuse, 0x2, R20 ;  /* 0x0000000203167825 */ /* 0x040fe200078e0214 */
[----:B------:R-:W0:Y:S02]  /*602d0*/  LDCU UR18, c[0x0][0x398] ;  /* 0x00007300ff1277ac */ /* 0x000e240008000800 */
[----:B------:R-:W-:Y:S01]  /*602e0*/  ISETP.GE.AND P6, PT, R0, UR4, PT ;  /* 0x0000000400007c0c */ /* 0x000fe2000bfc6270 */
[----:B------:R-:W-:Y:S01]  /*602f0*/  VIADD R0, R3, UR30 ;  /* 0x0000001e03007c36 */ /* 0x000fe20008000000 */
[----:B--2---:R-:W-:-:S03]  /*60300*/  PRMT R24, R7, 0x7632, R24 ;  /* 0x0000763207187816 */ /* 0x004fc60000000018 */
[----:B------:R1:W-:Y:S01]  /*60310*/  @P0 STG.E.U16 desc[UR12][R22.64], R7 ;  /* 0x0000000716000986 */ /* 0x0003e2000c10150c */
[----:B------:R-:W-:Y:S01]  /*60320*/  ISETP.LT.AND P3, PT, R29, UR24, !P3 ;  /* 0x000000181d007c0c */ /* 0x000fe2000df61270 */
[----:B------:R-:W2:Y:S01]  /*60330*/  LDCU UR4, c[0x0][0x39c] ;  /* 0x00007380ff0477ac */ /* 0x000ea20008000800 */
[----:B------:R-:W0:Y:S01]  /*60340*/  LDCU UR7, c[0x0][0x398] ;  /* 0x00007300ff0777ac */ /* 0x000e220008000800 */
[----:B------:R-:W0:Y:S01]  /*60350*/  LDCU UR22, c[0x0][0x398] ;  /* 0x00007300ff1677ac */ /* 0x000e220008000800 */
[----:B-1----:R-:W-:Y:S02]  /*60360*/  VIADD R22, R27, 0x64 ;  /* 0x000000641b167836 */ /* 0x002fe40000000000 */
[----:B------:R-:W-:Y:S01]  /*60370*/  IMAD.WIDE R6, R3, 0x2, R4 ;  /* 0x0000000203067825 */ /* 0x000fe200078e0204 */
[----:B------:R-:W1:Y:S02]  /*60380*/  LDCU UR24, c[0x0][0x398] ;  /* 0x00007300ff1877ac */ /* 0x000e640008000800 */
[----:B---3--:R-:W-:Y:S01]  /*60390*/  ISETP.GE.AND P0, PT, R22, UR6, PT ;  /* 0x0000000616007c0c */ /* 0x008fe2000bf06270 */
[----:B------:R-:W-:Y:S01]  /*603a0*/  IMAD.WIDE R22, R0, 0x2, R20 ;  /* 0x0000000200167825 */ /* 0x000fe200078e0214 */
[----:B------:R3:W-:Y:S01]  /*603b0*/  @P1 STG.E.U16 desc[UR12][R6.64], R24 ;  /* 0x0000001806001986 */ /* 0x0007e2000c10150c */
[----:B------:R-:W0:Y:S03]  /*603c0*/  LDCU UR6, c[0x0][0x39c] ;  /* 0x00007380ff0677ac */ /* 0x000e260008000800 */
[----:B------:R0:W-:Y:S01]  /*603d0*/  @P4 STG.E.U16 desc[UR12][R22.64], R8 ;  /* 0x0000000816004986 */ /* 0x0001e2000c10150c */
[----:B---3--:R-:W-:-:S05]  /*603e0*/  VIADD R24, R27, 0x65 ;  /* 0x000000651b187836 */ /* 0x008fca0000000000 */
[----:B----4-:R-:W-:Y:S01]  /*603f0*/  ISETP.GE.AND P4, PT, R24, UR5, PT ;  /* 0x0000000518007c0c */ /* 0x010fe2000bf86270 */
[----:B------:R-:W-:Y:S01]  /*60400*/  IMAD.WIDE R6, R0, 0x2, R4 ;  /* 0x0000000200067825 */ /* 0x000fe200078e0204 */
[----:B------:R-:W3:Y:S01]  /*60410*/  LDL.LU R24, [R1+0x4] ;  /* 0x0000040001187983 */ /* 0x000ee20000300800 */
[----:B------:R-:W-:Y:S01]  /*60420*/  ISETP.LT.AND P1, PT, R28, UR14, !P5 ;  /* 0x0000000e1c007c0c */ /* 0x000fe2000ef21270 */
[----:B------:R-:W4:Y:S01]  /*60430*/  LDCU UR14, c[0x0][0x398] ;  /* 0x00007300ff0e77ac */ /* 0x000f220008000800 */
[----:B0-----:R-:W-:Y:S01]  /*60440*/  PRMT R8, R8, 0x7632, R8 ;  /* 0x0000763208087816 */ /* 0x001fe20000000008 */
[----:B------:R-:W-:Y:S01]  /*60450*/  VIADD R3, R0, UR30 ;  /* 0x0000001e00037c36 */ /* 0x000fe20008000000 */
[----:B------:R-:W-:Y:S01]  /*60460*/  ISETP.LT.AND P5, PT, R29, UR26, !P5 ;  /* 0x0000001a1d007c0c */ /* 0x000fe2000efa1270 */
[----:B------:R-:W0:Y:S02]  /*60470*/  LDCU UR5, c[0x0][0x39c] ;  /* 0x00007380ff0577ac */ /* 0x000e240008000800 */
[----:B------:R-:W-:Y:S01]  /*60480*/  IMAD.WIDE R22, R3, 0x2, R20 ;  /* 0x0000000203167825 */ /* 0x000fe200078e0214 */
[----:B------:R1:W-:Y:S03]  /*60490*/  @P3 STG.E.U16 desc[UR12][R6.64], R8 ;  /* 0x0000000806003986 */ /* 0x0003e6000c10150c */
[----:B-1----:R-:W-:-:S02]  /*604a0*/  VIADD R8, R27, 0x66 ;  /* 0x000000661b087836 */ /* 0x002fc40000000000 */
[C---:B------:R-:W-:Y:S01]  /*604b0*/  IMAD.WIDE R6, R3.reuse, 0x2, R4 ;  /* 0x0000000203067825 */ /* 0x040fe200078e0204 */
[----:B---3--:R1:W-:Y:S01]  /*604c0*/  @P1 STG.E.U16 desc[UR12][R22.64], R24 ;  /* 0x0000001816001986 */ /* 0x0083e2000c10150c */
[----:B------:R-:W-:Y:S02]  /*604d0*/  PRMT R0, R24, 0x7632, R0 ;  /* 0x0000763218007816 */ /* 0x000fe40000000000 */
[----:B--2---:R-:W-:Y:S01]  /*604e0*/  ISETP.GE.AND P1, PT, R8, UR4, PT ;  /* 0x0000000408007c0c */ /* 0x004fe2000bf26270 */
[----:B------:R-:W-:Y:S01]  /*604f0*/  VIADD R8, R3, UR30 ;  /* 0x0000001e03087c36 */ /* 0x000fe20008000000 */
[----:B------:R-:W-:Y:S01]  /*60500*/  ISETP.LT.AND P3, PT, R28, UR10, !P6 ;  /* 0x0000000a1c007c0c */ /* 0x000fe2000f761270 */
[----:B------:R2:W-:Y:S01]  /*60510*/  @P5 STG.E.U16 desc[UR12][R6.64], R0 ;  /* 0x0000000006005986 */ /* 0x0005e2000c10150c */
[----:B------:R-:W3:Y:S01]  /*60520*/  LDCU UR4, c[0x0][0x39c] ;  /* 0x00007380ff0477ac */ /* 0x000ee20008000800 */
[C---:B------:R-:W-:Y:S01]  /*60530*/  VIADD R3, R8.reuse, UR30 ;  /* 0x0000001e08037c36 */ /* 0x040fe20008000000 */
[----:B------:R-:W0:Y:S01]  /*60540*/  LDCU UR10, c[0x0][0x398] ;  /* 0x00007300ff0a77ac */ /* 0x000e220008000800 */
[----:B-1----:R-:W-:-:S04]  /*60550*/  IMAD.WIDE R22, R8, 0x2, R4 ;  /* 0x0000000208167825 */ /* 0x002fc800078e0204 */
[----:B--2---:R-:W-:Y:S02]  /*60560*/  IMAD.WIDE R6, R8, 0x2, R20 ;  /* 0x0000000208067825 */ /* 0x004fe400078e0214 */
[----:B------:R-:W2:Y:S01]  /*60570*/  LDL.LU R8, [R1+0x8] ;  /* 0x0000080001087983 */ /* 0x000ea20000300800 */
[----:B------:R-:W-:Y:S01]  /*60580*/  ISETP.LT.AND P6, PT, R29, UR15, !P6 ;  /* 0x0000000f1d007c0c */ /* 0x000fe2000f7c1270 */
[----:B------:R-:W-:Y:S01]  /*60590*/  VIADD R24, R27, 0x67 ;  /* 0x000000671b187836 */ /* 0x000fe20000000000 */
[----:B------:R-:W-:Y:S01]  /*605a0*/  ISETP.LT.AND P5, PT, R28, UR8, !P0 ;  /* 0x000000081c007c0c */ /* 0x000fe2000c7a1270 */
[----:B------:R1:W-:Y:S01]  /*605b0*/  @P3 STG.E.U16 desc[UR12][R6.64], R9 ;  /* 0x0000000906003986 */ /* 0x0003e2000c10150c */
[----:B------:R-:W-:Y:S01]  /*605c0*/  PRMT R0, R9, 0x7632, R0 ;  /* 0x0000763209007816 */ /* 0x000fe20000000000 */
[----:B------:R-:W0:Y:S01]  /*605d0*/  LDCU UR8, c[0x0][0x398] ;  /* 0x00007300ff0877ac */ /* 0x000e220008000800 */
[----:B------:R-:W-:Y:S02]  /*605e0*/  ISETP.GE.AND P3, PT, R24, UR6, PT ;  /* 0x0000000618007c0c */ /* 0x000fe4000bf66270 */
[----:B------:R-:W-:Y:S01]  /*605f0*/  ISETP.LT.AND P0, PT, R29, UR16, !P0 ;  /* 0x000000101d007c0c */ /* 0x000fe2000c701270 */
[----:B------:R-:W0:Y:S01]  /*60600*/  LDCU UR6, c[0x0][0x398] ;  /* 0x00007300ff0677ac */ /* 0x000e220008000800 */
[----:B------:R-:W0:Y:S01]  /*60610*/  LDCU UR15, c[0x0][0x398] ;  /* 0x00007300ff0f77ac */ /* 0x000e220008000800 */
[----:B-1----:R-:W-:-:S02]  /*60620*/  IMAD.MOV.U32 R7, RZ, RZ, R27 ;  /* 0x000000ffff077224 */ /* 0x002fc400078e001b */
[----:B------:R1:W-:Y:S01]  /*60630*/  @P6 STG.E.U16 desc[UR12][R22.64], R0 ;  /* 0x0000000016006986 */ /* 0x0003e2000c10150c */
[----:B------:R-:W0:Y:S01]  /*60640*/  LDCU UR16, c[0x0][0x398] ;  /* 0x00007300ff1077ac */ /* 0x000e220008000800 */
[----:B------:R-:W-:Y:S02]  /*60650*/  IMAD.MOV.U32 R24, RZ, RZ, R7 ;  /* 0x000000ffff187224 */ /* 0x000fe400078e0007 */
[----:B------:R-:W4:Y:S01]  /*60660*/  LDL.LU R27, [R1+0x1800] ;  /* 0x00180000011b7983 */ /* 0x000f220000300800 */
[----:B------:R-:W-:-:S04]  /*60670*/  IMAD.WIDE R6, R3, 0x2, R20 ;  /* 0x0000000203067825 */ /* 0x000fc800078e0214 */
[----:B-1----:R-:W-:Y:S01]  /*60680*/  VIADD R23, R24, 0x68 ;  /* 0x0000006818177836 */ /* 0x002fe20000000000 */
[----:B--2---:R1:W-:Y:S04]  /*60690*/  @P5 STG.E.U16 desc[UR12][R6.64], R8 ;  /* 0x0000000806005986 */ /* 0x0043e8000c10150c */
[----:B---3--:R-:W-:Y:S01]  /*606a0*/  ISETP.GE.AND P5, PT, R23, UR4, PT ;  /* 0x0000000417007c0c */ /* 0x008fe2000bfa6270 */
[----:B------:R-:W-:Y:S01]  /*606b0*/  VIADD R0, R3, UR30 ;  /* 0x0000001e03007c36 */ /* 0x000fe20008000000 */
[----:B------:R-:W-:Y:S01]  /*606c0*/  ISETP.LT.AND P6, PT, R28, UR18, !P4 ;  /* 0x000000121c007c0c */ /* 0x000fe2000e7c1270 */
[----:B------:R-:W2:Y:S01]  /*606d0*/  LDL.LU R23, [R1+0xc] ;  /* 0x00000c0001177983 */ /* 0x000ea20000300800 */
[----:B------:R-:W-:Y:S01]  /*606e0*/  PRMT R22, R8, 0x7632, R22 ;  /* 0x0000763208167816 */ /* 0x000fe20000000016 */
[----:B------:R-:W3:Y:S01]  /*606f0*/  LDCU UR4, c[0x0][0x39c] ;  /* 0x00007380ff0477ac */ /* 0x000ee20008000800 */
[----:B------:R-:W-:Y:S01]  /*60700*/  ISETP.LT.AND P4, PT, R29, UR7, !P4 ;  /* 0x000000071d007c0c */ /* 0x000fe2000e781270 */
[----:B------:R-:W0:Y:S01]  /*60710*/  LDCU UR7, c[0x0][0x398] ;  /* 0x00007300ff0777ac */ /* 0x000e220008000800 */
[----:B-1----:R-:W-:-:S04]  /*60720*/  IMAD.WIDE R6, R3, 0x2, R4 ;  /* 0x0000000203067825 */ /* 0x002fc800078e0204 */
[----:B------:R-:W-:Y:S01]  /*60730*/  IMAD.WIDE R8, R0, 0x2, R20 ;  /* 0x0000000200087825 */ /* 0x000fe200078e0214 */
[----:B------:R1:W-:Y:S04]  /*60740*/  @P0 STG.E.U16 desc[UR12][R6.64], R22 ;  /* 0x0000001606000986 */ /* 0x0003e8000c10150c */
[----:B------:R0:W-:Y:S01]  /*60750*/  @P6 STG.E.U16 desc[UR12][R8.64], R10 ;  /* 0x0000000a08006986 */ /* 0x0001e2000c10150c */
[----:B------:R-:W-:Y:S02]  /*60760*/  PRMT R3, R10, 0x7632, R3 ;  /* 0x000076320a037816 */ /* 0x000fe40000000003 */
[----:B------:R-:W-:Y:S02]  /*60770*/  ISETP.LT.AND P0, PT, R28, UR20, !P1 ;  /* 0x000000141c007c0c */ /* 0x000fe4000cf01270 */
[----:B----4-:R-:W-:Y:S01]  /*60780*/  ISETP.LT.AND P1, PT, R29, UR14, !P1 ;  /* 0x0000000e1d007c0c */ /* 0x010fe2000cf21270 */
[----:B------:R-:W4:Y:S01]  /*60790*/  LDCU UR14, c[0x0][0x398] ;  /* 0x00007300ff0e77ac */ /* 0x000f220008000800 */
[----:B-1----:R-:W-:Y:S01]  /*607a0*/  IMAD.WIDE R6, R0, 0x2, R4 ;  /* 0x0000000200067825 */ /* 0x002fe200078e0204 */
[----:B------:R-:W3:Y:S03]  /*607b0*/  LDL.LU R22, [R1+0x1b4] ;  /* 0x0001b40001167983 */ /* 0x000ee60000300800 */
[----:B0-----:R-:W-:Y:S01]  /*607c0*/  VIADD R8, R24, 0x69 ;  /* 0x0000006918087836 */ /* 0x001fe20000000000 */
[----:B------:R0:W-:Y:S01]  /*607d0*/  @P4 STG.E.U16 desc[UR12][R6.64], R3 ;  /* 0x0000000306004986 */ /* 0x0001e2000c10150c */
[----:B------:R-:W-:-:S03]  /*607e0*/  VIADD R0, R0, UR30 ;  /* 0x0000001e00007c36 */ /* 0x000fc60008000000 */
[----:B------:R-:W-:Y:S01]  /*607f0*/  ISETP.GE.AND P6, PT, R8, UR5, PT ;  /* 0x0000000508007c0c */ /* 0x000fe2000bfc6270 */
[----:B------:R-:W1:Y:S01]  /*60800*/  LDCU UR5, c[0x0][0x39c] ;  /* 0x00007380ff0577ac */ /* 0x000e620008000800 */
[----:B------:R-:W-:Y:S01]  /*60810*/  ISETP.LT.AND P4, PT, R28, UR22, !P3 ;  /* 0x000000161c007c0c */ /* 0x000fe2000df81270 */
[----:B------:R-:W-:-:S04]  /*60820*/  IMAD.WIDE R8, R0, 0x2, R4 ;  /* 0x0000000200087825 */ /* 0x000fc800078e0204 */
[----:B0-----:R-:W-:-:S04]  /*60830*/  IMAD.WIDE R6, R0, 0x2, R20 ;  /* 0x0000000200067825 */ /* 0x001fc800078e0214 */
[----:B------:R-:W-:Y:S01]  /*60840*/  VIADD R0, R0, UR30 ;  /* 0x0000001e00007c36 */ /* 0x000fe20008000000 */
[----:B--2---:R-:W-:Y:S01]  /*60850*/  PRMT R10, R23, 0x7632, R10 ;  /* 0x00007632170a7816 */ /* 0x004fe2000000000a */
[----:B------:R0:W-:Y:S04]  /*60860*/  @P0 STG.E.U16 desc[UR12][R6.64], R23 ;  /* 0x0000001706000986 */ /* 0x0001e8000c10150c */
[----:B------:R2:W-:Y:S01]  /*60870*/  @P1 STG.E.U16 desc[UR12][R8.64], R10 ;  /* 0x0000000a08001986 */ /* 0x0005e2000c10150c */
[----:B0-----:R-:W-:-:S03]  /*60880*/  IMAD.WIDE R6, R0, 0x2, R20 ;  /* 0x0000000200067825 */ /* 0x001fc600078e0214 */
[----:B------:R-:W4:Y:S01]  /*60890*/  LDL.LU R23, [R1+0x1a4] ;  /* 0x0001a40001177983 */ /* 0x000f220000300800 */
[----:B--2---:R-:W-:-:S03]  /*608a0*/  VIADD R9, R24, 0x6b ;  /* 0x0000006b18097836 */ /* 0x004fc60000000000 */
[----:B------:R0:W-:Y:S02]  /*608b0*/  @P4 STG.E.U16 desc[UR12][R6.64], R11 ;  /* 0x0000000b06004986 */ /* 0x0001e4000c10150c */
[----:B-1----:R-:W-:Y:S02]  /*608c0*/  ISETP.GE.AND P4, PT, R9, UR5, PT ;  /* 0x0000000509007c0c */ /* 0x002fe4000bf86270 */
[----:B------:R-:W-:Y:S01]  /*608d0*/  ISETP.LT.AND P3, PT, R29, UR24, !P3 ;  /* 0x000000181d007c0c */ /* 0x000fe2000df61270 */
[----:B------:R-:W2:Y:S01]  /*608e0*/  LDL.LU R9, [R1+0x1b0] ;  /* 0x0001b00001097983 */ /* 0x000ea20000300800 */
[----:B------:R-:W-:Y:S02]  /*608f0*/  ISETP.LT.AND P1, PT, R28, UR10, !P5 ;  /* 0x0000000a1c007c0c */ /* 0x000fe4000ef21270 */
[----:B------:R-:W-:Y:S01]  /*60900*/  IADD3 R3, PT, PT, R24, 0x6a, RZ ;  /* 0x0000006a18037810 */ /* 0x000fe20007ffe0ff */
[C---:B------:R-:W-:Y:S01]  /*60910*/  VIADD R8, R0.reuse, UR30 ;  /* 0x0000001e00087c36 */ /* 0x040fe20008000000 */
[----:B------:R-:W1:Y:S01]  /*60920*/  LDCU UR5, c[0x0][0x39c] ;  /* 0x00007380ff0577ac */ /* 0x000e620008000800 */
[----:B0-----:R-:W-:Y:S01]  /*60930*/  IMAD.WIDE R6, R0, 0x2, R4 ;  /* 0x0000000200067825 */ /* 0x001fe200078e0204 */
[----:B---3--:R-:W-:-:S02]  /*60940*/  ISETP.GE.AND P0, PT, R3, UR4, PT ;  /* 0x0000000403007c0c */ /* 0x008fc4000bf06270 */
[----:B------:R-:W-:Y:S01]  /*60950*/  PRMT R3, R11, 0x7632, R3 ;  /* 0x000076320b037816 */ /* 0x000fe20000000003 */
[C---:B------:R-:W-:Y:S01]  /*60960*/  IMAD.WIDE R10, R8.reuse, 0x2, R20 ;  /* 0x00000002080a7825 */ /* 0x040fe200078e0214 */
[----:B------:R-:W-:Y:S01]  /*60970*/  ISETP.LT.AND P5, PT, R29, UR8, !P5 ;  /* 0x000000081d007c0c */ /* 0x000fe2000efa1270 */
[----:B------:R-:W0:Y:S02]  /*60980*/  LDCU UR4, c[0x0][0x39c] ;  /* 0x00007380ff0477ac */ /* 0x000e240008000800 */
[----:B------:R-:W-:Y:S01]  /*60990*/  @P3 STG.E.U16 desc[UR12][R6.64], R3 ;  /* 0x0000000306003986 */ /* 0x000fe2000c10150c */
[----:B------:R-:W-:Y:S01]  /*609a0*/  VIADD R0, R8, UR30 ;  /* 0x0000001e08007c36 */ /* 0x000fe20008000000 */
[----:B------:R-:W3:Y:S01]  /*609b0*/  LDCU UR10, c[0x0][0x398] ;  /* 0x00007300ff0a77ac */ /* 0x000ee20008000800 */
[----:B------:R-:W0:Y:S01]  /*609c0*/  LDCU UR8, c[0x0][0x398] ;  /* 0x00007300ff0877ac */ /* 0x000e220008000800 */
[----:B--2---:R2:W-:Y:S04]  /*609d0*/  @P1 STG.E.U16 desc[UR12][R10.64], R9 ;  /* 0x000000090a001986 */ /* 0x0045e8000c10150c */
[----:B--2---:R-:W2:Y:S01]  /*609e0*/  LDL.LU R11, [R1+0x1a0] ;  /* 0x0001a000010b7983 */ /* 0x004ea20000300800 */
[----:B------:R-:W-:-:S02]  /*609f0*/  ISETP.LT.AND P3, PT, R28, UR6, !P6 ;  /* 0x000000061c007c0c */ /* 0x000fc4000f761270 */
[----:B------:R-:W-:Y:S01]  /*60a00*/  PRMT R3, R9, 0x7632, R3 ;  /* 0x0000763209037816 */ /* 0x000fe20000000003 */
[----:B------:R-:W-:Y:S01]  /*60a10*/  IMAD.WIDE R8, R8, 0x2, R4 ;  /* 0x0000000208087825 */ /* 0x000fe200078e0204 */
[C---:B------:R-:W-:Y:S01]  /*60a20*/  ISETP.LT.AND P6, PT, R29.reuse, UR15, !P6 ;  /* 0x0000000f1d007c0c */ /* 0x040fe2000f7c1270 */
[----:B------:R-:W1:Y:S02]  /*60a30*/  LDCU UR6, c[0x0][0x398] ;  /* 0x00007300ff0677ac */ /* 0x000e640008000800 */
[----:B------:R-:W-:Y:S01]  /*60a40*/  IMAD.WIDE R6, R0, 0x2, R20 ;  /* 0x0000000200067825 */ /* 0x000fe200078e0214 */
[----:B------:R1:W-:Y:S01]  /*60a50*/  @P5 STG.E.U16 desc[UR12][R8.64], R3 ;  /* 0x0000000308005986 */ /* 0x0003e2000c10150c */
[----:B------:R-:W-:Y:S01]  /*60a60*/  ISETP.LT.AND P5, PT, R28, UR7, !P0 ;  /* 0x000000071c007c0c */ /* 0x000fe2000c7a1270 */
[----:B------:R-:W1:Y:S01]  /*60a70*/  LDCU UR15, c[0x0][0x398] ;  /* 0x00007300ff0f77ac */ /* 0x000e620008000800 */
[----:B------:R-:W-:Y:S01]  /*60a80*/  VIADD R10, R24, 0x6c ;  /* 0x0000006c180a7836 */ /* 0x000fe20000000000 */
[----:B------:R-:W-:Y:S01]  /*60a90*/  ISETP.LT.AND P0, PT, R29, UR16, !P0 ;  /* 0x000000101d007c0c */ /* 0x000fe2000c701270 */
[----:B------:R-:W1:Y:S03]  /*60aa0*/  LDCU UR7, c[0x0][0x398] ;  /* 0x00007300ff0777ac */ /* 0x000e660008000800 */
[----:B0-----:R-:W-:Y:S01]  /*60ab0*/  ISETP.GE.AND P1, PT, R10, UR4, PT ;  /* 0x000000040a007c0c */ /* 0x001fe2000bf26270 */
[----:B------:R-:W-:Y:S01]  /*60ac0*/  VIADD R10, R24, 0x6d ;  /* 0x0000006d180a7836 */ /* 0x000fe20000000000 */
[----:B------:R-:W0:Y:S01]  /*60ad0*/  LDCU UR4, c[0x0][0x39c] ;  /* 0x00007380ff0477ac */ /* 0x000e220008000800 */
[----:B------:R-:W0:Y:S01]  /*60ae0*/  LDCU UR16, c[0x0][0x398] ;  /* 0x00007300ff1077ac */ /* 0x000e220008000800 */
[----:B--2---:R2:W-:Y:S01]  /*60af0*/  @P3 STG.E.U16 desc[UR12][R6.64], R11 ;  /* 0x0000000b06003986 */ /* 0x0045e2000c10150c */
[----:B-1----:R-:W-:Y:S01]  /*60b00*/  PRMT R9, R11, 0x7632, R9 ;  /* 0x000076320b097816 */ /* 0x002fe20000000009 */
[----:B--2---:R-:W-:-:S04]  /*60b10*/  IMAD.WIDE R6, R0, 0x2, R4 ;  /* 0x0000000200067825 */ /* 0x004fc800078e0204 */
[----:B------:R-:W-:Y:S01]  /*60b20*/  VIADD R11, R0, UR30 ;  /* 0x0000001e000b7c36 */ /* 0x000fe20008000000 */
[----:B------:R1:W-:Y:S01]  /*60b30*/  @P6 STG.E.U16 desc[UR12][R6.64], R9 ;  /* 0x0000000906006986 */ /* 0x0003e2000c10150c */
[----:B----4-:R-:W-:Y:S01]  /*60b40*/  ISETP.LT.AND P6, PT, R28, UR14, !P4 ;  /* 0x0000000e1c007c0c */ /* 0x010fe2000e7c1270 */
[----:B------:R-:W2:Y:S01]  /*60b50*/  LDCU UR14, c[0x0][0x398] ;  /* 0x00007300ff0e77ac */ /* 0x000ea20008000800 */
[C---:B------:R-:W-:Y:S01]  /*60b60*/  VIADD R3, R11.reuse, UR30 ;  /* 0x0000001e0b037c36 */ /* 0x040fe20008000000 */
[----:B------:R-:W-:Y:S02]  /*60b70*/  ISETP.GE.AND P3, PT, R10, UR5, PT ;  /* 0x000000050a007c0c */ /* 0x000fe4000bf66270 */
[----:B------:R-:W-:Y:S01]  /*60b80*/  PRMT R10, R22, 0x7632, R10 ;  /* 0x00007632160a7816 */ /* 0x000fe2000000000a */
[----:B------:R-:W-:Y:S02]  /*60b90*/  VIADD R0, R24, 0x6e ;  /* 0x0000006e18007836 */ /* 0x000fe40000000000 */
[----:B-1----:R-:W-:Y:S01]  /*60ba0*/  IMAD.WIDE R8, R11, 0x2, R20 ;  /* 0x000000020b087825 */ /* 0x002fe200078e0214 */
[----:B---3--:R-:W-:Y:S01]  /*60bb0*/  ISETP.LT.AND P4, PT, R29, UR10, !P4 ;  /* 0x0000000a1d007c0c */ /* 0x008fe2000e781270 */
[----:B------:R-:W1:Y:S02]  /*60bc0*/  LDCU UR5, c[0x0][0x39c] ;  /* 0x00007380ff0577ac */ /* 0x000e640008000800 */
[----:B------:R-:W-:Y:S01]  /*60bd0*/  IMAD.WIDE R6, R11, 0x2, R4 ;  /* 0x000000020b067825 */ /* 0x000fe200078e0204 */
[----:B------:R3:W-:Y:S01]  /*60be0*/  @P5 STG.E.U16 desc[UR12][R8.64], R22 ;  /* 0x0000001608005986 */ /* 0x0007e2000c10150c */
[----:B------:R-:W4:Y:S03]  /*60bf0*/  LDCU UR10, c[0x0][0x398] ;  /* 0x00007300ff0a77ac */ /* 0x000f260008000800 */
[----:B------:R-:W-:Y:S01]  /*60c00*/  @P0 STG.E.U16 desc[UR12][R6.64], R10 ;  /* 0x0000000a06000986 */ /* 0x000fe2000c10150c */
[----:B---3--:R-:W-:-:S05]  /*60c10*/  IMAD.WIDE R8, R3, 0x2, R20 ;  /* 0x0000000203087825 */ /* 0x008fca00078e0214 */
[----:B------:R3:W-:Y:S01]  /*60c20*/  @P6 STG.E.U16 desc[UR12][R8.64], R23 ;  /* 0x0000001708006986 */ /* 0x0007e2000c10150c */
[----:B------:R-:W-:Y:S01]  /*60c30*/  ISETP.LT.AND P6, PT, R28, UR6, !P1 ;  /* 0x000000061c007c0c */ /* 0x000fe2000cfc1270 */
[----:B------:R-:W-:Y:S01]  /*60c40*/  VIADD R11, R3, UR30 ;  /* 0x0000001e030b7c36 */ /* 0x000fe20008000000 */
[----:B------:R-:W-:Y:S01]  /*60c50*/  ISETP.LT.AND P1, PT, R29, UR8, !P1 ;  /* 0x000000081d007c0c */ /* 0x000fe2000cf21270 */
[----:B------:R-:W1:Y:S01]  /*60c60*/  LDCU UR6, c[0x0][0x398] ;  /* 0x00007300ff0677ac */ /* 0x000e620008000800 */
[----:B---3--:R-:W-:Y:S01]  /*60c70*/  PRMT R9, R23, 0x7632, R9 ;  /* 0x0000763217097816 */ /* 0x008fe20000000009 */
[----:B------:R-:W-:Y:S01]  /*60c80*/  IMAD.WIDE R22, R3, 0x2, R4 ;  /* 0x0000000203167825 */ /* 0x000fe200078e0204 */
[----:B0-----:R-:W-:Y:S01]  /*60c90*/  ISETP.GE.AND P5, PT, R0, UR4, PT ;  /* 0x0000000400007c0c */ /* 0x001fe2000bfa6270 */
[----:B------:R-:W0:Y:S03]  /*60ca0*/  LDCU UR4, c[0x0][0x39c] ;  /* 0x00007380ff0477ac */ /* 0x000e260008000800 */
[----:B------:R3:W-:Y:S01]  /*60cb0*/  @P4 STG.E.U16 desc[UR12][R22.64], R9 ;  /* 0x0000000916004986 */ /* 0x0007e2000c10150c */
[----:B------:R-:W-:Y:S01]  /*60cc0*/  ISETP.LT.AND P4, PT, R28, UR15, !P3 ;  /* 0x0000000f1c007c0c */ /* 0x000fe2000df81270 */
[----:B------:R-:W-:Y:S01]  /*60cd0*/  IMAD.WIDE R6, R11, 0x2, R20 ;  /* 0x000000020b067825 */ /* 0x000fe200078e0214 */
[----:B------:R-:W-:Y:S01]  /*60ce0*/  PRMT R3, R27, 0x7632, R3 ;  /* 0x000076321b037816 */ /* 0x000fe20000000003 */
[----:B------:R-:W0:Y:S02]  /*60cf0*/  LDCU UR8, c[0x0][0x398] ;  /* 0x00007300ff0877ac */ /* 0x000e240008000800 */
[----:B---3--:R-:W-:-:S02]  /*60d00*/  IMAD.MOV.U32 R23, RZ, RZ, R29 ;  /* 0x000000ffff177224 */ /* 0x008fc400078e001d */
[C---:B------:R-:W-:Y:S02]  /*60d10*/  VIADD R29, R11.reuse, UR30 ;  /* 0x0000001e0b1d7c36 */ /* 0x040fe40008000000 */
[----:B------:R-:W-:Y:S01]  /*60d20*/  IMAD.WIDE R8, R11, 0x2, R4 ;  /* 0x000000020b087825 */ /* 0x000fe200078e0204 */
[----:B------:R-:W-:Y:S01]  /*60d30*/  ISETP.LT.AND P3, PT, R23, UR7, !P3 ;  /* 0x0000000717007c0c */ /* 0x000fe2000df61270 */
[----:B------:R3:W-:Y:S01]  /*60d40*/  @P6 STG.E.U16 desc[UR12][R6.64], R27 ;  /* 0x0000001b06006986 */ /* 0x0007e2000c10150c */
[----:B------:R-:W0:Y:S01]  /*60d50*/  LDCU UR7, c[0x0][0x398] ;  /* 0x00007300ff0777ac */ /* 0x000e220008000800 */
[----:B------:R-:W-:Y:S02]  /*60d60*/  IMAD.WIDE R10, R29, 0x2, R20 ;  /* 0x000000021d0a7825 */ /* 0x000fe400078e0214 */
[----:B------:R-:W-:Y:S04]  /*60d70*/  @P1 STG.E.U16 desc[UR12][R8.64], R3 ;  /* 0x0000000308001986 */ /* 0x000fe8000c10150c */
[----:B------:R0:W-:Y:S01]  /*60d80*/  @P4 STG.E.U16 desc[UR12][R10.64], R26 ;  /* 0x0000001a0a004986 */ /* 0x0001e2000c10150c */
[----:B---3--:R-:W-:Y:S01]  /*60d90*/  PRMT R7, R26, 0x7632, R7 ;  /* 0x000076321a077816 */ /* 0x008fe20000000007 */
[----:B------:R-:W-:-:S02]  /*60da0*/  VIADD R0, R24, 0x6f ;  /* 0x0000006f18007836 */ /* 0x000fc40000000000 */
[----:B------:R-:W3:Y:S01]  /*60db0*/  LDS.128 R8, [R2] ;  /* 0x0000000002087984 */ /* 0x000ee20000000c00 */
[----:B0-----:R-:W-:-:S05]  /*60dc0*/  IMAD.WIDE R26, R29, 0x2, R4 ;  /* 0x000000021d1a7825 */ /* 0x001fca00078e0204 */
[----:B------:R0:W-:Y:S04]  /*60dd0*/  @P3 STG.E.U16 desc[UR12][R26.64], R7 ;  /* 0x000000071a003986 */ /* 0x0001e8000c10150c */
[----:B0-----:R-:W3:Y:S01]  /*60de0*/  LDL.LU R27, [R1+0x1bc] ;  /* 0x0001bc00011b7983 */ /* 0x001ee20000300800 */
[----:B--2---:R-:W-:Y:S01]  /*60df0*/  ISETP.LT.AND P4, PT, R28, UR14, !P5 ;  /* 0x0000000e1c007c0c */ /* 0x004fe2000ef81270 */
[----:B------:R-:W-:Y:S01]  /*60e00*/  VIADD R29, R29, UR30 ;  /* 0x0000001e1d1d7c36 */ /* 0x000fe20008000000 */
[----:B-1----:R-:W-:Y:S01]  /*60e10*/  ISETP.GE.AND P0, PT, R0, UR5, PT ;  /* 0x0000000500007c0c */ /* 0x002fe2000bf06270 */
[----:B------:R-:W0:Y:S02]  /*60e20*/  LDCU UR5, c[0x0][0x39c] ;  /* 0x00007380ff0577ac */ /* 0x000e240008000800 */
[----:B------:R-:W-:Y:S01]  /*60e30*/  IMAD.WIDE R6, R29, 0x2, R20 ;  /* 0x000000021d067825 */ /* 0x000fe200078e0214 */
[----:B------:R-:W1:Y:S03]  /*60e40*/  LDCU UR14, c[0x0][0x398] ;  /* 0x00007300ff0e77ac */ /* 0x000e660008000800 */
[----:B------:R-:W-:Y:S01]  /*60e50*/  VIADD R0, R24, 0x70 ;  /* 0x0000007018007836 */ /* 0x000fe20000000000 */
[----:B------:R-:W-:-:S04]  /*60e60*/  ISETP.LT.AND P5, PT, R23, UR16, !P5 ;  /* 0x0000001017007c0c */ /* 0x000fc8000efa1270 */
[----:B------:R-:W-:Y:S01]  /*60e70*/  ISETP.GE.AND P6, PT, R0, UR4, PT ;  /* 0x0000000400007c0c */ /* 0x000fe2000bfc6270 */
[----:B------:R-:W2:Y:S01]  /*60e80*/  LDCU UR4, c[0x0][0x39c] ;  /* 0x00007380ff0477ac */ /* 0x000ea20008000800 */
[----:B---3--:R3:W-:Y:S04]  /*60e90*/  @P4 STG.E.U16 desc[UR12][R6.64], R27 ;  /* 0x0000001b06004986 */ /* 0x0087e8000c10150c */
[----:B---3--:R-:W3:Y:S01]  /*60ea0*/  LDL.LU R7, [R1+0x1ac] ;  /* 0x0001ac0001077983 */ /* 0x008ee20000300800 */
[----:B------:R-:W-:Y:S01]  /*60eb0*/  VIADD R0, R24, 0x71 ;  /* 0x0000007118007836 */ /* 0x000fe20000000000 */
[----:B------:R-:W-:Y:S01]  /*60ec0*/  ISETP.LT.AND P3, PT, R28, UR6, !P0 ;  /* 0x000000061c007c0c */ /* 0x000fe2000c761270 */
[----:B------:R-:W-:Y:S01]  /*60ed0*/  IMAD.MOV.U32 R26, RZ, RZ, R23 ;  /* 0x000000ffff1a7224 */ /* 0x000fe200078e0017 */
[----:B------:R-:W-:Y:S01]  /*60ee0*/  PRMT R25, R27, 0x7632, R25 ;  /* 0x000076321b197816 */ /* 0x000fe20000000019 */
[C---:B------:R-:W-:Y:S01]  /*60ef0*/  IMAD.WIDE R22, R29.reuse, 0x2, R4 ;  /* 0x000000021d167825 */ /* 0x040fe200078e0204 */
[----:B------:R-:W-:Y:S01]  /*60f00*/  IADD3 R29, PT, PT, R29, UR30, RZ ;  /* 0x0000001e1d1d7c10 */ /* 0x000fe2000fffe0ff */
[----:B------:R-:W1:Y:S01]  /*60f10*/  LDCU UR6, c[0x0][0x398] ;  /* 0x00007300ff0677ac */ /* 0x000e620008000800 */
[----:B0-----:R-:W-:Y:S01]  /*60f20*/  ISETP.GE.AND P1, PT, R0, UR5, PT ;  /* 0x0000000500007c0c */ /* 0x001fe2000bf26270 */
[----:B------:R-:W-:Y:S01]  /*60f30*/  VIADD R0, R24, 0x72 ;  /* 0x0000007218007836 */ /* 0x000fe20000000000 */
[----:B------:R0:W-:Y:S01]  /*60f40*/  @P5 STG.E.U16 desc[UR12][R22.64], R25 ;  /* 0x0000001916005986 */ /* 0x0001e2000c10150c */
[----:B------:R-:W1:Y:S01]  /*60f50*/  LDCU UR5, c[0x0][0x39c] ;  /* 0x00007380ff0577ac */ /* 0x000e620008000800 */
[----:B------:R-:W-:-:S02]  /*60f60*/  ISETP.LT.AND P0, PT, R26, UR8, !P0 ;  /* 0x000000081a007c0c */ /* 0x000fc4000c701270 */
[----:B----4-:R-:W-:Y:S01]  /*60f70*/  ISETP.LT.AND P5, PT, R28, UR10, !P6 ;  /* 0x0000000a1c007c0c */ /* 0x010fe2000f7a1270 */
[C---:B------:R-:W-:Y:S01]  /*60f80*/  VIADD R27, R29.reuse, UR30 ;  /* 0x0000001e1d1b7c36 */ /* 0x040fe20008000000 */
[----:B--2---:R-:W-:Y:S01]  /*60f90*/  ISETP.GE.AND P4, PT, R0, UR4, PT ;  /* 0x0000000400007c0c */ /* 0x004fe2000bf86270 */
[----:B------:R-:W2:Y:S01]  /*60fa0*/  LDCU UR4, c[0x0][0x39c] ;  /* 0x00007380ff0477ac */ /* 0x000ea20008000800 */
[----:B0-----:R-:W-:Y:S01]  /*60fb0*/  IMAD.MOV.U32 R23, RZ, RZ, R24 ;  /* 0x000000ffff177224 */ /* 0x001fe200078e0018 */
[----:B------:R-:W0:Y:S01]  /*60fc0*/  LDCU UR8, c[0x0][0x398] ;  /* 0x00007300ff0877ac */ /* 0x000e220008000800 */
[----:B------:R-:W-:Y:S01]  /*60fd0*/  IMAD.WIDE R24, R29, 0x2, R20 ;  /* 0x000000021d187825 */ /* 0x000fe200078e0214 */
[----:B------:R-:W-:Y:S01]  /*60fe0*/  ISETP.LT.AND P6, PT, R26, UR7, !P6 ;  /* 0x000000071a007c0c */ /* 0x000fe2000f7c1270 */
[----:B------:R-:W4:Y:S02]  /*60ff0*/  LDCU UR7, c[0x0][0x398] ;  /* 0x00007300ff0777ac */ /* 0x000f240008000800 */
[----:B------:R-:W-:Y:S01]  /*61000*/  VIADD R0, R23, 0x73 ;  /* 0x0000007317007836 */ /* 0x000fe20000000000 */
[----:B------:R-:W0:Y:S01]  /*61010*/  LDCU UR10, c[0x0][0x398] ;  /* 0x00007300ff0a77ac */ /* 0x000e220008000800 */
[----:B---3--:R-:W-:Y:S01]  /*61020*/  PRMT R3, R7, 0x7632, R3 ;  /* 0x0000763207037816 */ /* 0x008fe20000000003 */
[----:B------:R3:W-:Y:S02]  /*61030*/  @P3 STG.E.U16 desc[UR12][R24.64], R7 ;  /* 0x0000000718003986 */ /* 0x0007e4000c10150c */
[----:B-1----:R-:W-:Y:S01]  /*61040*/  ISETP.GE.AND P3, PT, R0, UR5, PT ;  /* 0x0000000500007c0c */ /* 0x002fe2000bf66270 */
[----:B------:R-:W-:Y:S01]  /*61050*/  VIADD R0, R27, UR30 ;  /* 0x0000001e1b007c36 */ /* 0x000fe20008000000 */
[----:B------:R-:W1:Y:S01]  /*61060*/  LDCU UR5, c[0x0][0x39c] ;  /* 0x00007380ff0577ac */ /* 0x000e620008000800 */
[----:B---3--:R-:W-:-:S04]  /*61070*/  IMAD.WIDE R6, R29, 0x2, R4 ;  /* 0x000000021d067825 */ /* 0x008fc800078e0204 */
[----:B------:R-:W-:Y:S01]  /*61080*/  IMAD.MOV.U32 R29, RZ, RZ, R23 ;  /* 0x000000ffff1d7224 */ /* 0x000fe200078e0017 */
[----:B------:R3:W-:Y:S01]  /*61090*/  @P0 STG.E.U16 desc[UR12][R6.64], R3 ;  /* 0x0000000306000986 */ /* 0x0007e2000c10150c */
[----:B------:R-:W-:Y:S01]  /*610a0*/  IMAD.WIDE R22, R27, 0x2, R20 ;  /* 0x000000021b167825 */ /* 0x000fe200078e0214 */
[----:B------:R-:W-:-:S04]  /*610b0*/  ISETP.LT.AND P0, PT, R28, UR14, !P1 ;  /* 0x0000000e1c007c0c */ /* 0x000fc8000cf01270 */
[----:B------:R0:W-:Y:S01]  /*610c0*/  @P5 STG.E.U16 desc[UR12][R22.64], R12 ;  /* 0x0000000c16005986 */ /* 0x0001e2000c10150c */
[----:B------:R-:W-:-:S04]  /*610d0*/  IMAD.WIDE R24, R27, 0x2, R4 ;  /* 0x000000021b187825 */ /* 0x000fc800078e0204 */
[----:B---3--:R-:W-:Y:S01]  /*610e0*/  IMAD.MOV.U32 R6, RZ, RZ, R26 ;  /* 0x000000ffff067224 */ /* 0x008fe200078e001a */
[----:B------:R-:W-:Y:S01]  /*610f0*/  PRMT R7, R12, 0x7632, R7 ;  /* 0x000076320c077816 */ /* 0x000fe20000000007 */
[----:B------:R-:W-:-:S04]  /*61100*/  IMAD.WIDE R26, R0, 0x2, R20 ;  /* 0x00000002001a7825 */ /* 0x000fc800078e0214 */
[----:B0-----:R-:W-:Y:S02]  /*61110*/  IMAD.MOV.U32 R22, RZ, RZ, R28 ;  /* 0x000000ffff167224 */ /* 0x001fe400078e001c */
[----:B------:R-:W-:Y:S01]  /*61120*/  VIADD R28, R29, 0x74 ;  /* 0x000000741d1c7836 */ /* 0x000fe20000000000 */
[----:B------:R-:W-:Y:S01]  /*61130*/  ISETP.LT.AND P1, PT, R6, UR6, !P1 ;  /* 0x0000000606007c0c */ /* 0x000fe2000cf21270 */
[----:B------:R-:W-:Y:S01]  /*61140*/  @P6 STG.E.U16 desc[UR12][R24.64], R7 ;  /* 0x0000000718006986 */ /* 0x000fe2000c10150c */
[----:B------:R-:W0:Y:S02]  /*61150*/  LDCU UR6, c[0x0][0x398] ;  /* 0x00007300ff0677ac */ /* 0x000e240008000800 */
[----:B--2---:R-:W-:Y:S01]  /*61160*/  ISETP.GE.AND P5, PT, R28, UR4, PT ;  /* 0x000000041c007c0c */ /* 0x004fe2000bfa6270 */
[----:B------:R2:W-:Y:S01]  /*61170*/  @P0 STG.E.U16 desc[UR12][R26.64], R8 ;  /* 0x000000081a000986 */ /* 0x0005e2000c10150c */
[----:B------:R-:W3:Y:S01]  /*61180*/  LDCU UR4, c[0x0][0x398] ;  /* 0x00007300ff0477ac */ /* 0x000ee20008000800 */
[----:B------:R-:W-:-:S02]  /*61190*/  ISETP.LT.AND P6, PT, R22, UR8, !P4 ;  /* 0x0000000816007c0c */ /* 0x000fc4000e7c1270 */
[----:B------:R-:W-:Y:S01]  /*611a0*/  PRMT R12, R8, 0x7632, R12 ;  /* 0x00007632080c7816 */ /* 0x000fe2000000000c */
[----:B------:R-:W-:Y:S01]  /*611b0*/  VIADD R23, R0, UR30 ;  /* 0x0000001e00177c36 */ /* 0x000fe20008000000 */
[----:B----4-:R-:W-:Y:S01]  /*611c0*/  ISETP.LT.AND P4, PT, R6, UR7, !P4 ;  /* 0x0000000706007c0c */ /* 0x010fe2000e781270 */
[----:B------:R-:W4:Y:S01]  /*611d0*/  LDCU UR7, c[0x0][0x398] ;  /* 0x00007300ff0777ac */ /* 0x000f220008000800 */
[----:B------:R-:W0:Y:S01]  /*611e0*/  LDCU UR8, c[0x0][0x398] ;  /* 0x00007300ff0877ac */ /* 0x000e220008000800 */
[----:B--2---:R-:W-:Y:S02]  /*611f0*/  IMAD.MOV.U32 R26, RZ, RZ, R29 ;  /* 0x000000ffff1a7224 */ /* 0x004fe400078e001d */
[----:B------:R-:W-:-:S04]  /*61200*/  IMAD.WIDE R28, R0, 0x2, R4 ;  /* 0x00000002001c7825 */ /* 0x000fc800078e0204 */
[----:B------:R-:W-:Y:S01]  /*61210*/  VIADD R3, R26, 0x75 ;  /* 0x000000751a037836 */ /* 0x000fe20000000000 */
[----:B------:R2:W-:Y:S01]  /*61220*/  @P1 STG.E.U16 desc[UR12][R28.64], R12 ;  /* 0x0000000c1c001986 */ /* 0x0005e2000c10150c */
[----:B------:R-:W-:-:S03]  /*61230*/  PRMT R8, R13, 0x7632, R8 ;  /* 0x000076320d087816 */ /* 0x000fc60000000008 */
[----:B-1----:R-:W-:Y:S01]  /*61240*/  ISETP.GE.AND P0, PT, R3, UR5, PT ;  /* 0x0000000503007c0c */ /* 0x002fe2000bf06270 */
[C---:B------:R-:W-:Y:S01]  /*61250*/  VIADD R3, R23.reuse, UR30 ;  /* 0x0000001e17037c36 */ /* 0x040fe20008000000 */
[----:B------:R-:W1:Y:S01]  /*61260*/  LDCU UR5, c[0x0][0x398] ;  /* 0x00007300ff0577ac */ /* 0x000e620008000800 */
[----:B--2---:R-:W-:Y:S02]  /*61270*/  IMAD.MOV.U32 R29, RZ, RZ, R6 ;  /* 0x000000ffff1d7224 */ /* 0x004fe400078e0006 */
[----:B------:R-:W-:Y:S02]  /*61280*/  IMAD.MOV.U32 R28, RZ, RZ, R22 ;  /* 0x000000ffff1c7224 */ /* 0x000fe400078e0016 */
[----:B------:R-:W-:-:S04]  /*61290*/  IMAD.WIDE R6, R23, 0x2, R20 ;  /* 0x0000000217067825 */ /* 0x000fc800078e0214 */
[----:B------:R-:W-:Y:S01]  /*612a0*/  IMAD.WIDE R22, R23, 0x2, R4 ;  /* 0x0000000217167825 */ /* 0x000fe200078e0204 */
[C---:B------:R-:W-:Y:S01]  /*612b0*/  ISETP.LT.AND P1, PT, R28.reuse, UR10, !P3 ;  /* 0x0000000a1c007c0c */ /* 0x040fe2000df21270 */
[----:B------:R2:W-:Y:S01]  /*612c0*/  @P6 STG.E.U16 desc[UR12][R6.64], R13 ;  /* 0x0000000d06006986 */ /* 0x0005e2000c10150c */
[----:B---3--:R-:W-:Y:S01]  /*612d0*/  ISETP.LT.AND P3, PT, R29, UR4, !P3 ;  /* 0x000000041d007c0c */ /* 0x008fe2000df61270 */
[C---:B------:R-:W-:Y:S01]  /*612e0*/  VIADD R27, R3.reuse, UR30 ;  /* 0x0000001e031b7c36 */ /* 0x040fe20008000000 */
[----:B------:R-:W3:Y:S01]  /*612f0*/  LDCU UR10, c[0x0][0x398] ;  /* 0x00007300ff0a77ac */ /* 0x000ee20008000800 */
[----:B------:R4:W-:Y:S01]  /*61300*/  @P4 STG.E.U16 desc[UR12][R22.64], R8 ;  /* 0x0000000816004986 */ /* 0x0009e2000c10150c */
[----:B0-----:R-:W-:Y:S01]  /*61310*/  ISETP.LT.AND P4, PT, R28, UR6, !P5 ;  /* 0x000000061c007c0c */ /* 0x001fe2000ef81270 */
[----:B------:R-:W-:Y:S01]  /*61320*/  IMAD.WIDE R24, R3, 0x2, R20 ;  /* 0x0000000203187825 */ /* 0x000fe200078e0214 */
[----:B-1----:R-:W-:Y:S01]  /*61330*/  ISETP.LT.AND P5, PT, R29, UR5, !P5 ;  /* 0x000000051d007c0c */ /* 0x002fe2000efa1270 */
[----:B------:R-:W0:Y:S02]  /*61340*/  LDCU UR4, c[0x0][0x398] ;  /* 0x00007300ff0477ac */ /* 0x000e240008000800 */
[----:B--2---:R-:W-:Y:S01]  /*61350*/  IMAD.WIDE R6, R3, 0x2, R4 ;  /* 0x0000000203067825 */ /* 0x004fe200078e0204 */
[----:B----4-:R-:W-:-:S03]  /*61360*/  PRMT R23, R9, 0x7632, R23 ;  /* 0x0000763209177816 */ /* 0x010fc60000000017 */
[----:B------:R-:W-:Y:S01]  /*61370*/  IMAD.WIDE R12, R27, 0x2, R20 ;  /* 0x000000021b0c7825 */ /* 0x000fe200078e0214 */
[----:B------:R1:W-:Y:S01]  /*61380*/  @P1 STG.E.U16 desc[UR12][R24.64], R9 ;  /* 0x0000000918001986 */ /* 0x0003e2000c10150c */
[----:B------:R-:W2:Y:S02]  /*61390*/  LDCU UR6, c[0x0][0x398] ;  /* 0x00007300ff0677ac */ /* 0x000ea40008000800 */
[----:B------:R-:W-:Y:S01]  /*613a0*/  VIADD R0, R26, 0x76 ;  /* 0x000000761a007836 */ /* 0x000fe20000000000 */
[----:B------:R4:W-:Y:S01]  /*613b0*/  @P3 STG.E.U16 desc[UR12][R6.64], R23 ;  /* 0x0000001706003986 */ /* 0x0009e2000c10150c */
[----:B------:R-:W-:Y:S01]  /*613c0*/  ISETP.LT.AND P3, PT, R28, UR7, !P0 ;  /* 0x000000071c007c0c */ /* 0x000fe2000c761270 */
[----:B------:R-:W0:Y:S02]  /*613d0*/  LDCU UR5, c[0x0][0x398] ;  /* 0x00007300ff0577ac */ /* 0x000e240008000800 */
[----:B------:R2:W-:Y:S01]  /*613e0*/  @P4 STG.E.U16 desc[UR12][R12.64], R14 ;  /* 0x0000000e0c004986 */ /* 0x0005e2000c10150c */
[----:B------:R-:W-:Y:S01]  /*613f0*/  ISETP.LT.AND P4, PT, R29, UR8, !P0 ;  /* 0x000000081d007c0c */ /* 0x000fe2000c781270 */
[----:B------:R-:W0:Y:S01]  /*61400*/  LDCU UR7, c[0x0][0x398] ;  /* 0x00007300ff0777ac */ /* 0x000e220008000800 */
[----:B------:R-:W-:Y:S01]  /*61410*/  ISETP.GE.AND P6, PT, R0, UR11, PT ;  /* 0x0000000b00007c0c */ /* 0x000fe2000bfc6270 */
[C---:B-1----:R-:W-:Y:S01]  /*61420*/  IMAD.WIDE R8, R27.reuse, 0x2, R4 ;  /* 0x000000021b087825 */ /* 0x042fe200078e0204 */
[----:B------:R-:W-:Y:S01]  /*61430*/  IADD3 R27, PT, PT, R27, UR30, RZ ;  /* 0x0000001e1b1b7c10 */ /* 0x000fe2000fffe0ff */
[----:B------:R-:W1:Y:S02]  /*61440*/  LDCU UR11, c[0x0][0x398] ;  /* 0x00007300ff0b77ac */ /* 0x000e640008000800 */
[----:B------:R-:W-:Y:S01]  /*61450*/  VIADD R0, R26, 0x77 ;  /* 0x000000771a007836 */ /* 0x000fe20000000000 */
[----:B------:R-:W-:Y:S01]  /*61460*/  PRMT R3, R14, 0x7632, R3 ;  /* 0x000076320e037816 */ /* 0x000fe20000000003 */
[C---:B----4-:R-:W-:Y:S01]  /*61470*/  IMAD.WIDE R22, R27.reuse, 0x2, R4 ;  /* 0x000000021b167825 */ /* 0x050fe200078e0204 */
[----:B------:R-:W-:Y:S01]  /*61480*/  PRMT R7, R10, 0x7632, R7 ;  /* 0x000076320a077816 */ /* 0x000fe20000000007 */
[----:B------:R-:W4:Y:S01]  /*61490*/  LDCU UR8, c[0x0][0x398] ;  /* 0x00007300ff0877ac */ /* 0x000f220008000800 */
[----:B------:R-:W-:Y:S01]  /*614a0*/  ISETP.GE.AND P1, PT, R0, UR17, PT ;  /* 0x0000001100007c0c */ /* 0x000fe2000bf26270 */
[----:B--2---:R-:W-:Y:S01]  /*614b0*/  IMAD.WIDE R12, R27, 0x2, R20 ;  /* 0x000000021b0c7825 */ /* 0x004fe200078e0214 */
[----:B------:R2:W-:Y:S03]  /*614c0*/  @P5 STG.E.U16 desc[UR12][R8.64], R3 ;  /* 0x0000000308005986 */ /* 0x0005e6000c10150c */
[----:B------:R-:W-:Y:S01]  /*614d0*/  VIADD R0, R26, 0x78 ;  /* 0x000000781a007836 */ /* 0x000fe20000000000 */
[----:B------:R-:W-:Y:S04]  /*614e0*/  @P3 STG.E.U16 desc[UR12][R12.64], R10 ;  /* 0x0000000a0c003986 */ /* 0x000fe8000c10150c */
[----:B------:R-:W-:Y:S01]  /*614f0*/  ISETP.GE.AND P0, PT, R0, UR19, PT ;  /* 0x0000001300007c0c */ /* 0x000fe2000bf06270 */
[----:B------:R0:W-:Y:S01]  /*61500*/  @P4 STG.E.U16 desc[UR12][R22.64], R7 ;  /* 0x0000000716004986 */ /* 0x0001e2000c10150c */
[----:B------:R-:W-:-:S02]  /*61510*/  VIADD R0, R26, 0x79 ;  /* 0x000000791a007836 */ /* 0x000fc40000000000 */
[----:B--2---:R-:W-:Y:S01]  /*61520*/  VIADD R3, R27, UR30 ;  /* 0x0000001e1b037c36 */ /* 0x004fe20008000000 */
[----:B---3--:R-:W-:Y:S01]  /*61530*/  ISETP.LT.AND P3, PT, R28, UR10, !P6 ;  /* 0x0000000a1c007c0c */ /* 0x008fe2000f761270 */
[----:B------:R-:W2:Y:S01]  /*61540*/  LDCU UR10, c[0x0][0x398] ;  /* 0x00007300ff0a77ac */ /* 0x000ea20008000800 */
[----:B0-----:R-:W-:Y:S02]  /*61550*/  IMAD.MOV.U32 R22, RZ, RZ, R26 ;  /* 0x000000ffff167224 */ /* 0x001fe400078e001a */
[----:B------:R0:W3:Y:S01]  /*61560*/  LDS.128 R24, [R2+0x400] ;  /* 0x0004000002187984 */ /* 0x0000e20000000c00 */
[----:B------:R-:W-:Y:S01]  /*61570*/  ISETP.LT.AND P6, PT, R29, UR4, !P6 ;  /* 0x000000041d007c0c */ /* 0x000fe2000f7c1270 */
[----:B------:R-:W-:Y:S01]  /*61580*/  IMAD.WIDE R6, R3, 0x2, R20 ;  /* 0x0000000203067825 */ /* 0x000fe200078e0214 */
[----:B------:R-:W-:Y:S01]  /*61590*/  ISETP.GE.AND P5, PT, R0, UR9, PT ;  /* 0x0000000900007c0c */ /* 0x000fe2000bfa6270 */
[----:B------:R-:W0:Y:S01]  /*615a0*/  LDCU UR9, c[0x0][0x398] ;  /* 0x00007300ff0977ac */ /* 0x000e220008000800 */
[----:B------:R-:W-:Y:S01]  /*615b0*/  PRMT R10, R15, 0x7632, R10 ;  /* 0x000076320f0a7816 */ /* 0x000fe2000000000a */
[----:B------:R-:W-:Y:S01]  /*615c0*/  IMAD.WIDE R8, R3, 0x2, R4 ;  /* 0x0000000203087825 */ /* 0x000fe200078e0204 */
[----:B------:R-:W-:Y:S01]  /*615d0*/  ISETP.LT.AND P4, PT, R28, UR6, !P1 ;  /* 0x000000061c007c0c */ /* 0x000fe2000cf81270 */
[----:B------:R-:W2:Y:S01]  /*615e0*/  LDCU UR4, c[0x0][0x398] ;  /* 0x00007300ff0477ac */ /* 0x000ea20008000800 */
[----:B------:R-:W-:Y:S01]  /*615f0*/  ISETP.LT.AND P1, PT, R29, UR5, !P1 ;  /* 0x000000051d007c0c */ /* 0x000fe2000cf21270 */
[----:B------:R0:W-:Y:S01]  /*61600*/  @P3 STG.E.U16 desc[UR12][R6.64], R15 ;  /* 0x0000000f06003986 */ /* 0x0001e2000c10150c */
[----:B------:R-:W-:Y:S01]  /*61610*/  VIADD R3, R3, UR30 ;  /* 0x0000001e03037c36 */ /* 0x000fe20008000000 */
[----:B------:R-:W-:Y:S01]  /*61620*/  PRMT R14, R11, 0x7632, R14 ;  /* 0x000076320b0e7816 */ /* 0x000fe2000000000e */
[----:B------:R-:W-:Y:S01]  /*61630*/  VIADD R0, R22, 0x7a ;  /* 0x0000007a16007836 */ /* 0x000fe20000000000 */
[----:B------:R2:W-:Y:S01]  /*61640*/  @P6 STG.E.U16 desc[UR12][R8.64], R10 ;  /* 0x0000000a08006986 */ /* 0x0005e2000c10150c */
[----:B-1----:R-:W-:Y:S01]  /*61650*/  ISETP.LT.AND P6, PT, R28, UR11, !P0 ;  /* 0x0000000b1c007c0c */ /* 0x002fe2000c7c1270 */
[----:B------:R-:W-:Y:S01]  /*61660*/  IMAD.WIDE R12, R3, 0x2, R20 ;  /* 0x00000002030c7825 */ /* 0x000fe200078e0214 */
[----:B------:R-:W-:Y:S01]  /*61670*/  ISETP.LT.AND P0, PT, R29, UR7, !P0 ;  /* 0x000000071d007c0c */ /* 0x000fe2000c701270 */
[----:B------:R-:W1:Y:S02]  /*61680*/  LDCU UR6, c[0x0][0x398] ;  /* 0x00007300ff0677ac */ /* 0x000e640008000800 */
[----:B------:R-:W-:-:S02]  /*61690*/  VIADD R23, R3, UR30 ;  /* 0x0000001e03177c36 */ /* 0x000fc40008000000 */
[----:B0-----:R-:W-:Y:S01]  /*616a0*/  IMAD.WIDE R2, R3, 0x2, R4 ;  /* 0x0000000203027825 */ /* 0x001fe200078e0204 */
[----:B------:R0:W-:Y:S01]  /*616b0*/  @P4 STG.E.U16 desc[UR12][R12.64], R11 ;  /* 0x0000000b0c004986 */ /* 0x0001e2000c10150c */
[----:B------:R-:W0:Y:S02]  /*616c0*/  LDCU UR5, c[0x0][0x398] ;  /* 0x00007300ff0577ac */ /* 0x000e240008000800 */
[----:B------:R-:W-:Y:S01]  /*616d0*/  IMAD.WIDE R6, R23, 0x2, R20 ;  /* 0x0000000217067825 */ /* 0x000fe200078e0214 */
[----:B------:R0:W-:Y:S01]  /*616e0*/  @P1 STG.E.U16 desc[UR12][R2.64], R14 ;  /* 0x0000000e02001986 */ /* 0x0001e2000c10150c */
[----:B------:R-:W-:Y:S01]  /*616f0*/  ISETP.GE.AND P3, PT, R0, UR21, PT ;  /* 0x0000001500007c0c */ /* 0x000fe2000bf66270 */
[----:B------:R-:W1:Y:S01]  /*61700*/  LDCU UR7, c[0x0][0x398] ;  /* 0x00007300ff0777ac */ /* 0x000e620008000800 */
[----:B----4-:R-:W-:Y:S02]  /*61710*/  ISETP.LT.AND P1, PT, R28, UR8, !P5 ;  /* 0x000000081c007c0c */ /* 0x010fe4000ef21270 */
[----:B------:R-:W-:Y:S01]  /*61720*/  ISETP.LT.AND P5, PT, R29, UR9, !P5 ;  /* 0x000000091d007c0c */ /* 0x000fe2000efa1270 */
[----:B------:R-:W-:Y:S01]  /*61730*/  VIADD R0, R22, 0x7b ;  /* 0x0000007b16007836 */ /* 0x000fe20000000000 */
[----:B--2---:R-:W-:Y:S01]  /*61740*/  PRMT R10, R16, 0x7632, R10 ;  /* 0x00007632100a7816 */ /* 0x004fe2000000000a */
[C---:B------:R-:W-:Y:S01]  /*61750*/  IMAD.WIDE R8, R23.reuse, 0x2, R4 ;  /* 0x0000000217087825 */ /* 0x040fe200078e0204 */
[----:B------:R2:W-:Y:S01]  /*61760*/  @P6 STG.E.U16 desc[UR12][R6.64], R16 ;  /* 0x0000001006006986 */ /* 0x0005e2000c10150c */
[----:B------:R-:W-:Y:S01]  /*61770*/  ISETP.LT.AND P6, PT, R28, UR4, !P3 ;  /* 0x000000041c007c0c */ /* 0x000fe2000dfc1270 */
[----:B------:R-:W4:Y:S01]  /*61780*/  LDCU UR11, c[0x0][0x398] ;  /* 0x00007300ff0b77ac */ /* 0x000f220008000800 */
[----:B------:R-:W-:Y:S01]  /*61790*/  VIADD R23, R23, UR30 ;  /* 0x0000001e17177c36 */ /* 0x000fe20008000000 */
[----:B------:R-:W-:Y:S01]  /*617a0*/  ISETP.GE.AND P4, PT, R0, UR23, PT ;  /* 0x0000001700007c0c */ /* 0x000fe2000bf86270 */
[----:B------:R3:W-:Y:S01]  /*617b0*/  @P0 STG.E.U16 desc[UR12][R8.64], R10 ;  /* 0x0000000a08000986 */ /* 0x0007e2000c10150c */
[----:B------:R-:W-:Y:S01]  /*617c0*/  VIADD R0, R22, 0x7c ;  /* 0x0000007c16007836 */ /* 0x000fe20000000000 */
[----:B------:R-:W4:Y:S01]  /*617d0*/  LDCU UR4, c[0x0][0x398] ;  /* 0x00007300ff0477ac */ /* 0x000f220008000800 */
[----:B0-----:R-:W-:-:S02]  /*617e0*/  VIADD R11, R23, UR30 ;  /* 0x0000001e170b7c36 */ /* 0x001fc40008000000 */
[C---:B------:R-:W-:Y:S01]  /*617f0*/  IMAD.WIDE R2, R23.reuse, 0x2, R20 ;  /* 0x0000000217027825 */ /* 0x040fe200078e0214 */
[----:B------:R-:W0:Y:S03]  /*61800*/  LDCU UR8, c[0x0][0x398] ;  /* 0x00007300ff0877ac */ /* 0x000e260008000800 */
[----:B--2---:R-:W-:Y:S01]  /*61810*/  IMAD.WIDE R6, R23, 0x2, R4 ;  /* 0x0000000217067825 */ /* 0x004fe200078e0204 */
[----:B------:R-:W2:Y:S01]  /*61820*/  LDCU UR9, c[0x0][0x398] ;  /* 0x00007300ff0977ac */ /* 0x000ea20008000800 */
[----:B---3--:R-:W-:Y:S02]  /*61830*/  PRMT R10, R24, 0x7632, R10 ;  /* 0x00007632180a7816 */ /* 0x008fe4000000000a */
[----:B------:R-:W-:Y:S01]  /*61840*/  IMAD.WIDE R8, R11, 0x2, R20 ;  /* 0x000000020b087825 */ /* 0x000fe200078e0214 */
[----:B------:R3:W-:Y:S01]  /*61850*/  @P1 STG.E.U16 desc[UR12][R2.64], R24 ;  /* 0x0000001802001986 */ /* 0x0007e2000c10150c */
[----:B------:R-:W-:-:S02]  /*61860*/  ISETP.GE.AND P0, PT, R0, UR25, PT ;  /* 0x0000001900007c0c */ /* 0x000fc4000bf06270 */
[C---:B-1----:R-:W-:Y:S01]  /*61870*/  ISETP.LT.AND P3, PT, R29.reuse, UR6, !P3 ;  /* 0x000000061d007c0c */ /* 0x042fe2000df61270 */
[----:B------:R1:W-:Y:S01]  /*61880*/  @P5 STG.E.U16 desc[UR12][R6.64], R10 ;  /* 0x0000000a06005986 */ /* 0x0003e2000c10150c */
[C---:B------:R-:W-:Y:S02]  /*61890*/  ISETP.LT.AND P5, PT, R28.reuse, UR10, !P4 ;  /* 0x0000000a1c007c0c */ /* 0x040fe4000e7a1270 */
[----:B------:R-:W-:Y:S01]  /*618a0*/  ISETP.LT.AND P4, PT, R29, UR5, !P4 ;  /* 0x000000051d007c0c */ /* 0x000fe2000e781270 */
[----:B------:R0:W-:Y:S01]  /*618b0*/  @P6 STG.E.U16 desc[UR12][R8.64], R17 ;  /* 0x0000001108006986 */ /* 0x0001e2000c10150c */
[----:B------:R-:W2:Y:S01]  /*618c0*/  LDCU UR5, c[0x0][0x398] ;  /* 0x00007300ff0577ac */ /* 0x000ea20008000800 */
[----:B------:R-:W-:Y:S01]  /*618d0*/  VIADD R13, R11, UR30 ;  /* 0x0000001e0b0d7c36 */ /* 0x000fe20008000000 */
[----:B------:R-:W-:Y:S01]  /*618e0*/  ISETP.LT.AND P6, PT, R28, UR7, !P0 ;  /* 0x000000071c007c0c */ /* 0x000fe2000c7c1270 */
[----:B------:R-:W-:Y:S01]  /*618f0*/  VIADD R0, R22, 0x7d ;  /* 0x0000007d16007836 */ /* 0x000fe20000000000 */
[----:B------:R-:W-:Y:S01]  /*61900*/  PRMT R12, R17, 0x7632, R12 ;  /* 0x00007632110c7816 */ /* 0x000fe2000000000c */
[----:B------:R-:W-:-:S02]  /*61910*/  VIADD R15, R13, UR30 ;  /* 0x0000001e0d0f7c36 */ /* 0x000fc40008000000 */
[----:B---3--:R-:W-:Y:S01]  /*61920*/  IMAD.WIDE R2, R11, 0x2, R4 ;  /* 0x000000020b027825 */ /* 0x008fe200078e0204 */
[----:B------:R-:W-:Y:S02]  /*61930*/  ISETP.GE.AND P1, PT, R0, UR27, PT ;  /* 0x0000001b00007c0c */ /* 0x000fe4000bf26270 */
[----:B------:R-:W-:Y:S01]  /*61940*/  PRMT R14, R25, 0x7632, R14 ;  /* 0x00007632190e7816 */ /* 0x000fe2000000000e */
[C---:B-1----:R-:W-:Y:S01]  /*61950*/  IMAD.WIDE R6, R13.reuse, 0x2, R20 ;  /* 0x000000020d067825 */ /* 0x042fe200078e0214 */
[----:B------:R1:W-:Y:S03]  /*61960*/  @P3 STG.E.U16 desc[UR12][R2.64], R12 ;  /* 0x0000000c02003986 */ /* 0x0003e6000c10150c */
[----:B------:R-:W-:Y:S02]  /*61970*/  VIADD R0, R22, 0x7e ;  /* 0x0000007e16007836 */ /* 0x000fe40000000000 */
[----:B0-----:R-:W-:Y:S01]  /*61980*/  IMAD.WIDE R8, R13, 0x2, R4 ;  /* 0x000000020d087825 */ /* 0x001fe200078e0204 */
[----:B------:R0:W-:Y:S03]  /*61990*/  @P5 STG.E.U16 desc[UR12][R6.64], R25 ;  /* 0x0000001906005986 */ /* 0x0001e6000c10150c */
[----:B------:R-:W-:Y:S01]  /*619a0*/  IMAD.WIDE R10, R15, 0x2, R20 ;  /* 0x000000020f0a7825 */ /* 0x000fe200078e0214 */
[----:B------:R-:W-:Y:S01]  /*619b0*/  ISETP.GE.AND P3, PT, R0, UR29, PT ;  /* 0x0000001d00007c0c */ /* 0x000fe2000bf66270 */
[----:B------:R3:W-:Y:S01]  /*619c0*/  @P4 STG.E.U16 desc[UR12][R8.64], R14 ;  /* 0x0000000e08004986 */ /* 0x0007e2000c10150c */
[----:B----4-:R-:W-:Y:S01]  /*619d0*/  ISETP.LT.AND P0, PT, R29, UR11, !P0 ;  /* 0x0000000b1d007c0c */ /* 0x010fe2000c701270 */
[----:B------:R-:W-:-:S02]  /*619e0*/  VIADD R13, R15, UR30 ;  /* 0x0000001e0f0d7c36 */ /* 0x000fc40008000000 */
[----:B------:R4:W-:Y:S01]  /*619f0*/  @P6 STG.E.U16 desc[UR12][R10.64], R18 ;  /* 0x000000120a006986 */ /* 0x0009e2000c10150c */
[C---:B------:R-:W-:Y:S01]  /*61a00*/  ISETP.LT.AND P6, PT, R28.reuse, UR4, !P1 ;  /* 0x000000041c007c0c */ /* 0x040fe2000cfc1270 */
[----:B------:R-:W-:Y:S01]  /*61a10*/  VIADD R17, R13, UR30 ;  /* 0x0000001e0d117c36 */ /* 0x000fe20008000000 */
[C---:B------:R-:W-:Y:S02]  /*61a20*/  ISETP.LT.AND P1, PT, R29.reuse, UR8, !P1 ;  /* 0x000000081d007c0c */ /* 0x040fe4000cf21270 */
[C---:B--2---:R-:W-:Y:S02]  /*61a30*/  ISETP.LT.AND P5, PT, R28.reuse, UR9, !P3 ;  /* 0x000000091c007c0c */ /* 0x044fe4000dfa1270 */
[----:B------:R-:W-:Y:S01]  /*61a40*/  ISETP.LT.AND P3, PT, R29, UR5, !P3 ;  /* 0x000000051d007c0c */ /* 0x000fe2000df61270 */
[----:B-1----:R-:W-:Y:S01]  /*61a50*/  IMAD.WIDE R2, R15, 0x2, R4 ;  /* 0x000000020f027825 */ /* 0x002fe200078e0204 */
[----:B------:R-:W-:Y:S02]  /*61a60*/  ISETP.LT.AND P4, PT, R28, UR32, !P2 ;  /* 0x000000201c007c0c */ /* 0x000fe4000d781270 */
[----:B------:R-:W-:Y:S01]  /*61a70*/  ISETP.LT.AND P2, PT, R29, UR31, !P2 ;  /* 0x0000001f1d007c0c */ /* 0x000fe2000d741270 */
[----:B------:R-:W-:Y:S01]  /*61a80*/  VIADD R15, R17, UR30 ;  /* 0x0000001e110f7c36 */ /* 0x000fe20008000000 */
[----:B------:R-:W-:Y:S01]  /*61a90*/  PRMT R0, R18, 0x7632, R0 ;  /* 0x0000763212007816 */ /* 0x000fe20000000000 */
[----:B0-----:R-:W-:Y:S01]  /*61aa0*/  IMAD.WIDE R6, R13, 0x2, R20 ;  /* 0x000000020d067825 */ /* 0x001fe200078e0214 */
[----:B---3--:R-:W-:-:S03]  /*61ab0*/  PRMT R14, R26, 0x7632, R14 ;  /* 0x000076321a0e7816 */ /* 0x008fc6000000000e */
[----:B------:R-:W-:Y:S01]  /*61ac0*/  IMAD.WIDE R8, R13, 0x2, R4 ;  /* 0x000000020d087825 */ /* 0x000fe200078e0204 */
[----:B------:R0:W-:Y:S03]  /*61ad0*/  @P0 STG.E.U16 desc[UR12][R2.64], R0 ;  /* 0x0000000002000986 */ /* 0x0001e6000c10150c */
[----:B----4-:R-:W-:-:S04]  /*61ae0*/  IMAD.WIDE R10, R17, 0x2, R20 ;  /* 0x00000002110a7825 */ /* 0x010fc800078e0214 */
[----:B------:R-:W-:Y:S01]  /*61af0*/  IMAD.WIDE R12, R17, 0x2, R4 ;  /* 0x00000002110c7825 */ /* 0x000fe200078e0204 */
[----:B------:R0:W-:Y:S03]  /*61b00*/  @P6 STG.E.U16 desc[UR12][R6.64], R26 ;  /* 0x0000001a06006986 */ /* 0x0001e6000c10150c */
[----:B------:R-:W-:-:S04]  /*61b10*/  IMAD.WIDE R20, R15, 0x2, R20 ;  /* 0x000000020f147825 */ /* 0x000fc800078e0214 */
[----:B------:R-:W-:Y:S01]  /*61b20*/  IMAD.WIDE R4, R15, 0x2, R4 ;  /* 0x000000020f047825 */ /* 0x000fe200078e0204 */
[----:B------:R-:W-:Y:S01]  /*61b30*/  PRMT R15, R19, 0x7632, R15 ;  /* 0x00007632130f7816 */ /* 0x000fe2000000000f */
[----:B------:R0:W-:Y:S04]  /*61b40*/  @P1 STG.E.U16 desc[UR12][R8.64], R14 ;  /* 0x0000000e08001986 */ /* 0x0001e8000c10150c */
[----:B------:R0:W-:Y:S04]  /*61b50*/  @P5 STG.E.U16 desc[UR12][R10.64], R19 ;  /* 0x000000130a005986 */ /* 0x0001e8000c10150c */
[----:B------:R0:W-:Y:S04]  /*61b60*/  @P3 STG.E.U16 desc[UR12][R12.64], R15 ;  /* 0x0000000f0c003986 */ /* 0x0001e8000c10150c */
[----:B------:R0:W-:Y:S01]  /*61b70*/  @P4 STG.E.U16 desc[UR12][R20.64], R27 ;  /* 0x0000001b14004986 */ /* 0x0001e2000c10150c */
[----:B------:R-:W-:Y:S05]  /*61b80*/  @!P2 EXIT ;  /* 0x000000000000a94d */ /* 0x000fea0003800000 */
[----:B0-----:R-:W-:-:S05]  /*61b90*/  PRMT R2, R27, 0x7632, R2 ;  /* 0x000076321b027816 */ /* 0x001fca0000000002 */
[----:B------:R-:W-:Y:S01]  /*61ba0*/  STG.E.U16 desc[UR12][R4.64], R2 ;  /* 0x0000000204007986 */ /* 0x000fe2000c10150c */
[----:B------:R-:W-:Y:S05]  /*61bb0*/  EXIT ;  /* 0x000000000000794d */ /* 0x000fea0003800000 */
.L_x_2:
[----:B------:R-:W-:-:S00]  /*61bc0*/  BRA `(.L_x_2) ;  /* 0xfffffffc00fc7947 */ /* 0x000fc0000383ffff */
[----:B------:R-:W-:-:S00]  /*61bd0*/  NOP ;  /* 0x0000000000007918 */ /* 0x000fc00000000000 */
        /* <DEDUP_REMOVED lines=10> */
.L_x_3:


//--------------------- .nv.shared.matmul_kernel  --------------------------
	.section	.nv.shared.matmul_kernel,"aw",@nobits
	.sectionflags	@""
	.align	16
	.zero		1024


//--------------------- .nv.shared.reserved.0     --------------------------
	.section	.nv.shared.reserved.0,"aw",@nobits
	.weak		__nv_reservedSMEM_offset_0_alias
	.size		__nv_reservedSMEM_offset_0_alias, 0, 64
	.other		__nv_reservedSMEM_offset_0_alias,@"STO_CUDA_RESERVED_SHARED STV_DEFAULT"
__nv_reservedSMEM_offset_0_alias:
	.zero		0
	.zero		64


//--------------------- .nv.constant0.matmul_kernel --------------------------
	.section	.nv.constant0.matmul_kernel,"a",@progbits
	.sectionflags	@""
	.align	4
.nv.constant0.matmul_kernel:
	.zero		976


//--------------------- SYMBOLS --------------------------

	.type		.nv.reservedSmem.offset0,@object
	.size		.nv.reservedSmem.offset0,0x4
	.type		.nv.reservedSmem.cap,@object
	.size		.nv.reservedSmem.cap,0x4
